def matmul_kernel(
    a_ptr,
    b_ptr,
    c_ptr,
    M,
    N,
    K,
    stride_am,
    stride_ak,
    stride_bk,
    stride_bn,
    stride_cm,
    stride_cn,
    BLOCK_M: tl.constexpr,
    BLOCK_N: tl.constexpr,
    BLOCK_K: tl.constexpr,
    GROUP_M: tl.constexpr,
):
    pid = tl.program_id(axis=0)
    num_pid_m = tl.cdiv(M, BLOCK_M)
    num_pid_n = tl.cdiv(N, BLOCK_N)
    num_pid_in_group = GROUP_M * num_pid_n
    group_id = pid // num_pid_in_group
    first_pid_m = group_id * GROUP_M
    group_size_m = min(num_pid_m - first_pid_m, GROUP_M)
    pid_m = first_pid_m + ((pid % num_pid_in_group) % group_size_m)
    pid_n = (pid % num_pid_in_group) // group_size_m

    offs_am = (pid_m * BLOCK_M + tl.arange(0, BLOCK_M)) % M
    offs_bn = (pid_n * BLOCK_N + tl.arange(0, BLOCK_N)) % N
    offs_k = tl.arange(0, BLOCK_K)
    a_ptrs = a_ptr + offs_am[:, None] * stride_am + offs_k[None, :] * stride_ak
    b_ptrs = b_ptr + offs_k[:, None] * stride_bk + offs_bn[None, :] * stride_bn

    acc = tl.zeros((BLOCK_M, BLOCK_N), dtype=tl.float32)
    for kk in range(0, tl.cdiv(K, BLOCK_K)):
        a = tl.load(a_ptrs, mask=offs_k[None, :] < K - kk * BLOCK_K, other=0.0)
        b = tl.load(b_ptrs, mask=offs_k[:, None] < K - kk * BLOCK_K, other=0.0)
        acc = tl.dot(a, b, acc)
        a_ptrs += BLOCK_K * stride_ak
        b_ptrs += BLOCK_K * stride_bk

    c = acc.to(c_ptr.dtype.element_ty)
    offs_cm = pid_m * BLOCK_M + tl.arange(0, BLOCK_M)
    offs_cn = pid_n * BLOCK_N + tl.arange(0, BLOCK_N)
    c_ptrs = c_ptr + offs_cm[:, None] * stride_cm + offs_cn[None, :] * stride_cn
    mask = (offs_cm[:, None] < M) & (offs_cn[None, :] < N)
    tl.store(c_ptrs, c, mask=mask)

# config = {"BLOCK_K": 64, "BLOCK_M": 128, "BLOCK_N": 256, "GROUP_M": 8, "arch": "sm_80", "dtype": "fp32", "num_ctas": 1, "num_stages": 3, "num_warps": 2}
# arch = sm_80


// ===== COMPILED SASS (sm_80) =====

	.target	sm_80

	.elftype	@"ET_EXEC"


//--------------------- .note.nv.tkinfo           --------------------------
	.section	.note.nv.tkinfo,"",@"SHT_NOTE"
	.sectionflags	@"SHF_NOTE_NV_TKINFO"
	.tkinfo
        /*0018*/ 	.word	0x00000002
        /*0030*/ 	.string	""
        /*0030*/ 	.string	"ptxas"
        /*0030*/ 	.string	"Cuda compilation tools, release 13.0, V13.0.88"
        /*0030*/ 	.string	"Build cuda_13.0.r13.0/compiler.36424714_0"
        /*0030*/ 	.string	"-v  -suppress-debug-info  -lineinfo  -arch sm_80 "



//--------------------- .note.nv.cuinfo           --------------------------
	.section	.note.nv.cuinfo,"",@"SHT_NOTE"
	.sectionflags	@"SHF_NOTE_NV_CUINFO"
        /*0018*/ 	.short	0x0002
        /*001a*/ 	.short	0x0050
        /*001c*/ 	.short	0x0082
	.zero		2


//--------------------- .nv.info                  --------------------------
	.section	.nv.info,"",@"SHT_CUDA_INFO"
	.align	4


	//----- nvinfo : EIATTR_REGCOUNT
	.align		4
        /*0000*/ 	.byte	0x04, 0x2f
        /*0002*/ 	.short	(.L_1 - .L_0)
	.align		4
.L_0:
        /*0004*/ 	.word	index@(matmul_kernel)
        /*0008*/ 	.word	0x000000ff


	//----- nvinfo : EIATTR_FRAME_SIZE
	.align		4
.L_1:
        /*000c*/ 	.byte	0x04, 0x11
        /*000e*/ 	.short	(.L_3 - .L_2)
	.align		4
.L_2:
        /*0010*/ 	.word	index@(matmul_kernel)
        /*0014*/ 	.word	0x00002218


	//----- nvinfo : EIATTR_MIN_STACK_SIZE
	.align		4
.L_3:
        /*0018*/ 	.byte	0x04, 0x12
        /*001a*/ 	.short	(.L_5 - .L_4)
	.align		4
.L_4:
        /*001c*/ 	.word	index@(matmul_kernel)
        /*0020*/ 	.word	0x00002218
.L_5:


//--------------------- .nv.info.matmul_kernel    --------------------------
	.section	.nv.info.matmul_kernel,"",@"SHT_CUDA_INFO"
	.sectionflags	@""
	.align	4


	//----- nvinfo : EIATTR_CUDA_API_VERSION
	.align		4
        /*0000*/ 	.byte	0x04, 0x37
        /*0002*/ 	.short	(.L_7 - .L_6)
.L_6:
        /*0004*/ 	.word	0x00000082


	//----- nvinfo : EIATTR_SW2861232_WAR
	.align		4
.L_7:
        /*0008*/ 	.byte	0x01, 0x35
	.zero		2


	//----- nvinfo : EIATTR_PARAM_CBANK
	.align		4
        /*000c*/ 	.byte	0x04, 0x0a
        /*000e*/ 	.short	(.L_9 - .L_8)
	.align		4
.L_8:
        /*0010*/ 	.word	index@(.nv.constant0.matmul_kernel)
        /*0014*/ 	.short	0x0160
        /*0016*/ 	.short	0x0050


	//----- nvinfo : EIATTR_CBANK_PARAM_SIZE
	.align		4
.L_9:
        /*0018*/ 	.byte	0x03, 0x19
        /*001a*/ 	.short	0x0050


	//----- nvinfo : EIATTR_KPARAM_INFO
	.align		4
        /*001c*/ 	.byte	0x04, 0x17
        /*001e*/ 	.short	(.L_11 - .L_10)
.L_10:
        /*0020*/ 	.word	0x00000000
        /*0024*/ 	.short	0x000d
        /*0026*/ 	.short	0x0048
        /*0028*/ 	.byte	0x00, 0xf4, 0x21, 0x00


	//----- nvinfo : EIATTR_KPARAM_INFO
	.align		4
.L_11:
        /*002c*/ 	.byte	0x04, 0x17
        /*002e*/ 	.short	(.L_13 - .L_12)
.L_12:
        /*0030*/ 	.word	0x00000000
        /*0034*/ 	.short	0x000c
        /*0036*/ 	.short	0x0040
        /*0038*/ 	.byte	0x00, 0xf4, 0x21, 0x00


	//----- nvinfo : EIATTR_KPARAM_INFO
	.align		4
.L_13:
        /*003c*/ 	.byte	0x04, 0x17
        /*003e*/ 	.short	(.L_15 - .L_14)
.L_14:
        /*0040*/ 	.word	0x00000000
        /*0044*/ 	.short	0x000b
        /*0046*/ 	.short	0x0038
        /*0048*/ 	.byte	0x00, 0xf0, 0x11, 0x00


	//----- nvinfo : EIATTR_KPARAM_INFO
	.align		4
.L_15:
        /*004c*/ 	.byte	0x04, 0x17
        /*004e*/ 	.short	(.L_17 - .L_16)
.L_16:
        /*0050*/ 	.word	0x00000000
        /*0054*/ 	.short	0x000a
        /*0056*/ 	.short	0x0034
        /*0058*/ 	.byte	0x00, 0xf0, 0x11, 0x00


	//----- nvinfo : EIATTR_KPARAM_INFO
	.align		4
.L_17:
        /*005c*/ 	.byte	0x04, 0x17
        /*005e*/ 	.short	(.L_19 - .L_18)
.L_18:
        /*0060*/ 	.word	0x00000000
        /*0064*/ 	.short	0x0009
        /*0066*/ 	.short	0x0030
        /*0068*/ 	.byte	0x00, 0xf0, 0x11, 0x00


	//----- nvinfo : EIATTR_KPARAM_INFO
	.align		4
.L_19:
        /*006c*/ 	.byte	0x04, 0x17
        /*006e*/ 	.short	(.L_21 - .L_20)
.L_20:
        /*0070*/ 	.word	0x00000000
        /*0074*/ 	.short	0x0008
        /*0076*/ 	.short	0x002c
        /*0078*/ 	.byte	0x00, 0xf0, 0x11, 0x00


	//----- nvinfo : EIATTR_KPARAM_INFO
	.align		4
.L_21:
        /*007c*/ 	.byte	0x04, 0x17
        /*007e*/ 	.short	(.L_23 - .L_22)
.L_22:
        /*0080*/ 	.word	0x00000000
        /*0084*/ 	.short	0x0007
        /*0086*/ 	.short	0x0028
        /*0088*/ 	.byte	0x00, 0xf0, 0x11, 0x00


	//----- nvinfo : EIATTR_KPARAM_INFO
	.align		4
.L_23:
        /*008c*/ 	.byte	0x04, 0x17
        /*008e*/ 	.short	(.L_25 - .L_24)
.L_24:
        /*0090*/ 	.word	0x00000000
        /*0094*/ 	.short	0x0006
        /*0096*/ 	.short	0x0024
        /*0098*/ 	.byte	0x00, 0xf0, 0x11, 0x00


	//----- nvinfo : EIATTR_KPARAM_INFO
	.align		4
.L_25:
        /*009c*/ 	.byte	0x04, 0x17
        /*009e*/ 	.short	(.L_27 - .L_26)
.L_26:
        /*00a0*/ 	.word	0x00000000
        /*00a4*/ 	.short	0x0005
        /*00a6*/ 	.short	0x0020
        /*00a8*/ 	.byte	0x00, 0xf0, 0x11, 0x00


	//----- nvinfo : EIATTR_KPARAM_INFO
	.align		4
.L_27:
        /*00ac*/ 	.byte	0x04, 0x17
        /*00ae*/ 	.short	(.L_29 - .L_28)
.L_28:
        /*00b0*/ 	.word	0x00000000
        /*00b4*/ 	.short	0x0004
        /*00b6*/ 	.short	0x001c
        /*00b8*/ 	.byte	0x00, 0xf0, 0x11, 0x00


	//----- nvinfo : EIATTR_KPARAM_INFO
	.align		4
.L_29:
        /*00bc*/ 	.byte	0x04, 0x17
        /*00be*/ 	.short	(.L_31 - .L_30)
.L_30:
        /*00c0*/ 	.word	0x00000000
        /*00c4*/ 	.short	0x0003
        /*00c6*/ 	.short	0x0018
        /*00c8*/ 	.byte	0x00, 0xf0, 0x11, 0x00


	//----- nvinfo : EIATTR_KPARAM_INFO
	.align		4
.L_31:
        /*00cc*/ 	.byte	0x04, 0x17
        /*00ce*/ 	.short	(.L_33 - .L_32)
.L_32:
        /*00d0*/ 	.word	0x00000000
        /*00d4*/ 	.short	0x0002
        /*00d6*/ 	.short	0x0010
        /*00d8*/ 	.byte	0x00, 0xf4, 0x21, 0x00


	//----- nvinfo : EIATTR_KPARAM_INFO
	.align		4
.L_33:
        /*00dc*/ 	.byte	0x04, 0x17
        /*00de*/ 	.short	(.L_35 - .L_34)
.L_34:
        /*00e0*/ 	.word	0x00000000
        /*00e4*/ 	.short	0x0001
        /*00e6*/ 	.short	0x0008
        /*00e8*/ 	.byte	0x00, 0xf4, 0x21, 0x00


	//----- nvinfo : EIATTR_KPARAM_INFO
	.align		4
.L_35:
        /*00ec*/ 	.byte	0x04, 0x17
        /*00ee*/ 	.short	(.L_37 - .L_36)
.L_36:
        /*00f0*/ 	.word	0x00000000
        /*00f4*/ 	.short	0x0000
        /*00f6*/ 	.short	0x0000
        /*00f8*/ 	.byte	0x00, 0xf4, 0x21, 0x00


	//----- nvinfo : EIATTR_MAXREG_COUNT
	.align		4
.L_37:
        /*00fc*/ 	.byte	0x03, 0x1b
        /*00fe*/ 	.short	0x00ff


	//----- nvinfo : EIATTR_NUM_BARRIERS
	.align		4
        /*0100*/ 	.byte	0x02, 0x4c
        /*0102*/ 	.byte	0x01
	.zero		1


	//----- nvinfo : EIATTR_ANNOTATIONS
	.align		4
        /*0104*/ 	.byte	0x04, 0x55
        /*0106*/ 	.short	(.L_39 - .L_38)


	//   ....[0]....
.L_38:
        /*0108*/ 	.word	0x00000001
        /*010c*/ 	.byte	0xc0, 0x05, 0x00, 0x00, 0x01, 0x00, 0x00, 0x00, 0x60, 0x06, 0x00, 0x00, 0x01, 0x00, 0x00, 0x00
        /* <DEDUP_REMOVED lines=1136> */
        /*481c*/ 	.byte	0xb0, 0xf0, 0x01, 0x00


	//----- nvinfo : EIATTR_MERCURY_ISA_VERSION
	.align		4
.L_39:
        /*4820*/ 	.byte	0x03, 0x5f
        /*4822*/ 	.short	0x0000


	//----- nvinfo : EIATTR_EXIT_INSTR_OFFSETS
	.align		4
        /*4824*/ 	.byte	0x04, 0x1c
        /*4826*/ 	.short	(.L_41 - .L_40)


	//   ....[0]....
.L_40:
        /*4828*/ 	.word	0x0005d910


	//   ....[1]....
        /*482c*/ 	.word	0x0005d930


	//----- nvinfo : EIATTR_REQNTID
	.align		4
.L_41:
        /*4830*/ 	.byte	0x04, 0x10
        /*4832*/ 	.short	(.L_43 - .L_42)
.L_42:
        /*4834*/ 	.word	0x00000040
        /*4838*/ 	.word	0x00000001
        /*483c*/ 	.word	0x00000001
.L_43:


//--------------------- .nv.callgraph             --------------------------
	.section	.nv.callgraph,"",@"SHT_CUDA_CALLGRAPH"
	.align	4
	.sectionentsize	8
	.align		4
        /*0000*/ 	.word	0x00000000
	.align		4
        /*0004*/ 	.word	0xffffffff
	.align		4
        /*0008*/ 	.word	0x00000000
	.align		4
        /*000c*/ 	.word	0xfffffffe
	.align		4
        /*0010*/ 	.word	0x00000000
	.align		4
        /*0014*/ 	.word	0xfffffffd
	.align		4
        /*0018*/ 	.word	0x00000000
	.align		4
        /*001c*/ 	.word	0xfffffffc


//--------------------- .nv.rel.action            --------------------------
	.section	.nv.rel.action,"",@"SHT_CUDA_RELOCINFO"
	.align	8
	.sectionentsize	8
        /*0000*/ 	.byte	0x73, 0x00, 0x00, 0x00, 0x00, 0x00, 0x00, 0x00, 0x00, 0x00, 0x00, 0x11, 0x25, 0x00, 0x05, 0x36


//--------------------- .nv.constant0.matmul_kernel --------------------------
	.section	.nv.constant0.matmul_kernel,"a",@progbits
	.sectionflags	@""
	.align	4
.nv.constant0.matmul_kernel:
	.zero		432


//--------------------- .text.matmul_kernel       --------------------------
	.section	.text.matmul_kernel,"ax",@progbits
	.sectioninfo	@"SHI_REGISTERS=255"
	.align	128
        .global         matmul_kernel
        .type           matmul_kernel,@function
        .size           matmul_kernel,(.L_x_3 - matmul_kernel)
        .other          matmul_kernel,@"STO_CUDA_ENTRY STV_DEFAULT"
matmul_kernel:
.text.matmul_kernel:
[----:B------:R-:W-:Y:S02]  /*0000*/  IMAD.MOV.U32 R1, RZ, RZ, c[0x0][0x28] ;  /* 0x00000a00ff017624 */ /* 0x000fe400078e00ff */
[----:B------:R-:W-:Y:S01]  /*0010*/  IMAD.MOV.U32 R0, RZ, RZ, c[0x0][0x17c] ;  /* 0x00005f00ff007624 */ /* 0x000fe200078e00ff */
[----:B------:R-:W1:Y:S01]  /*0020*/  S2R R5, SR_CTAID.X ;  /* 0x0000000000057919 */ /* 0x000e620000002500 */
[----:B------:R-:W-:Y:S02]  /*0030*/  IABS R247, c[0x0][0x17c] ;  /* 0x00005f0000f77a13 */ /* 0x000fe40000000000 */
[----:B------:R-:W-:Y:S02]  /*0040*/  IADD3 R1, R1, -0x2218, RZ ;  /* 0xffffdde801017810 */ /* 0x000fe40007ffe0ff */
[----:B------:R-:W-:-:S04]  /*0050*/  IADD3 R0, R0, 0xff, RZ ;  /* 0x000000ff00007810 */ /* 0x000fc80007ffe0ff */
[----:B------:R-:W-:-:S04]  /*0060*/  SHF.R.S32.HI R3, RZ, 0x1f, R0 ;  /* 0x0000001fff037819 */ /* 0x000fc80000011400 */
[----:B------:R-:W-:-:S04]  /*0070*/  LEA.HI R3, R3, R0, RZ, 0x8 ;  /* 0x0000000003037211 */ /* 0x000fc800078f40ff */
[----:B------:R-:W-:-:S05]  /*0080*/  SHF.R.S32.HI R3, RZ, 0x8, R3 ;  /* 0x00000008ff037819 */ /* 0x000fca0000011403 */
[----:B------:R-:W-:Y:S01]  /*0090*/  IMAD.SHL.U32 R4, R3, 0x8, RZ ;  /* 0x0000000803047824 */ /* 0x000fe200078e00ff */
[----:B-1----:R-:W-:-:S04]  /*00a0*/  IABS R8, R5 ;  /* 0x0000000500087213 */ /* 0x002fc80000000000 */
[-C--:B------:R-:W-:Y:S02]  /*00b0*/  IABS R7, R4.reuse ;  /* 0x0000000400077213 */ /* 0x080fe40000000000 */
[----:B------:R-:W-:Y:S02]  /*00c0*/  IABS R10, R4 ;  /* 0x00000004000a7213 */ /* 0x000fe40000000000 */
[----:B------:R-:W1:Y:S08]  /*00d0*/  I2F.RP R0, R7 ;  /* 0x0000000700007306 */ /* 0x000e700000209400 */
[----:B-1----:R-:W1:Y:S02]  /*00e0*/  MUFU.RCP R0, R0 ;  /* 0x0000000000007308 */ /* 0x002e640000001000 */
[----:B-1----:R-:W-:Y:S01]  /*00f0*/  IADD3 R2, R0, 0xffffffe, RZ ;  /* 0x0ffffffe00027810 */ /* 0x002fe20007ffe0ff */
[----:B------:R-:W-:Y:S01]  /*0100*/  IMAD.MOV R0, RZ, RZ, -R10 ;  /* 0x000000ffff007224 */ /* 0x000fe200078e0a0a */
[----:B------:R-:W-:-:S04]  /*0110*/  IABS R10, c[0x0][0x178] ;  /* 0x00005e00000a7a13 */ /* 0x000fc80000000000 */
[----:B------:R1:W2:Y:S01]  /*0120*/  F2I.FTZ.U32.TRUNC.NTZ R3, R2 ;  /* 0x0000000200037305 */ /* 0x0002a2000021f000 */
[----:B------:R-:W-:Y:S02]  /*0130*/  IMAD.MOV.U32 R11, RZ, RZ, R10 ;  /* 0x000000ffff0b7224 */ /* 0x000fe400078e000a */
[----:B-1----:R-:W-:Y:S02]  /*0140*/  IMAD.MOV.U32 R2, RZ, RZ, RZ ;  /* 0x000000ffff027224 */ /* 0x002fe400078e00ff */
[----:B--2---:R-:W-:-:S04]  /*0150*/  IMAD.MOV R6, RZ, RZ, -R3 ;  /* 0x000000ffff067224 */ /* 0x004fc800078e0a03 */
[----:B------:R-:W-:Y:S02]  /*0160*/  IMAD R9, R6, R7, RZ ;  /* 0x0000000706097224 */ /* 0x000fe400078e02ff */
[----:B------:R-:W-:Y:S02]  /*0170*/  IMAD.MOV.U32 R6, RZ, RZ, R8 ;  /* 0x000000ffff067224 */ /* 0x000fe400078e0008 */
[----:B------:R-:W-:-:S06]  /*0180*/  IMAD.HI.U32 R3, R3, R9, R2 ;  /* 0x0000000903037227 */ /* 0x000fcc00078e0002 */
[----:B------:R-:W-:-:S04]  /*0190*/  IMAD.HI.U32 R3, R3, R6, RZ ;  /* 0x0000000603037227 */ /* 0x000fc800078e00ff */
[----:B------:R-:W-:-:S05]  /*01a0*/  IMAD R0, R3, R0, R6 ;  /* 0x0000000003007224 */ /* 0x000fca00078e0206 */
[----:B------:R-:W-:-:S13]  /*01b0*/  ISETP.GT.U32.AND P1, PT, R7, R0, PT ;  /* 0x000000000700720c */ /* 0x000fda0003f24070 */
[----:B------:R-:W-:Y:S01]  /*01c0*/  @!P1 IMAD.IADD R0, R0, 0x1, -R7 ;  /* 0x0000000100009824 */ /* 0x000fe200078e0a07 */
[----:B------:R-:W-:Y:S02]  /*01d0*/  @!P1 IADD3 R3, R3, 0x1, RZ ;  /* 0x0000000103039810 */ /* 0x000fe40007ffe0ff */
[----:B------:R-:W-:Y:S02]  /*01e0*/  ISETP.NE.AND P1, PT, R4, RZ, PT ;  /* 0x000000ff0400720c */ /* 0x000fe40003f25270 */
[----:B------:R-:W-:Y:S02]  /*01f0*/  ISETP.GE.U32.AND P0, PT, R0, R7, PT ;  /* 0x000000070000720c */ /* 0x000fe40003f06070 */
[----:B------:R-:W-:-:S04]  /*0200*/  LOP3.LUT R0, R5, R4, RZ, 0x3c, !PT ;  /* 0x0000000405007212 */ /* 0x000fc800078e3cff */
[----:B------:R-:W-:Y:S02]  /*0210*/  ISETP.GE.AND P2, PT, R0, RZ, PT ;  /* 0x000000ff0000720c */ /* 0x000fe40003f46270 */
[----:B------:R-:W-:-:S04]  /*0220*/  MOV R0, c[0x0][0x178] ;  /* 0x00005e0000007a02 */ /* 0x000fc80000000f00 */
[----:B------:R-:W-:Y:S02]  /*0230*/  IADD3 R0, R0, 0x7f, RZ ;  /* 0x0000007f00007810 */ /* 0x000fe40007ffe0ff */
[----:B------:R-:W-:-:S05]  /*0240*/  @P0 IADD3 R3, R3, 0x1, RZ ;  /* 0x0000000103030810 */ /* 0x000fca0007ffe0ff */
[----:B------:R-:W-:Y:S01]  /*0250*/  IMAD.MOV.U32 R2, RZ, RZ, R3 ;  /* 0x000000ffff027224 */ /* 0x000fe200078e0003 */
[----:B------:R-:W-:-:S03]  /*0260*/  SHF.R.S32.HI R3, RZ, 0x1f, R0 ;  /* 0x0000001fff037819 */ /* 0x000fc60000011400 */
[----:B------:R-:W-:Y:S01]  /*0270*/  @!P2 IMAD.MOV R2, RZ, RZ, -R2 ;  /* 0x000000ffff02a224 */ /* 0x000fe200078e0a02 */
[----:B------:R-:W-:Y:S02]  /*0280*/  @!P1 LOP3.LUT R2, RZ, R4, RZ, 0x33, !PT ;  /* 0x00000004ff029212 */ /* 0x000fe400078e33ff */
[----:B------:R-:W-:-:S03]  /*0290*/  LEA.HI R3, R3, R0, RZ, 0x7 ;  /* 0x0000000003037211 */ /* 0x000fc600078f38ff */
[----:B------:R-:W-:Y:S02]  /*02a0*/  IMAD.SHL.U32 R6, R2, 0x8, RZ ;  /* 0x0000000802067824 */ /* 0x000fe400078e00ff */
[----:B------:R-:W-:-:S03]  /*02b0*/  IMAD.MOV R2, RZ, RZ, -R2 ;  /* 0x000000ffff027224 */ /* 0x000fc600078e0a02 */
[----:B------:R-:W-:Y:S01]  /*02c0*/  LEA.HI.SX32 R3, R3, -R6, 0x19 ;  /* 0x8000000603037211 */ /* 0x000fe200078fcaff */
[----:B------:R-:W-:Y:S02]  /*02d0*/  IMAD R10, R4, R2, R5 ;  /* 0x00000002040a7224 */ /* 0x000fe400078e0205 */
[----:B------:R-:W-:Y:S01]  /*02e0*/  IMAD.MOV.U32 R2, RZ, RZ, RZ ;  /* 0x000000ffff027224 */ /* 0x000fe200078e00ff */
[----:B------:R-:W-:Y:S01]  /*02f0*/  IMNMX R9, R3, 0x8, PT ;  /* 0x0000000803097817 */ /* 0x000fe20003800200 */
[----:B------:R-:W1:Y:S03]  /*0300*/  I2F.RP R4, R11 ;  /* 0x0000000b00047306 */ /* 0x000e660000209400 */
[----:B------:R-:W-:-:S05]  /*0310*/  IABS R7, R9 ;  /* 0x0000000900077213 */ /* 0x000fca0000000000 */
[----:B------:R-:W2:Y:S08]  /*0320*/  I2F.RP R0, R7 ;  /* 0x0000000700007306 */ /* 0x000eb00000209400 */
[----:B-1----:R-:W1:Y:S08]  /*0330*/  MUFU.RCP R4, R4 ;  /* 0x0000000400047308 */ /* 0x002e700000001000 */
[----:B--2---:R-:W2:Y:S01]  /*0340*/  MUFU.RCP R0, R0 ;  /* 0x0000000000007308 */ /* 0x004ea20000001000 */
[----:B-1----:R-:W-:-:S07]  /*0350*/  IADD3 R230, R4, 0xffffffe, RZ ;  /* 0x0ffffffe04e67810 */ /* 0x002fce0007ffe0ff */
[----:B------:R1:W-:Y:S01]  /*0360*/  F2I.FTZ.U32.TRUNC.NTZ R231, R230 ;  /* 0x000000e600e77305 */ /* 0x0003e2000021f000 */
[----:B--2---:R-:W-:Y:S02]  /*0370*/  IADD3 R3, R0, 0xffffffe, RZ ;  /* 0x0ffffffe00037810 */ /* 0x004fe40007ffe0ff */
[----:B------:R-:W-:Y:S01]  /*0380*/  IABS R0, R10 ;  /* 0x0000000a00007213 */ /* 0x000fe20000000000 */
[----:B-1----:R-:W-:-:S04]  /*0390*/  IMAD.MOV.U32 R230, RZ, RZ, RZ ;  /* 0x000000ffffe67224 */ /* 0x002fc800078e00ff */
[----:B------:R-:W1:Y:S02]  /*03a0*/  F2I.FTZ.U32.TRUNC.NTZ R3, R3 ;  /* 0x0000000300037305 */ /* 0x000e64000021f000 */
[----:B-1----:R-:W-:-:S04]  /*03b0*/  IMAD.MOV R8, RZ, RZ, -R3 ;  /* 0x000000ffff087224 */ /* 0x002fc800078e0a03 */
[----:B------:R-:W-:Y:S01]  /*03c0*/  IMAD R5, R8, R7, RZ ;  /* 0x0000000708057224 */ /* 0x000fe200078e02ff */
[----:B------:R-:W-:-:S03]  /*03d0*/  IABS R8, R9 ;  /* 0x0000000900087213 */ /* 0x000fc60000000000 */
[----:B------:R-:W-:Y:S02]  /*03e0*/  IMAD.HI.U32 R2, R3, R5, R2 ;  /* 0x0000000503027227 */ /* 0x000fe400078e0002 */
[----:B------:R-:W1:Y:S02]  /*03f0*/  I2F.RP R5, R247 ;  /* 0x000000f700057306 */ /* 0x000e640000209400 */
[----:B------:R-:W-:Y:S01]  /*0400*/  IMAD.MOV.U32 R3, RZ, RZ, R0 ;  /* 0x000000ffff037224 */ /* 0x000fe200078e0000 */
[----:B------:R-:W-:-:S03]  /*0410*/  IADD3 R0, RZ, -R8, RZ ;  /* 0x80000008ff007210 */ /* 0x000fc60007ffe0ff */
[----:B------:R-:W-:-:S04]  /*0420*/  IMAD.HI.U32 R2, R2, R3, RZ ;  /* 0x0000000302027227 */ /* 0x000fc800078e00ff */
[----:B------:R-:W-:-:S05]  /*0430*/  IMAD R0, R2, R0, R3 ;  /* 0x0000000002007224 */ /* 0x000fca00078e0203 */
[----:B------:R-:W-:Y:S01]  /*0440*/  ISETP.GT.U32.AND P1, PT, R7, R0, PT ;  /* 0x000000000700720c */ /* 0x000fe20003f24070 */
[----:B-1----:R-:W1:-:S12]  /*0450*/  MUFU.RCP R5, R5 ;  /* 0x0000000500057308 */ /* 0x002e580000001000 */
[----:B------:R-:W-:Y:S01]  /*0460*/  @!P1 IMAD.IADD R0, R0, 0x1, -R7 ;  /* 0x0000000100009824 */ /* 0x000fe200078e0a07 */
[----:B------:R-:W-:Y:S02]  /*0470*/  @!P1 IADD3 R2, R2, 0x1, RZ ;  /* 0x0000000102029810 */ /* 0x000fe40007ffe0ff */
[----:B------:R-:W-:Y:S02]  /*0480*/  ISETP.NE.AND P1, PT, R9, RZ, PT ;  /* 0x000000ff0900720c */ /* 0x000fe40003f25270 */
[----:B------:R-:W-:Y:S02]  /*0490*/  ISETP.GE.U32.AND P0, PT, R0, R7, PT ;  /* 0x000000070000720c */ /* 0x000fe40003f06070 */
[----:B------:R-:W-:Y:S02]  /*04a0*/  LOP3.LUT R0, R10, R9, RZ, 0x3c, !PT ;  /* 0x000000090a007212 */ /* 0x000fe400078e3cff */
[----:B-1----:R-:W-:Y:S01]  /*04b0*/  IADD3 R3, R5, 0xffffffe, RZ ;  /* 0x0ffffffe05037810 */ /* 0x002fe20007ffe0ff */
[----:B------:R-:W-:Y:S01]  /*04c0*/  IMAD.MOV R5, RZ, RZ, -R231 ;  /* 0x000000ffff057224 */ /* 0x000fe200078e0ae7 */
[----:B------:R-:W-:-:S03]  /*04d0*/  ISETP.GE.AND P2, PT, R0, RZ, PT ;  /* 0x000000ff0000720c */ /* 0x000fc60003f46270 */
[----:B------:R-:W-:Y:S01]  /*04e0*/  IMAD R5, R5, R11, RZ ;  /* 0x0000000b05057224 */ /* 0x000fe200078e02ff */
[----:B------:R-:W1:Y:S03]  /*04f0*/  F2I.FTZ.U32.TRUNC.NTZ R3, R3 ;  /* 0x0000000300037305 */ /* 0x000e66000021f000 */
[----:B------:R-:W-:Y:S01]  /*0500*/  @P0 IADD3 R2, R2, 0x1, RZ ;  /* 0x0000000102020810 */ /* 0x000fe20007ffe0ff */
[----:B------:R-:W-:-:S05]  /*0510*/  IMAD.HI.U32 R230, R231, R5, R230 ;  /* 0x00000005e7e67227 */ /* 0x000fca00078e00e6 */
[----:B------:R-:W-:Y:S01]  /*0520*/  @!P2 IMAD.MOV R2, RZ, RZ, -R2 ;  /* 0x000000ffff02a224 */ /* 0x000fe200078e0a02 */
[----:B------:R-:W-:-:S05]  /*0530*/  @!P1 LOP3.LUT R2, RZ, R9, RZ, 0x33, !PT ;  /* 0x00000009ff029212 */ /* 0x000fca00078e33ff */
[----:B------:R-:W-:Y:S02]  /*0540*/  IMAD.MOV R8, RZ, RZ, -R2 ;  /* 0x000000ffff087224 */ /* 0x000fe400078e0a02 */
[--C-:B-1----:R-:W-:Y:S02]  /*0550*/  IMAD.MOV R0, RZ, RZ, -R3.reuse ;  /* 0x000000ffff007224 */ /* 0x102fe400078e0a03 */
[----:B------:R-:W-:Y:S02]  /*0560*/  IMAD.SHL.U32 R221, R2, 0x100, RZ ;  /* 0x0000010002dd7824 */ /* 0x000fe400078e00ff */
[----:B------:R-:W-:Y:S02]  /*0570*/  IMAD R8, R9, R8, R10 ;  /* 0x0000000809087224 */ /* 0x000fe400078e020a */
[----:B------:R-:W-:Y:S01]  /*0580*/  IMAD R249, R0, R247, RZ ;  /* 0x000000f700f97224 */ /* 0x000fe200078e02ff */
[C---:B------:R-:W-:Y:S01]  /*0590*/  IADD3 R11, R221.reuse, 0x1, RZ ;  /* 0x00000001dd0b7810 */ /* 0x040fe20007ffe0ff */
[----:B------:R-:W-:Y:S01]  /*05a0*/  IMAD.MOV.U32 R2, RZ, RZ, RZ ;  /* 0x000000ffff027224 */ /* 0x000fe200078e00ff */
[----:B------:R-:W-:Y:S01]  /*05b0*/  IADD3 R7, R221, 0x2, RZ ;  /* 0x00000002dd077810 */ /* 0x000fe20007ffe0ff */
[----:B------:R-:W-:Y:S01]  /*05c0*/  STL [R1+0x950], R221 ;  /* 0x000950dd01007387 */ /* 0x000fe20000100800 */
[----:B------:R-:W-:Y:S01]  /*05d0*/  IADD3 R8, R6, R8, RZ ;  /* 0x0000000806087210 */ /* 0x000fe20007ffe0ff */
[----:B------:R-:W-:Y:S01]  /*05e0*/  IMAD.HI.U32 R249, R3, R249, R2 ;  /* 0x000000f903f97227 */ /* 0x000fe200078e0002 */
[----:B------:R-:W-:-:S02]  /*05f0*/  IABS R6, R11 ;  /* 0x0000000b00067213 */ /* 0x000fc40000000000 */
[----:B------:R-:W-:Y:S02]  /*0600*/  IABS R240, R7 ;  /* 0x0000000700f07213 */ /* 0x000fe40000000000 */
[----:B------:R-:W-:Y:S01]  /*0610*/  IADD3 R12, R221, 0xff, RZ ;  /* 0x000000ffdd0c7810 */ /* 0x000fe20007ffe0ff */
[----:B------:R-:W-:Y:S01]  /*0620*/  IMAD.HI.U32 R2, R249, R6, RZ ;  /* 0x00000006f9027227 */ /* 0x000fe200078e00ff */
[----:B------:R-:W-:Y:S02]  /*0630*/  IABS R236, R221 ;  /* 0x000000dd00ec7213 */ /* 0x000fe40000000000 */
[----:B------:R-:W-:Y:S01]  /*0640*/  IADD3 R4, R221, 0x3, RZ ;  /* 0x00000003dd047810 */ /* 0x000fe20007ffe0ff */
[C---:B------:R-:W-:Y:S01]  /*0650*/  IMAD.HI.U32 R3, R249.reuse, R240, RZ ;  /* 0x000000f0f9037227 */ /* 0x040fe200078e00ff */
[----:B------:R1:W-:Y:S01]  /*0660*/  STL [R1+0x1984], R12 ;  /* 0x0019840c01007387 */ /* 0x0003e20000100800 */
[----:B------:R-:W-:Y:S02]  /*0670*/  IABS R244, R12 ;  /* 0x0000000c00f47213 */ /* 0x000fe40000000000 */
[----:B------:R-:W-:Y:S01]  /*0680*/  IMAD.MOV R2, RZ, RZ, -R2 ;  /* 0x000000ffff027224 */ /* 0x000fe200078e0a02 */
[----:B------:R2:W-:Y:S01]  /*0690*/  STL [R1+0x1598], R11 ;  /* 0x0015980b01007387 */ /* 0x0005e20000100800 */
[----:B------:R-:W-:Y:S01]  /*06a0*/  IMAD.MOV R3, RZ, RZ, -R3 ;  /* 0x000000ffff037224 */ /* 0x000fe200078e0a03 */
[----:B------:R-:W-:Y:S01]  /*06b0*/  IABS R242, R4 ;  /* 0x0000000400f27213 */ /* 0x000fe20000000000 */
[----:B------:R-:W-:Y:S01]  /*06c0*/  IMAD.HI.U32 R0, R249, R236, RZ ;  /* 0x000000ecf9007227 */ /* 0x000fe200078e00ff */
[----:B------:R3:W-:Y:S01]  /*06d0*/  STL [R1+0x1594], R7 ;  /* 0x0015940701007387 */ /* 0x0007e20000100800 */
[----:B------:R-:W-:-:S02]  /*06e0*/  IADD3 R10, R221, 0x5, RZ ;  /* 0x00000005dd0a7810 */ /* 0x000fc40007ffe0ff */
[----:B------:R-:W-:Y:S01]  /*06f0*/  IMAD R241, R247, R2, R6 ;  /* 0x00000002f7f17224 */ /* 0x000fe200078e0206 */
[----:B-1----:R-:W-:Y:S01]  /*0700*/  IADD3 R12, R221, 0x4, RZ ;  /* 0x00000004dd0c7810 */ /* 0x002fe20007ffe0ff */
[----:B------:R-:W-:Y:S01]  /*0710*/  IMAD R240, R247, R3, R240 ;  /* 0x00000003f7f07224 */ /* 0x000fe200078e02f0 */
[----:B------:R1:W-:Y:S01]  /*0720*/  STL [R1+0x1590], R4 ;  /* 0x0015900401007387 */ /* 0x0003e20000100800 */
[----:B------:R-:W-:Y:S01]  /*0730*/  IMAD.MOV R0, RZ, RZ, -R0 ;  /* 0x000000ffff007224 */ /* 0x000fe200078e0a00 */
[----:B--2---:R-:W-:Y:S01]  /*0740*/  IADD3 R11, R221, 0x6, RZ ;  /* 0x00000006dd0b7810 */ /* 0x004fe20007ffe0ff */
[----:B------:R-:W-:Y:S01]  /*0750*/  IMAD.HI.U32 R5, R249, R244, RZ ;  /* 0x000000f4f9057227 */ /* 0x000fe200078e00ff */
[----:B------:R-:W-:Y:S01]  /*0760*/  IABS R6, R12 ;  /* 0x0000000c00067213 */ /* 0x000fe20000000000 */
[----:B------:R-:W-:Y:S01]  /*0770*/  STL [R1+0x1a58], R241 ;  /* 0x001a58f101007387 */ /* 0x000fe20000100800 */
[----:B---3--:R-:W-:Y:S01]  /*0780*/  IADD3 R7, R221, 0x8, RZ ;  /* 0x00000008dd077810 */ /* 0x008fe20007ffe0ff */
[----:B------:R-:W-:Y:S01]  /*0790*/  IMAD R236, R247, R0, R236 ;  /* 0x00000000f7ec7224 */ /* 0x000fe200078e02ec */
[----:B------:R-:W-:Y:S01]  /*07a0*/  IADD3 R9, R221, 0x7, RZ ;  /* 0x00000007dd097810 */ /* 0x000fe20007ffe0ff */
[----:B------:R-:W-:Y:S01]  /*07b0*/  STL [R1+0x1a54], R240 ;  /* 0x001a54f001007387 */ /* 0x000fe20000100800 */
[----:B-1----:R-:W-:Y:S01]  /*07c0*/  IMAD.HI.U32 R4, R249, R242, RZ ;  /* 0x000000f2f9047227 */ /* 0x002fe200078e00ff */
[----:B------:R-:W-:-:S02]  /*07d0*/  IABS R14, R7 ;  /* 0x00000007000e7213 */ /* 0x000fc40000000000 */
[----:B------:R1:W-:Y:S01]  /*07e0*/  STL [R1+0x158c], R12 ;  /* 0x00158c0c01007387 */ /* 0x0003e20000100800 */
[----:B------:R-:W-:Y:S01]  /*07f0*/  IMAD.MOV R5, RZ, RZ, -R5 ;  /* 0x000000ffff057224 */ /* 0x000fe200078e0a05 */
[----:B------:R-:W-:Y:S01]  /*0800*/  IABS R238, R9 ;  /* 0x0000000900ee7213 */ /* 0x000fe20000000000 */
[----:B------:R-:W-:Y:S01]  /*0810*/  IMAD.HI.U32 R0, R249, R6, RZ ;  /* 0x00000006f9007227 */ /* 0x000fe200078e00ff */
[----:B------:R2:W-:Y:S01]  /*0820*/  STL [R1+0x159c], R10 ;  /* 0x00159c0a01007387 */ /* 0x0005e20000100800 */
[----:B------:R-:W-:Y:S02]  /*0830*/  IADD3 R15, R221, 0x9, RZ ;  /* 0x00000009dd0f7810 */ /* 0x000fe40007ffe0ff */
[----:B------:R-:W-:Y:S01]  /*0840*/  IMAD.MOV R4, RZ, RZ, -R4 ;  /* 0x000000ffff047224 */ /* 0x000fe200078e0a04 */
[----:B------:R3:W-:Y:S01]  /*0850*/  STL [R1+0x15a0], R11 ;  /* 0x0015a00b01007387 */ /* 0x0007e20000100800 */
[----:B------:R-:W-:Y:S01]  /*0860*/  IMAD R244, R247, R5, R244 ;  /* 0x00000005f7f47224 */ /* 0x000fe200078e02f4 */
[----:B-1----:R-:W-:Y:S01]  /*0870*/  IABS R12, R11 ;  /* 0x0000000b000c7213 */ /* 0x002fe20000000000 */
[----:B------:R-:W-:Y:S01]  /*0880*/  IMAD.MOV R0, RZ, RZ, -R0 ;  /* 0x000000ffff007224 */ /* 0x000fe200078e0a00 */
[----:B------:R1:W-:Y:S01]  /*0890*/  STL [R1+0x15a4], R9 ;  /* 0x0015a40901007387 */ /* 0x0003e20000100800 */
[----:B------:R-:W-:Y:S01]  /*08a0*/  IMAD.HI.U32 R5, R249, R14, RZ ;  /* 0x0000000ef9057227 */ /* 0x000fe200078e00ff */
[----:B--2---:R-:W-:-:S02]  /*08b0*/  IABS R10, R10 ;  /* 0x0000000a000a7213 */ /* 0x004fc40000000000 */
[----:B------:R-:W-:Y:S01]  /*08c0*/  IADD3 R13, R221, 0xa, RZ ;  /* 0x0000000add0d7810 */ /* 0x000fe20007ffe0ff */
[----:B------:R-:W-:Y:S01]  /*08d0*/  IMAD.HI.U32 R3, R249, R12, RZ ;  /* 0x0000000cf9037227 */ /* 0x000fe200078e00ff */
[C---:B---3--:R-:W-:Y:S01]  /*08e0*/  IADD3 R11, R221.reuse, 0xb, RZ ;  /* 0x0000000bdd0b7810 */ /* 0x048fe20007ffe0ff */
[----:B------:R2:W-:Y:S01]  /*08f0*/  STL [R1+0x15a8], R7 ;  /* 0x0015a80701007387 */ /* 0x0005e20000100800 */
[----:B------:R-:W-:Y:S01]  /*0900*/  IADD3 R17, R221, 0x81, RZ ;  /* 0x00000081dd117810 */ /* 0x000fe20007ffe0ff */
[----:B------:R-:W-:Y:S01]  /*0910*/  IMAD.HI.U32 R2, R249, R10, RZ ;  /* 0x0000000af9027227 */ /* 0x000fe200078e00ff */
[C---:B-1----:R-:W-:Y:S01]  /*0920*/  IADD3 R9, R221.reuse, 0xc, RZ ;  /* 0x0000000cdd097810 */ /* 0x042fe20007ffe0ff */
[----:B------:R1:W-:Y:S01]  /*0930*/  STL [R1+0x15ac], R15 ;  /* 0x0015ac0f01007387 */ /* 0x0003e20000100800 */
[----:B------:R-:W-:Y:S01]  /*0940*/  IADD3 R27, R221, 0x86, RZ ;  /* 0x00000086dd1b7810 */ /* 0x000fe20007ffe0ff */
[----:B------:R-:W-:Y:S01]  /*0950*/  IMAD R242, R247, R4, R242 ;  /* 0x00000004f7f27224 */ /* 0x000fe200078e02f2 */
[----:B------:R-:W-:Y:S01]  /*0960*/  IADD3 R25, R221, 0x87, RZ ;  /* 0x00000087dd197810 */ /* 0x000fe20007ffe0ff */
[----:B------:R-:W-:Y:S01]  /*0970*/  IMAD.HI.U32 R4, R249, R238, RZ ;  /* 0x000000eef9047227 */ /* 0x000fe200078e00ff */
[----:B------:R3:W-:Y:S01]  /*0980*/  STL [R1+0x15b0], R13 ;  /* 0x0015b00d01007387 */ /* 0x0007e20000100800 */
[----:B--2---:R-:W-:-:S02]  /*0990*/  IADD3 R7, R221, 0xd, RZ ;  /* 0x0000000ddd077810 */ /* 0x004fc40007ffe0ff */
[----:B------:R-:W-:Y:S01]  /*09a0*/  IMAD.MOV R3, RZ, RZ, -R3 ;  /* 0x000000ffff037224 */ /* 0x000fe200078e0a03 */
[----:B------:R-:W-:Y:S01]  /*09b0*/  IADD3 R4, -R4, RZ, RZ ;  /* 0x000000ff04047210 */ /* 0x000fe20007ffe1ff */
[----:B------:R-:W-:Y:S01]  /*09c0*/  IMAD R239, R247, R0, R6 ;  /* 0x00000000f7ef7224 */ /* 0x000fe200078e0206 */
[----:B------:R-:W-:Y:S01]  /*09d0*/  IABS R6, R15 ;  /* 0x0000000f00067213 */ /* 0x000fe20000000000 */
[----:B------:R-:W-:Y:S01]  /*09e0*/  IMAD.MOV R2, RZ, RZ, -R2 ;  /* 0x000000ffff027224 */ /* 0x000fe200078e0a02 */
[----:B-1----:R-:W-:Y:S01]  /*09f0*/  IADD3 R15, R221, 0xe, RZ ;  /* 0x0000000edd0f7810 */ /* 0x002fe20007ffe0ff */
[----:B------:R-:W-:Y:S01]  /*0a00*/  IMAD.MOV R5, RZ, RZ, -R5 ;  /* 0x000000ffff057224 */ /* 0x000fe200078e0a05 */
[----:B------:R-:W-:Y:S01]  /*0a10*/  IABS R198, R7 ;  /* 0x0000000700c67213 */ /* 0x000fe20000000000 */
[C---:B------:R-:W-:Y:S01]  /*0a20*/  IMAD R245, R247.reuse, R3, R12 ;  /* 0x00000003f7f57224 */ /* 0x040fe200078e020c */
[----:B------:R-:W-:Y:S01]  /*0a30*/  IABS R12, R11 ;  /* 0x0000000b000c7213 */ /* 0x000fe20000000000 */
[C---:B------:R-:W-:Y:S01]  /*0a40*/  IMAD R237, R247.reuse, R2, R10 ;  /* 0x00000002f7ed7224 */ /* 0x040fe200078e020a */
[----:B------:R-:W-:Y:S01]  /*0a50*/  IABS R10, R13 ;  /* 0x0000000d000a7213 */ /* 0x000fe20000000000 */
[----:B------:R-:W-:Y:S01]  /*0a60*/  IMAD R243, R247, R5, R14 ;  /* 0x00000005f7f37224 */ /* 0x000fe200078e020e */
[----:B------:R-:W-:Y:S01]  /*0a70*/  IABS R14, R9 ;  /* 0x00000009000e7213 */ /* 0x000fe20000000000 */
[----:B------:R-:W-:Y:S01]  /*0a80*/  IMAD.HI.U32 R0, R249, R6, RZ ;  /* 0x00000006f9007227 */ /* 0x000fe200078e00ff */
[C---:B---3--:R-:W-:Y:S01]  /*0a90*/  IADD3 R13, R221.reuse, 0xf, RZ ;  /* 0x0000000fdd0d7810 */ /* 0x048fe20007ffe0ff */
[----:B------:R1:W-:Y:S01]  /*0aa0*/  STL [R1+0x15b4], R11 ;  /* 0x0015b40b01007387 */ /* 0x0003e20000100800 */
[----:B------:R-:W-:Y:S01]  /*0ab0*/  IADD3 R23, R221, 0x88, RZ ;  /* 0x00000088dd177810 */ /* 0x000fe20007ffe0ff */
[----:B------:R-:W-:Y:S01]  /*0ac0*/  IMAD R238, R247, R4, R238 ;  /* 0x00000004f7ee7224 */ /* 0x000fe200078e02ee */
[----:B------:R-:W-:Y:S01]  /*0ad0*/  IADD3 R21, R221, 0x89, RZ ;  /* 0x00000089dd157810 */ /* 0x000fe20007ffe0ff */
[----:B------:R-:W-:Y:S01]  /*0ae0*/  IMAD.HI.U32 R3, R249, R12, RZ ;  /* 0x0000000cf9037227 */ /* 0x000fe200078e00ff */
[----:B------:R2:W-:Y:S01]  /*0af0*/  STL [R1+0x15b8], R9 ;  /* 0x0015b80901007387 */ /* 0x0005e20000100800 */
[----:B------:R-:W-:-:S02]  /*0b00*/  IADD3 R19, R221, 0x8a, RZ ;  /* 0x0000008add137810 */ /* 0x000fc40007ffe0ff */
[----:B------:R-:W-:Y:S01]  /*0b10*/  IMAD.MOV R0, RZ, RZ, -R0 ;  /* 0x000000ffff007224 */ /* 0x000fe200078e0a00 */
[----:B------:R3:W-:Y:S01]  /*0b20*/  STL [R1+0x15bc], R7 ;  /* 0x0015bc0701007387 */ /* 0x0007e20000100800 */
[----:B------:R-:W-:Y:S01]  /*0b30*/  IMAD.HI.U32 R2, R249, R10, RZ ;  /* 0x0000000af9027227 */ /* 0x000fe200078e00ff */
[----:B-1----:R-:W-:Y:S02]  /*0b40*/  IADD3 R11, R221, 0x10, RZ ;  /* 0x00000010dd0b7810 */ /* 0x002fe40007ffe0ff */
[----:B------:R-:W-:Y:S01]  /*0b50*/  STL [R1+0x15c0], R15 ;  /* 0x0015c00f01007387 */ /* 0x000fe20000100800 */
[----:B------:R-:W-:Y:S01]  /*0b60*/  IMAD.HI.U32 R4, R249, R14, RZ ;  /* 0x0000000ef9047227 */ /* 0x000fe200078e00ff */
[C---:B--2---:R-:W-:Y:S02]  /*0b70*/  IADD3 R9, R221.reuse, 0x11, RZ ;  /* 0x00000011dd097810 */ /* 0x044fe40007ffe0ff */
[----:B------:R1:W-:Y:S01]  /*0b80*/  STL [R1+0x15c4], R13 ;  /* 0x0015c40d01007387 */ /* 0x0003e20000100800 */
[----:B------:R-:W-:Y:S01]  /*0b90*/  IMAD.MOV R3, RZ, RZ, -R3 ;  /* 0x000000ffff037224 */ /* 0x000fe200078e0a03 */
[----:B---3--:R-:W-:Y:S01]  /*0ba0*/  IADD3 R7, R221, 0x12, RZ ;  /* 0x00000012dd077810 */ /* 0x008fe20007ffe0ff */
[C---:B------:R-:W-:Y:S01]  /*0bb0*/  IMAD R183, R247.reuse, R0, R6 ;  /* 0x00000000f7b77224 */ /* 0x040fe200078e0206 */
[----:B------:R-:W-:Y:S01]  /*0bc0*/  IABS R6, R13 ;  /* 0x0000000d00067213 */ /* 0x000fe20000000000 */
[----:B------:R-:W-:Y:S01]  /*0bd0*/  IMAD.MOV R2, RZ, RZ, -R2 ;  /* 0x000000ffff027224 */ /* 0x000fe200078e0a02 */
[----:B------:R-:W-:Y:S01]  /*0be0*/  IABS R18, R7 ;  /* 0x0000000700127213 */ /* 0x000fe20000000000 */
[----:B------:R-:W-:Y:S01]  /*0bf0*/  IMAD.MOV R4, RZ, RZ, -R4 ;  /* 0x000000ffff047224 */ /* 0x000fe200078e0a04 */
[----:B------:R-:W-:Y:S01]  /*0c00*/  STL [R1+0x15c8], R11 ;  /* 0x0015c80b01007387 */ /* 0x000fe20000100800 */
[----:B------:R-:W-:Y:S01]  /*0c10*/  IMAD R131, R247, R3, R12 ;  /* 0x00000003f7837224 */ /* 0x000fe200078e020c */
[----:B-1----:R-:W-:Y:S01]  /*0c20*/  IADD3 R13, R221, 0x14, RZ ;  /* 0x00000014dd0d7810 */ /* 0x002fe20007ffe0ff */
[C---:B------:R-:W-:Y:S01]  /*0c30*/  IMAD R10, R247.reuse, R2, R10 ;  /* 0x00000002f70a7224 */ /* 0x040fe200078e020a */
[----:B------:R1:W-:Y:S01]  /*0c40*/  STL [R1+0x15cc], R9 ;  /* 0x0015cc0901007387 */ /* 0x0003e20000100800 */
[----:B------:R-:W-:Y:S01]  /*0c50*/  IMAD R12, R247, R4, R14 ;  /* 0x00000004f70c7224 */ /* 0x000fe200078e020e */
[----:B------:R-:W-:Y:S01]  /*0c60*/  IABS R14, R15 ;  /* 0x0000000f000e7213 */ /* 0x000fe20000000000 */
[----:B------:R-:W-:Y:S01]  /*0c70*/  IMAD.HI.U32 R2, R249, R6, RZ ;  /* 0x00000006f9027227 */ /* 0x000fe200078e00ff */
[----:B------:R-:W-:Y:S01]  /*0c80*/  IADD3 R15, R221, 0x13, RZ ;  /* 0x00000013dd0f7810 */ /* 0x000fe20007ffe0ff */
[----:B------:R2:W-:Y:S01]  /*0c90*/  STL [R1+0x15d0], R7 ;  /* 0x0015d00701007387 */ /* 0x0005e20000100800 */
[----:B------:R-:W-:Y:S01]  /*0ca0*/  IABS R184, R9 ;  /* 0x0000000900b87213 */ /* 0x000fe20000000000 */
[----:B------:R-:W-:Y:S01]  /*0cb0*/  IMAD.HI.U32 R5, R249, R198, RZ ;  /* 0x000000c6f9057227 */ /* 0x000fe200078e00ff */
[----:B------:R-:W-:Y:S01]  /*0cc0*/  IABS R16, R11 ;  /* 0x0000000b00107213 */ /* 0x000fe20000000000 */
[----:B------:R-:W-:Y:S01]  /*0cd0*/  STL [R1+0x15d4], R15 ;  /* 0x0015d40f01007387 */ /* 0x000fe20000100800 */
[----:B------:R-:W-:Y:S01]  /*0ce0*/  IABS R20, R13 ;  /* 0x0000000d00147213 */ /* 0x000fe20000000000 */
[----:B------:R-:W-:Y:S01]  /*0cf0*/  IMAD.MOV R2, RZ, RZ, -R2 ;  /* 0x000000ffff027224 */ /* 0x000fe200078e0a02 */
[----:B-1----:R-:W-:Y:S01]  /*0d00*/  IADD3 R9, R221, 0x16, RZ ;  /* 0x00000016dd097810 */ /* 0x002fe20007ffe0ff */
[----:B------:R-:W-:Y:S01]  /*0d10*/  IMAD.HI.U32 R0, R249, R14, RZ ;  /* 0x0000000ef9007227 */ /* 0x000fe200078e00ff */
[C---:B------:R-:W-:Y:S01]  /*0d20*/  IADD3 R11, R221.reuse, 0x15, RZ ;  /* 0x00000015dd0b7810 */ /* 0x040fe20007ffe0ff */
[----:B------:R1:W-:Y:S01]  /*0d30*/  STL [R1+0x15d8], R13 ;  /* 0x0015d80d01007387 */ /* 0x0003e20000100800 */
[----:B--2---:R-:W-:Y:S01]  /*0d40*/  IADD3 R7, R221, 0x17, RZ ;  /* 0x00000017dd077810 */ /* 0x004fe20007ffe0ff */
[----:B------:R-:W-:Y:S01]  /*0d50*/  IMAD.MOV R5, RZ, RZ, -R5 ;  /* 0x000000ffff057224 */ /* 0x000fe200078e0a05 */
[----:B------:R-:W-:Y:S01]  /*0d60*/  IABS R22, R9 ;  /* 0x0000000900167213 */ /* 0x000fe20000000000 */
[C---:B------:R-:W-:Y:S01]  /*0d70*/  IMAD R133, R247.reuse, R2, R6 ;  /* 0x00000002f7857224 */ /* 0x040fe200078e0206 */
[----:B------:R-:W-:Y:S01]  /*0d80*/  IABS R6, R15 ;  /* 0x0000000f00067213 */ /* 0x000fe20000000000 */
[----:B------:R-:W-:Y:S01]  /*0d90*/  IMAD.MOV R0, RZ, RZ, -R0 ;  /* 0x000000ffff007224 */ /* 0x000fe200078e0a00 */
[----:B------:R-:W-:Y:S01]  /*0da0*/  IABS R24, R7 ;  /* 0x0000000700187213 */ /* 0x000fe20000000000 */
[----:B------:R-:W-:Y:S01]  /*0db0*/  IMAD R198, R247, R5, R198 ;  /* 0x00000005f7c67224 */ /* 0x000fe200078e02c6 */
[----:B------:R2:W-:Y:S01]  /*0dc0*/  STL [R1+0x15dc], R11 ;  /* 0x0015dc0b01007387 */ /* 0x0005e20000100800 */
[----:B------:R-:W-:Y:S01]  /*0dd0*/  IMAD.HI.U32 R5, R249, R18, RZ ;  /* 0x00000012f9057227 */ /* 0x000fe200078e00ff */
[----:B-1----:R-:W-:-:S02]  /*0de0*/  IADD3 R13, R221, 0x19, RZ ;  /* 0x00000019dd0d7810 */ /* 0x002fc40007ffe0ff */
[----:B------:R-:W-:Y:S01]  /*0df0*/  IABS R206, R11 ;  /* 0x0000000b00ce7213 */ /* 0x000fe20000000000 */
[----:B------:R-:W-:Y:S01]  /*0e00*/  IMAD R14, R247, R0, R14 ;  /* 0x00000000f70e7224 */ /* 0x000fe200078e020e */
[----:B------:R1:W-:Y:S01]  /*0e10*/  STL [R1+0x15e0], R9 ;  /* 0x0015e00901007387 */ /* 0x0003e20000100800 */
[----:B------:R-:W-:Y:S01]  /*0e20*/  IMAD.HI.U32 R0, R249, R6, RZ ;  /* 0x00000006f9007227 */ /* 0x000fe200078e00ff */
[----:B------:R-:W-:Y:S02]  /*0e30*/  IADD3 R15, R221, 0x18, RZ ;  /* 0x00000018dd0f7810 */ /* 0x000fe40007ffe0ff */
[----:B------:R3:W-:Y:S01]  /*0e40*/  STL [R1+0x15e4], R7 ;  /* 0x0015e40701007387 */ /* 0x0007e20000100800 */
[----:B------:R-:W-:Y:S01]  /*0e50*/  IMAD.HI.U32 R4, R249, R184, RZ ;  /* 0x000000b8f9047227 */ /* 0x000fe200078e00ff */
[C---:B--2---:R-:W-:Y:S02]  /*0e60*/  IADD3 R11, R221.reuse, 0x1a, RZ ;  /* 0x0000001add0b7810 */ /* 0x044fe40007ffe0ff */
[----:B------:R-:W-:Y:S01]  /*0e70*/  STL [R1+0x15e8], R15 ;  /* 0x0015e80f01007387 */ /* 0x000fe20000100800 */
[----:B------:R-:W-:Y:S01]  /*0e80*/  IMAD.MOV R5, RZ, RZ, -R5 ;  /* 0x000000ffff057224 */ /* 0x000fe200078e0a05 */
[----:B-1----:R-:W-:Y:S01]  /*0e90*/  IADD3 R9, R221, 0x1b, RZ ;  /* 0x0000001bdd097810 */ /* 0x002fe20007ffe0ff */
[----:B------:R-:W-:Y:S01]  /*0ea0*/  IMAD.HI.U32 R3, R249, R16, RZ ;  /* 0x00000010f9037227 */ /* 0x000fe200078e00ff */
[----:B------:R-:W-:Y:S01]  /*0eb0*/  IABS R26, R11 ;  /* 0x0000000b001a7213 */ /* 0x000fe20000000000 */
[----:B------:R-:W-:Y:S01]  /*0ec0*/  STL [R1+0x15ec], R13 ;  /* 0x0015ec0d01007387 */ /* 0x000fe20000100800 */
[----:B---3--:R-:W-:Y:S01]  /*0ed0*/  IADD3 R7, R221, 0x1c, RZ ;  /* 0x0000001cdd077810 */ /* 0x008fe20007ffe0ff */
[----:B------:R-:W-:Y:S01]  /*0ee0*/  IMAD.MOV R0, RZ, RZ, -R0 ;  /* 0x000000ffff007224 */ /* 0x000fe200078e0a00 */
[----:B------:R-:W-:Y:S01]  /*0ef0*/  IADD3 R3, -R3, RZ, RZ ;  /* 0x000000ff03037210 */ /* 0x000fe20007ffe1ff */
[----:B------:R-:W-:Y:S01]  /*0f00*/  IMAD.HI.U32 R2, R249, R20, RZ ;  /* 0x00000014f9027227 */ /* 0x000fe200078e00ff */
[----:B------:R-:W-:Y:S01]  /*0f10*/  IABS R28, R9 ;  /* 0x00000009001c7213 */ /* 0x000fe20000000000 */
[----:B------:R1:W-:Y:S01]  /*0f20*/  STL [R1+0x15f0], R11 ;  /* 0x0015f00b01007387 */ /* 0x0003e20000100800 */
[----:B------:R-:W-:Y:S01]  /*0f30*/  IABS R30, R7 ;  /* 0x00000007001e7213 */ /* 0x000fe20000000000 */
[----:B------:R-:W-:Y:S01]  /*0f40*/  IMAD.MOV R4, RZ, RZ, -R4 ;  /* 0x000000ffff047224 */ /* 0x000fe200078e0a04 */
[----:B------:R-:W-:Y:S01]  /*0f50*/  IADD3 R37, R221, 0x8b, RZ ;  /* 0x0000008bdd257810 */ /* 0x000fe20007ffe0ff */
[----:B------:R-:W-:Y:S01]  /*0f60*/  IMAD R18, R247, R5, R18 ;  /* 0x00000005f7127224 */ /* 0x000fe200078e0212 */
[----:B------:R2:W-:Y:S01]  /*0f70*/  STL [R1+0x15f4], R9 ;  /* 0x0015f40901007387 */ /* 0x0005e20000100800 */
[----:B------:R-:W-:Y:S01]  /*0f80*/  IMAD.HI.U32 R5, R249, R24, RZ ;  /* 0x00000018f9057227 */ /* 0x000fe200078e00ff */
[----:B------:R-:W-:-:S02]  /*0f90*/  IADD3 R35, R221, 0x8c, RZ ;  /* 0x0000008cdd237810 */ /* 0x000fc40007ffe0ff */
[----:B------:R3:W-:Y:S01]  /*0fa0*/  STL [R1+0x15f8], R7 ;  /* 0x0015f80701007387 */ /* 0x0007e20000100800 */
[----:B------:R-:W-:Y:S01]  /*0fb0*/  IMAD R135, R247, R0, R6 ;  /* 0x00000000f7877224 */ /* 0x000fe200078e0206 */
[----:B------:R-:W-:Y:S01]  /*0fc0*/  IABS R6, R13 ;  /* 0x0000000d00067213 */ /* 0x000fe20000000000 */
[----:B------:R-:W-:Y:S01]  /*0fd0*/  IMAD.MOV R2, RZ, RZ, -R2 ;  /* 0x000000ffff027224 */ /* 0x000fe200078e0a02 */
[----:B-1----:R-:W-:Y:S01]  /*0fe0*/  IADD3 R11, R221, 0x1f, RZ ;  /* 0x0000001fdd0b7810 */ /* 0x002fe20007ffe0ff */
[----:B------:R-:W-:Y:S01]  /*0ff0*/  IMAD R184, R247, R4, R184 ;  /* 0x00000004f7b87224 */ /* 0x000fe200078e02b8 */
[----:B--2---:R-:W-:Y:S01]  /*1000*/  IADD3 R9, R221, 0x20, RZ ;  /* 0x00000020dd097810 */ /* 0x004fe20007ffe0ff */
[----:B------:R-:W-:Y:S01]  /*1010*/  IMAD.HI.U32 R4, R249, R22, RZ ;  /* 0x00000016f9047227 */ /* 0x000fe200078e00ff */
[----:B------:R-:W-:Y:S02]  /*1020*/  IADD3 R13, R221, 0x1e, RZ ;  /* 0x0000001edd0d7810 */ /* 0x000fe40007ffe0ff */
[----:B------:R-:W-:Y:S01]  /*1030*/  IABS R32, R11 ;  /* 0x0000000b00207213 */ /* 0x000fe20000000000 */
[----:B------:R-:W-:Y:S01]  /*1040*/  IMAD.MOV R5, RZ, RZ, -R5 ;  /* 0x000000ffff057224 */ /* 0x000fe200078e0a05 */
[----:B------:R-:W-:Y:S01]  /*1050*/  IABS R34, R9 ;  /* 0x0000000900227213 */ /* 0x000fe20000000000 */
[----:B------:R-:W-:Y:S01]  /*1060*/  IMAD R16, R247, R3, R16 ;  /* 0x00000003f7107224 */ /* 0x000fe200078e0210 */
[----:B---3--:R-:W-:Y:S01]  /*1070*/  IADD3 R7, R221, 0x21, RZ ;  /* 0x00000021dd077810 */ /* 0x008fe20007ffe0ff */
[----:B------:R-:W-:Y:S01]  /*1080*/  IMAD R20, R247, R2, R20 ;  /* 0x00000002f7147224 */ /* 0x000fe200078e0214 */
[----:B------:R-:W-:Y:S01]  /*1090*/  IADD3 R29, R221, 0x8f, RZ ;  /* 0x0000008fdd1d7810 */ /* 0x000fe20007ffe0ff */
[----:B------:R-:W-:Y:S01]  /*10a0*/  IMAD.HI.U32 R3, R249, R206, RZ ;  /* 0x000000cef9037227 */ /* 0x000fe200078e00ff */
[----:B------:R-:W-:-:S02]  /*10b0*/  IABS R186, R7 ;  /* 0x0000000700ba7213 */ /* 0x000fc40000000000 */
[----:B------:R-:W-:Y:S01]  /*10c0*/  IADD3 R33, R221, 0x8d, RZ ;  /* 0x0000008ddd217810 */ /* 0x000fe20007ffe0ff */
[----:B------:R-:W-:Y:S01]  /*10d0*/  IMAD.HI.U32 R2, R249, R6, RZ ;  /* 0x00000006f9027227 */ /* 0x000fe200078e00ff */
[C---:B------:R-:W-:Y:S02]  /*10e0*/  IADD3 R31, R221.reuse, 0x8e, RZ ;  /* 0x0000008edd1f7810 */ /* 0x040fe40007ffe0ff */
[----:B------:R-:W-:Y:S01]  /*10f0*/  IADD3 R47, R221, 0x90, RZ ;  /* 0x00000090dd2f7810 */ /* 0x000fe20007ffe0ff */
[----:B------:R-:W-:Y:S01]  /*1100*/  IMAD.MOV R4, RZ, RZ, -R4 ;  /* 0x000000ffff047224 */ /* 0x000fe200078e0a04 */
[----:B------:R-:W-:Y:S01]  /*1110*/  IADD3 R2, -R2, RZ, RZ ;  /* 0x000000ff02027210 */ /* 0x000fe20007ffe1ff */
[----:B------:R-:W-:Y:S01]  /*1120*/  IMAD R137, R247, R5, R24 ;  /* 0x00000005f7897224 */ /* 0x000fe200078e0218 */
[----:B------:R-:W-:Y:S01]  /*1130*/  IABS R24, R15 ;  /* 0x0000000f00187213 */ /* 0x000fe20000000000 */
[----:B------:R-:W-:Y:S01]  /*1140*/  IMAD.MOV R3, RZ, RZ, -R3 ;  /* 0x000000ffff037224 */ /* 0x000fe200078e0a03 */
[----:B------:R-:W-:Y:S01]  /*1150*/  IADD3 R15, R221, 0x1d, RZ ;  /* 0x0000001ddd0f7810 */ /* 0x000fe20007ffe0ff */
[----:B------:R-:W-:Y:S01]  /*1160*/  IMAD R22, R247, R4, R22 ;  /* 0x00000004f7167224 */ /* 0x000fe200078e0216 */
[----:B------:R-:W-:Y:S01]  /*1170*/  IADD3 R45, R221, 0x91, RZ ;  /* 0x00000091dd2d7810 */ /* 0x000fe20007ffe0ff */
[----:B------:R-:W-:Y:S01]  /*1180*/  IMAD.HI.U32 R4, R249, R28, RZ ;  /* 0x0000001cf9047227 */ /* 0x000fe200078e00ff */
[C---:B------:R-:W-:Y:S01]  /*1190*/  IADD3 R43, R221.reuse, 0x92, RZ ;  /* 0x00000092dd2b7810 */ /* 0x040fe20007ffe0ff */
[----:B------:R1:W-:Y:S01]  /*11a0*/  STL [R1+0x15fc], R15 ;  /* 0x0015fc0f01007387 */ /* 0x0003e20000100800 */
[----:B------:R-:W-:Y:S01]  /*11b0*/  IADD3 R41, R221, 0x93, RZ ;  /* 0x00000093dd297810 */ /* 0x000fe20007ffe0ff */
[----:B------:R-:W-:Y:S01]  /*11c0*/  IMAD.HI.U32 R0, R249, R24, RZ ;  /* 0x00000018f9007227 */ /* 0x000fe200078e00ff */
[C---:B------:R-:W-:Y:S01]  /*11d0*/  IADD3 R39, R221.reuse, 0x94, RZ ;  /* 0x00000094dd277810 */ /* 0x040fe20007ffe0ff */
[----:B------:R-:W-:Y:S01]  /*11e0*/  STL [R1+0x1600], R13 ;  /* 0x0016000d01007387 */ /* 0x000fe20000100800 */
[----:B------:R-:W-:Y:S01]  /*11f0*/  IADD3 R57, R221, 0x95, RZ ;  /* 0x00000095dd397810 */ /* 0x000fe20007ffe0ff */
[----:B------:R-:W-:Y:S01]  /*1200*/  IMAD.HI.U32 R5, R249, R30, RZ ;  /* 0x0000001ef9057227 */ /* 0x000fe200078e00ff */
[C---:B------:R-:W-:Y:S01]  /*1210*/  IADD3 R55, R221.reuse, 0x96, RZ ;  /* 0x00000096dd377810 */ /* 0x040fe20007ffe0ff */
[----:B------:R-:W-:Y:S01]  /*1220*/  STL [R1+0x1604], R11 ;  /* 0x0016040b01007387 */ /* 0x000fe20000100800 */
        /* <DEDUP_REMOVED lines=8> */
[----:B------:R-:W-:Y:S01]  /*12b0*/  IMAD R185, R247, R2, R6 ;  /* 0x00000002f7b97224 */ /* 0x000fe200078e0206 */
[----:B------:R-:W-:Y:S01]  /*12c0*/  IABS R6, R15 ;  /* 0x0000000f00067213 */ /* 0x000fe20000000000 */
[----:B------:R-:W-:Y:S01]  /*12d0*/  IMAD.MOV R0, RZ, RZ, -R0 ;  /* 0x000000ffff007224 */ /* 0x000fe200078e0a00 */
[C---:B-1----:R-:W-:Y:S01]  /*12e0*/  IADD3 R15, R221.reuse, 0x22, RZ ;  /* 0x00000022dd0f7810 */ /* 0x042fe20007ffe0ff */
[----:B------:R-:W-:Y:S01]  /*12f0*/  IMAD.MOV R5, RZ, RZ, -R5 ;  /* 0x000000ffff057224 */ /* 0x000fe200078e0a05 */
[C---:B--2---:R-:W-:Y:S01]  /*1300*/  IADD3 R9, R221.reuse, 0x25, RZ ;  /* 0x00000025dd097810 */ /* 0x044fe20007ffe0ff */
[----:B------:R-:W-:Y:S01]  /*1310*/  IMAD.MOV R3, RZ, RZ, -R3 ;  /* 0x000000ffff037224 */ /* 0x000fe200078e0a03 */
[----:B------:R-:W-:Y:S01]  /*1320*/  IADD3 R11, R221, 0x24, RZ ;  /* 0x00000024dd0b7810 */ /* 0x000fe20007ffe0ff */
[----:B------:R-:W-:Y:S01]  /*1330*/  IMAD R139, R247, R4, R28 ;  /* 0x00000004f78b7224 */ /* 0x000fe200078e021c */
[----:B---3--:R-:W-:Y:S01]  /*1340*/  IADD3 R7, R221, 0x26, RZ ;  /* 0x00000026dd077810 */ /* 0x008fe20007ffe0ff */
[C---:B------:R-:W-:Y:S01]  /*1350*/  IMAD R24, R247.reuse, R0, R24 ;  /* 0x00000000f7187224 */ /* 0x040fe200078e0218 */
[----:B------:R-:W-:Y:S01]  /*1360*/  IABS R38, R9 ;  /* 0x0000000900267213 */ /* 0x000fe20000000000 */
[----:B------:R-:W-:Y:S01]  /*1370*/  IMAD R28, R247, R5, R30 ;  /* 0x00000005f71c7224 */ /* 0x000fe200078e021e */
[----:B------:R-:W-:Y:S01]  /*1380*/  IABS R30, R13 ;  /* 0x0000000d001e7213 */ /* 0x000fe20000000000 */
[----:B------:R-:W-:Y:S01]  /*1390*/  IMAD.HI.U32 R0, R249, R6, RZ ;  /* 0x00000006f9007227 */ /* 0x000fe200078e00ff */
[----:B------:R-:W-:Y:S01]  /*13a0*/  IADD3 R13, R221, 0x23, RZ ;  /* 0x00000023dd0d7810 */ /* 0x000fe20007ffe0ff */
[----:B------:R-:W-:Y:S01]  /*13b0*/  STL [R1+0x1610], R15 ;  /* 0x0016100f01007387 */ /* 0x000fe20000100800 */
[----:B------:R-:W-:Y:S01]  /*13c0*/  IABS R40, R7 ;  /* 0x0000000700287213 */ /* 0x000fe20000000000 */
[----:B------:R-:W-:Y:S01]  /*13d0*/  IMAD R26, R247, R3, R26 ;  /* 0x00000003f71a7224 */ /* 0x000fe200078e021a */
[----:B------:R-:W-:Y:S01]  /*13e0*/  IABS R36, R11 ;  /* 0x0000000b00247213 */ /* 0x000fe20000000000 */
[----:B------:R-:W-:Y:S01]  /*13f0*/  IMAD.HI.U32 R3, R249, R32, RZ ;  /* 0x00000020f9037227 */ /* 0x000fe200078e00ff */
[----:B------:R-:W-:Y:S01]  /*1400*/  STL [R1+0x1614], R13 ;  /* 0x0016140d01007387 */ /* 0x000fe20000100800 */
[----:B------:R-:W-:-:S02]  /*1410*/  IADD3 R67, R221, 0x9a, RZ ;  /* 0x0000009add437810 */ /* 0x000fc40007ffe0ff */
[----:B------:R-:W-:Y:S01]  /*1420*/  IMAD.HI.U32 R4, R249, R34, RZ ;  /* 0x00000022f9047227 */ /* 0x000fe200078e00ff */
[----:B------:R1:W-:Y:S01]  /*1430*/  STL [R1+0x1618], R11 ;  /* 0x0016180b01007387 */ /* 0x0003e20000100800 */
[----:B------:R-:W-:Y:S02]  /*1440*/  IADD3 R65, R221, 0x9b, RZ ;  /* 0x0000009bdd417810 */ /* 0x000fe40007ffe0ff */
[----:B------:R-:W-:Y:S01]  /*1450*/  IMAD.MOV R0, RZ, RZ, -R0 ;  /* 0x000000ffff007224 */ /* 0x000fe200078e0a00 */
[----:B------:R2:W-:Y:S01]  /*1460*/  STL [R1+0x161c], R9 ;  /* 0x00161c0901007387 */ /* 0x0005e20000100800 */
[----:B------:R-:W-:Y:S01]  /*1470*/  IMAD.HI.U32 R2, R249, R30, RZ ;  /* 0x0000001ef9027227 */ /* 0x000fe200078e00ff */
[C---:B------:R-:W-:Y:S02]  /*1480*/  IADD3 R63, R221.reuse, 0x9c, RZ ;  /* 0x0000009cdd3f7810 */ /* 0x040fe40007ffe0ff */
[----:B------:R3:W-:Y:S01]  /*1490*/  STL [R1+0x1620], R7 ;  /* 0x0016200701007387 */ /* 0x0007e20000100800 */
[----:B------:R-:W-:Y:S01]  /*14a0*/  IMAD.MOV R3, RZ, RZ, -R3 ;  /* 0x000000ffff037224 */ /* 0x000fe200078e0a03 */
[C---:B-1----:R-:W-:Y:S01]  /*14b0*/  IADD3 R11, R221.reuse, 0x29, RZ ;  /* 0x00000029dd0b7810 */ /* 0x042fe20007ffe0ff */
[----:B------:R-:W-:Y:S01]  /*14c0*/  IMAD.MOV R4, RZ, RZ, -R4 ;  /* 0x000000ffff047224 */ /* 0x000fe200078e0a04 */
[----:B------:R-:W-:Y:S01]  /*14d0*/  IADD3 R61, R221, 0x9d, RZ ;  /* 0x0000009ddd3d7810 */ /* 0x000fe20007ffe0ff */
[----:B------:R-:W-:Y:S01]  /*14e0*/  IMAD R199, R247, R0, R6 ;  /* 0x00000000f7c77224 */ /* 0x000fe200078e0206 */
[----:B------:R-:W-:Y:S01]  /*14f0*/  IABS R6, R13 ;  /* 0x0000000d00067213 */ /* 0x000fe20000000000 */
[----:B------:R-:W-:Y:S01]  /*1500*/  IMAD.MOV R2, RZ, RZ, -R2 ;  /* 0x000000ffff027224 */ /* 0x000fe200078e0a02 */
[----:B--2---:R-:W-:Y:S01]  /*1510*/  IADD3 R9, R221, 0x2a, RZ ;  /* 0x0000002add097810 */ /* 0x004fe20007ffe0ff */
[----:B------:R-:W-:Y:S01]  /*1520*/  IMAD R141, R247, R3, R32 ;  /* 0x00000003f78d7224 */ /* 0x000fe200078e0220 */
[----:B---3--:R-:W-:Y:S01]  /*1530*/  IADD3 R7, R221, 0x2b, RZ ;  /* 0x0000002bdd077810 */ /* 0x008fe20007ffe0ff */
[----:B------:R-:W-:Y:S01]  /*1540*/  IMAD R32, R247, R4, R34 ;  /* 0x00000004f7207224 */ /* 0x000fe200078e0222 */
[----:B------:R-:W-:Y:S01]  /*1550*/  IABS R34, R15 ;  /* 0x0000000f00227213 */ /* 0x000fe20000000000 */
[----:B------:R-:W-:Y:S01]  /*1560*/  IMAD.HI.U32 R5, R249, R186, RZ ;  /* 0x000000baf9057227 */ /* 0x000fe200078e00ff */
[----:B------:R-:W-:-:S02]  /*1570*/  IADD3 R15, R221, 0x27, RZ ;  /* 0x00000027dd0f7810 */ /* 0x000fc40007ffe0ff */
[----:B------:R-:W-:Y:S01]  /*1580*/  IADD3 R13, R221, 0x28, RZ ;  /* 0x00000028dd0d7810 */ /* 0x000fe20007ffe0ff */
[----:B------:R-:W-:Y:S01]  /*1590*/  IMAD R30, R247, R2, R30 ;  /* 0x00000002f71e7224 */ /* 0x000fe200078e021e */
[----:B------:R-:W-:Y:S01]  /*15a0*/  IABS R46, R7 ;  /* 0x00000007002e7213 */ /* 0x000fe20000000000 */
[----:B------:R-:W-:Y:S01]  /*15b0*/  IMAD.HI.U32 R2, R249, R6, RZ ;  /* 0x00000006f9027227 */ /* 0x000fe200078e00ff */
[----:B------:R-:W-:Y:S01]  /*15c0*/  IABS R42, R11 ;  /* 0x0000000b002a7213 */ /* 0x000fe20000000000 */
[----:B------:R-:W-:Y:S01]  /*15d0*/  STL [R1+0x1624], R15 ;  /* 0x0016240f01007387 */ /* 0x000fe20000100800 */
[----:B------:R-:W-:Y:S01]  /*15e0*/  IABS R44, R9 ;  /* 0x00000009002c7213 */ /* 0x000fe20000000000 */
[----:B------:R-:W-:Y:S01]  /*15f0*/  IMAD.MOV R5, RZ, RZ, -R5 ;  /* 0x000000ffff057224 */ /* 0x000fe200078e0a05 */
[----:B------:R-:W-:Y:S01]  /*1600*/  IADD3 R59, R221, 0x9e, RZ ;  /* 0x0000009edd3b7810 */ /* 0x000fe20007ffe0ff */
[----:B------:R-:W-:Y:S01]  /*1610*/  IMAD.HI.U32 R0, R249, R34, RZ ;  /* 0x00000022f9007227 */ /* 0x000fe200078e00ff */
[----:B------:R-:W-:Y:S01]  /*1620*/  STL [R1+0x162c], R13 ;  /* 0x00162c0d01007387 */ /* 0x000fe20000100800 */
[----:B------:R-:W-:-:S02]  /*1630*/  IADD3 R77, R221, 0x9f, RZ ;  /* 0x0000009fdd4d7810 */ /* 0x000fc40007ffe0ff */
[----:B------:R-:W-:Y:S01]  /*1640*/  IMAD.MOV R2, RZ, RZ, -R2 ;  /* 0x000000ffff027224 */ /* 0x000fe200078e0a02 */
[----:B------:R-:W-:Y:S01]  /*1650*/  IADD3 R0, -R0, RZ, RZ ;  /* 0x000000ff00007210 */ /* 0x000fe20007ffe1ff */
[----:B------:R-:W-:Y:S01]  /*1660*/  IMAD R186, R247, R5, R186 ;  /* 0x00000005f7ba7224 */ /* 0x000fe200078e02ba */
[----:B------:R1:W-:Y:S01]  /*1670*/  STL [R1+0x1630], R11 ;  /* 0x0016300b01007387 */ /* 0x0003e20000100800 */
[----:B------:R-:W-:Y:S01]  /*1680*/  IMAD.HI.U32 R4, R249, R38, RZ ;  /* 0x00000026f9047227 */ /* 0x000fe200078e00ff */
[----:B------:R-:W-:Y:S02]  /*1690*/  IADD3 R75, R221, 0xa0, RZ ;  /* 0x000000a0dd4b7810 */ /* 0x000fe40007ffe0ff */
[----:B------:R2:W-:Y:S01]  /*16a0*/  STL [R1+0x1638], R9 ;  /* 0x0016380901007387 */ /* 0x0005e20000100800 */
[----:B------:R-:W-:Y:S01]  /*16b0*/  IMAD.HI.U32 R5, R249, R40, RZ ;  /* 0x00000028f9057227 */ /* 0x000fe200078e00ff */
[----:B------:R-:W-:Y:S02]  /*16c0*/  IADD3 R69, R221, 0xa3, RZ ;  /* 0x000000a3dd457810 */ /* 0x000fe40007ffe0ff */
[----:B------:R3:W-:Y:S01]  /*16d0*/  STL [R1+0x163c], R7 ;  /* 0x00163c0701007387 */ /* 0x0007e20000100800 */
[----:B------:R-:W-:Y:S01]  /*16e0*/  IMAD R143, R247, R2, R6 ;  /* 0x00000002f78f7224 */ /* 0x000fe200078e0206 */
[----:B------:R-:W-:Y:S01]  /*16f0*/  IABS R6, R15 ;  /* 0x0000000f00067213 */ /* 0x000fe20000000000 */
[----:B------:R-:W-:Y:S01]  /*1700*/  IMAD.HI.U32 R3, R249, R36, RZ ;  /* 0x00000024f9037227 */ /* 0x000fe200078e00ff */
[----:B-1----:R-:W-:-:S02]  /*1710*/  IADD3 R11, R221, 0x2e, RZ ;  /* 0x0000002edd0b7810 */ /* 0x002fc40007ffe0ff */
[C---:B--2---:R-:W-:Y:S01]  /*1720*/  IADD3 R9, R221.reuse, 0x2f, RZ ;  /* 0x0000002fdd097810 */ /* 0x044fe20007ffe0ff */
[----:B------:R-:W-:Y:S01]  /*1730*/  IMAD.MOV R4, RZ, RZ, -R4 ;  /* 0x000000ffff047224 */ /* 0x000fe200078e0a04 */
[C---:B------:R-:W-:Y:S01]  /*1740*/  IADD3 R15, R221.reuse, 0x2c, RZ ;  /* 0x0000002cdd0f7810 */ /* 0x040fe20007ffe0ff */
[----:B------:R-:W-:Y:S01]  /*1750*/  IMAD.MOV R5, RZ, RZ, -R5 ;  /* 0x000000ffff057224 */ /* 0x000fe200078e0a05 */
[C---:B---3--:R-:W-:Y:S01]  /*1760*/  IADD3 R7, R221.reuse, 0x30, RZ ;  /* 0x00000030dd077810 */ /* 0x048fe20007ffe0ff */
[----:B------:R-:W-:Y:S01]  /*1770*/  IMAD.MOV R3, RZ, RZ, -R3 ;  /* 0x000000ffff037224 */ /* 0x000fe200078e0a03 */
[----:B------:R-:W-:Y:S01]  /*1780*/  IADD3 R73, R221, 0xa1, RZ ;  /* 0x000000a1dd497810 */ /* 0x000fe20007ffe0ff */
[----:B------:R-:W-:Y:S01]  /*1790*/  IMAD R34, R247, R0, R34 ;  /* 0x00000000f7227224 */ /* 0x000fe200078e0222 */
[----:B------:R-:W-:Y:S01]  /*17a0*/  STL [R1+0x1640], R15 ;  /* 0x0016400f01007387 */ /* 0x000fe20000100800 */
[----:B------:R-:W-:Y:S01]  /*17b0*/  IMAD.HI.U32 R0, R249, R6, RZ ;  /* 0x00000006f9007227 */ /* 0x000fe200078e00ff */
[----:B------:R-:W-:-:S02]  /*17c0*/  IABS R48, R7 ;  /* 0x0000000700307213 */ /* 0x000fc40000000000 */
[----:B------:R-:W-:Y:S01]  /*17d0*/  IADD3 R71, R221, 0xa2, RZ ;  /* 0x000000a2dd477810 */ /* 0x000fe20007ffe0ff */
[----:B------:R-:W-:Y:S01]  /*17e0*/  IMAD R211, R247, R4, R38 ;  /* 0x00000004f7d37224 */ /* 0x000fe200078e0226 */
[----:B------:R-:W-:Y:S01]  /*17f0*/  IADD3 R87, R221, 0xa4, RZ ;  /* 0x000000a4dd577810 */ /* 0x000fe20007ffe0ff */
[C---:B------:R-:W-:Y:S01]  /*1800*/  IMAD R38, R247.reuse, R5, R40 ;  /* 0x00000005f7267224 */ /* 0x040fe200078e0228 */
[----:B------:R-:W-:Y:S01]  /*1810*/  IABS R40, R13 ;  /* 0x0000000d00287213 */ /* 0x000fe20000000000 */
[----:B------:R-:W-:Y:S01]  /*1820*/  IMAD R36, R247, R3, R36 ;  /* 0x00000003f7247224 */ /* 0x000fe200078e0224 */
[----:B------:R-:W-:Y:S01]  /*1830*/  IADD3 R13, R221, 0x2d, RZ ;  /* 0x0000002ddd0d7810 */ /* 0x000fe20007ffe0ff */
[----:B------:R-:W-:Y:S01]  /*1840*/  IMAD.HI.U32 R5, R249, R46, RZ ;  /* 0x0000002ef9057227 */ /* 0x000fe200078e00ff */
[----:B------:R-:W-:Y:S02]  /*1850*/  IADD3 R85, R221, 0xa5, RZ ;  /* 0x000000a5dd557810 */ /* 0x000fe40007ffe0ff */
[----:B------:R-:W-:Y:S01]  /*1860*/  IABS R200, R13 ;  /* 0x0000000d00c87213 */ /* 0x000fe20000000000 */
[----:B------:R-:W-:Y:S01]  /*1870*/  IMAD.HI.U32 R3, R249, R42, RZ ;  /* 0x0000002af9037227 */ /* 0x000fe200078e00ff */
[----:B------:R-:W-:Y:S01]  /*1880*/  IADD3 R5, -R5, RZ, RZ ;  /* 0x000000ff05057210 */ /* 0x000fe20007ffe1ff */
[----:B------:R1:W-:Y:S01]  /*1890*/  STL [R1+0x1644], R13 ;  /* 0x0016440d01007387 */ /* 0x0003e20000100800 */
[C---:B------:R-:W-:Y:S01]  /*18a0*/  IADD3 R83, R221.reuse, 0xa6, RZ ;  /* 0x000000a6dd537810 */ /* 0x040fe20007ffe0ff */
[----:B------:R-:W-:Y:S01]  /*18b0*/  IMAD.MOV R0, RZ, RZ, -R0 ;  /* 0x000000ffff007224 */ /* 0x000fe200078e0a00 */
        /* <DEDUP_REMOVED lines=9> */
[----:B-1----:R-:W-:Y:S01]  /*1950*/  IADD3 R13, R221, 0x32, RZ ;  /* 0x00000032dd0d7810 */ /* 0x002fe20007ffe0ff */
[C---:B------:R-:W-:Y:S01]  /*1960*/  IMAD R187, R247.reuse, R3, R42 ;  /* 0x00000003f7bb7224 */ /* 0x040fe200078e022a */
[----:B------:R1:W-:Y:S01]  /*1970*/  STL [R1+0x1654], R7 ;  /* 0x0016540701007387 */ /* 0x0003e20000100800 */
[C---:B------:R-:W-:Y:S01]  /*1980*/  IMAD R42, R247.reuse, R4, R44 ;  /* 0x00000004f72a7224 */ /* 0x040fe200078e022c */
[----:B------:R-:W-:Y:S01]  /*1990*/  IABS R44, R15 ;  /* 0x0000000f002c7213 */ /* 0x000fe20000000000 */
[----:B------:R-:W-:Y:S01]  /*19a0*/  IMAD R147, R247, R5, R46 ;  /* 0x00000005f7937224 */ /* 0x000fe200078e022e */
[----:B------:R-:W-:Y:S01]  /*19b0*/  IABS R46, R11 ;  /* 0x0000000b002e7213 */ /* 0x000fe20000000000 */
[----:B------:R-:W-:Y:S01]  /*19c0*/  IMAD.HI.U32 R4, R249, R6, RZ ;  /* 0x00000006f9047227 */ /* 0x000fe200078e00ff */
[----:B--2---:R-:W-:-:S02]  /*19d0*/  IADD3 R11, R221, 0x33, RZ ;  /* 0x00000033dd0b7810 */ /* 0x004fc40007ffe0ff */
[----:B------:R-:W-:Y:S01]  /*19e0*/  IADD3 R15, R221, 0x31, RZ ;  /* 0x00000031dd0f7810 */ /* 0x000fe20007ffe0ff */
[----:B------:R-:W-:Y:S01]  /*19f0*/  IMAD.HI.U32 R2, R249, R40, RZ ;  /* 0x00000028f9027227 */ /* 0x000fe200078e00ff */
[----:B------:R-:W-:Y:S02]  /*1a00*/  IABS R50, R13 ;  /* 0x0000000d00327213 */ /* 0x000fe40000000000 */
[----:B---3--:R-:W-:Y:S01]  /*1a10*/  IADD3 R9, R221, 0x34, RZ ;  /* 0x00000034dd097810 */ /* 0x008fe20007ffe0ff */
[----:B------:R-:W-:Y:S01]  /*1a20*/  IMAD.MOV R4, RZ, RZ, -R4 ;  /* 0x000000ffff047224 */ /* 0x000fe200078e0a04 */
[----:B------:R2:W-:Y:S01]  /*1a30*/  STL [R1+0x165c], R15 ;  /* 0x00165c0f01007387 */ /* 0x0005e20000100800 */
[----:B------:R-:W-:Y:S01]  /*1a40*/  IMAD.MOV R2, RZ, RZ, -R2 ;  /* 0x000000ffff027224 */ /* 0x000fe200078e0a02 */
[----:B------:R-:W-:Y:S01]  /*1a50*/  IABS R188, R15 ;  /* 0x0000000f00bc7213 */ /* 0x000fe20000000000 */
[----:B------:R-:W-:Y:S01]  /*1a60*/  IMAD.HI.U32 R3, R249, R46, RZ ;  /* 0x0000002ef9037227 */ /* 0x000fe200078e00ff */
[----:B------:R3:W-:Y:S01]  /*1a70*/  STL [R1+0x1660], R13 ;  /* 0x0016600d01007387 */ /* 0x0007e20000100800 */
[----:B------:R-:W-:-:S02]  /*1a80*/  IABS R52, R9 ;  /* 0x0000000900347213 */ /* 0x000fc40000000000 */
[C---:B------:R-:W-:Y:S01]  /*1a90*/  IMAD R149, R247.reuse, R4, R6 ;  /* 0x00000004f7957224 */ /* 0x040fe200078e0206 */
[----:B------:R-:W-:Y:S01]  /*1aa0*/  IABS R6, R11 ;  /* 0x0000000b00067213 */ /* 0x000fe20000000000 */
[----:B------:R-:W-:Y:S01]  /*1ab0*/  IMAD R40, R247, R2, R40 ;  /* 0x00000002f7287224 */ /* 0x000fe200078e0228 */
[C---:B-1----:R-:W-:Y:S01]  /*1ac0*/  IADD3 R7, R221.reuse, 0x35, RZ ;  /* 0x00000035dd077810 */ /* 0x042fe20007ffe0ff */
[----:B------:R-:W-:Y:S01]  /*1ad0*/  IMAD.MOV R3, RZ, RZ, -R3 ;  /* 0x000000ffff037224 */ /* 0x000fe200078e0a03 */
[----:B--2---:R-:W-:Y:S01]  /*1ae0*/  IADD3 R15, R221, 0x36, RZ ;  /* 0x00000036dd0f7810 */ /* 0x004fe20007ffe0ff */
[----:B------:R-:W-:Y:S01]  /*1af0*/  IMAD.HI.U32 R2, R249, R200, RZ ;  /* 0x000000c8f9027227 */ /* 0x000fe200078e00ff */
[----:B---3--:R-:W-:Y:S01]  /*1b00*/  IADD3 R13, R221, 0x37, RZ ;  /* 0x00000037dd0d7810 */ /* 0x008fe20007ffe0ff */
[----:B------:R1:W-:Y:S01]  /*1b10*/  STL [R1+0x1664], R11 ;  /* 0x0016640b01007387 */ /* 0x0003e20000100800 */
[----:B------:R-:W-:Y:S01]  /*1b20*/  IABS R208, R7 ;  /* 0x0000000700d07213 */ /* 0x000fe20000000000 */
[----:B------:R-:W-:Y:S01]  /*1b30*/  IMAD R46, R247, R3, R46 ;  /* 0x00000003f72e7224 */ /* 0x000fe200078e022e */
[----:B------:R-:W-:Y:S01]  /*1b40*/  IABS R54, R15 ;  /* 0x0000000f00367213 */ /* 0x000fe20000000000 */
[----:B------:R-:W-:Y:S01]  /*1b50*/  IMAD.MOV R2, RZ, RZ, -R2 ;  /* 0x000000ffff027224 */ /* 0x000fe200078e0a02 */
[----:B------:R2:W-:Y:S01]  /*1b60*/  STL [R1+0x166c], R9 ;  /* 0x00166c0901007387 */ /* 0x0005e20000100800 */
[----:B------:R-:W-:Y:S01]  /*1b70*/  IMAD.HI.U32 R3, R249, R6, RZ ;  /* 0x00000006f9037227 */ /* 0x000fe200078e00ff */
[----:B------:R-:W-:-:S02]  /*1b80*/  IADD3 R97, R221, 0xa9, RZ ;  /* 0x000000a9dd617810 */ /* 0x000fc40007ffe0ff */
[----:B------:R3:W-:Y:S01]  /*1b90*/  STL [R1+0x1670], R7 ;  /* 0x0016700701007387 */ /* 0x0007e20000100800 */
[----:B------:R-:W-:Y:S01]  /*1ba0*/  IMAD.HI.U32 R0, R249, R44, RZ ;  /* 0x0000002cf9007227 */ /* 0x000fe200078e00ff */
[----:B-1----:R-:W-:Y:S02]  /*1bb0*/  IADD3 R11, R221, 0x38, RZ ;  /* 0x00000038dd0b7810 */ /* 0x002fe40007ffe0ff */
[----:B------:R1:W-:Y:S01]  /*1bc0*/  STL [R1+0x1674], R15 ;  /* 0x0016740f01007387 */ /* 0x0003e20000100800 */
[----:B------:R-:W-:Y:S01]  /*1bd0*/  IMAD R200, R247, R2, R200 ;  /* 0x00000002f7c87224 */ /* 0x000fe200078e02c8 */
[C---:B--2---:R-:W-:Y:S01]  /*1be0*/  IADD3 R9, R221.reuse, 0x39, RZ ;  /* 0x00000039dd097810 */ /* 0x044fe20007ffe0ff */
[----:B------:R-:W-:Y:S01]  /*1bf0*/  IMAD.MOV R3, RZ, RZ, -R3 ;  /* 0x000000ffff037224 */ /* 0x000fe200078e0a03 */
[----:B------:R-:W-:Y:S01]  /*1c00*/  IABS R56, R11 ;  /* 0x0000000b00387213 */ /* 0x000fe20000000000 */
[----:B------:R-:W-:Y:S01]  /*1c10*/  IMAD.MOV R0, RZ, RZ, -R0 ;  /* 0x000000ffff007224 */ /* 0x000fe200078e0a00 */
[----:B---3--:R-:W-:Y:S01]  /*1c20*/  IADD3 R7, R221, 0x3a, RZ ;  /* 0x0000003add077810 */ /* 0x008fe20007ffe0ff */
[----:B------:R-:W-:Y:S01]  /*1c30*/  IMAD.HI.U32 R2, R249, R50, RZ ;  /* 0x00000032f9027227 */ /* 0x000fe200078e00ff */
[----:B------:R2:W-:Y:S01]  /*1c40*/  STL [R1+0x167c], R13 ;  /* 0x00167c0d01007387 */ /* 0x0005e20000100800 */
[----:B------:R-:W-:-:S02]  /*1c50*/  IABS R58, R9 ;  /* 0x00000009003a7213 */ /* 0x000fc40000000000 */
[----:B------:R-:W-:Y:S01]  /*1c60*/  IMAD R151, R247, R3, R6 ;  /* 0x00000003f7977224 */ /* 0x000fe200078e0206 */
[----:B------:R-:W-:Y:S01]  /*1c70*/  IABS R6, R13 ;  /* 0x0000000d00067213 */ /* 0x000fe20000000000 */
[----:B------:R-:W-:Y:S01]  /*1c80*/  IMAD.HI.U32 R5, R249, R48, RZ ;  /* 0x00000030f9057227 */ /* 0x000fe200078e00ff */
[----:B-1----:R-:W-:Y:S01]  /*1c90*/  IADD3 R15, R221, 0x3b, RZ ;  /* 0x0000003bdd0f7810 */ /* 0x002fe20007ffe0ff */
[----:B------:R1:W-:Y:S01]  /*1ca0*/  STL [R1+0x1680], R11 ;  /* 0x0016800b01007387 */ /* 0x0003e20000100800 */
[----:B------:R-:W-:Y:S01]  /*1cb0*/  IABS R60, R7 ;  /* 0x00000007003c7213 */ /* 0x000fe20000000000 */
[----:B------:R-:W-:Y:S01]  /*1cc0*/  IMAD R44, R247, R0, R44 ;  /* 0x00000000f72c7224 */ /* 0x000fe200078e022c */
[----:B--2---:R-:W-:Y:S01]  /*1cd0*/  IADD3 R13, R221, 0x3c, RZ ;  /* 0x0000003cdd0d7810 */ /* 0x004fe20007ffe0ff */
[----:B------:R-:W-:Y:S01]  /*1ce0*/  IMAD.MOV R2, RZ, RZ, -R2 ;  /* 0x000000ffff027224 */ /* 0x000fe200078e0a02 */
[----:B------:R2:W-:Y:S01]  /*1cf0*/  STL [R1+0x1688], R9 ;  /* 0x0016880901007387 */ /* 0x0005e20000100800 */
[----:B------:R-:W-:Y:S01]  /*1d00*/  IMAD.HI.U32 R0, R249, R188, RZ ;  /* 0x000000bcf9007227 */ /* 0x000fe200078e00ff */
[----:B------:R-:W-:-:S02]  /*1d10*/  IADD3 R95, R221, 0xaa, RZ ;  /* 0x000000aadd5f7810 */ /* 0x000fc40007ffe0ff */
[----:B------:R3:W-:Y:S01]  /*1d20*/  STL [R1+0x168c], R7 ;  /* 0x00168c0701007387 */ /* 0x0007e20000100800 */
[----:B------:R-:W-:Y:S01]  /*1d30*/  IMAD.MOV R5, RZ, RZ, -R5 ;  /* 0x000000ffff057224 */ /* 0x000fe200078e0a05 */
[----:B-1----:R-:W-:Y:S01]  /*1d40*/  IADD3 R11, R221, 0x3d, RZ ;  /* 0x0000003ddd0b7810 */ /* 0x002fe20007ffe0ff */
[----:B------:R-:W-:Y:S01]  /*1d50*/  IMAD.HI.U32 R4, R249, R52, RZ ;  /* 0x00000034f9047227 */ /* 0x000fe200078e00ff */
[----:B------:R-:W-:Y:S01]  /*1d60*/  STL [R1+0x1690], R15 ;  /* 0x0016900f01007387 */ /* 0x000fe20000100800 */
[----:B------:R-:W-:Y:S02]  /*1d70*/  IADD3 R89, R221, 0xad, RZ ;  /* 0x000000addd597810 */ /* 0x000fe40007ffe0ff */
[----:B------:R-:W-:Y:S01]  /*1d80*/  IMAD R50, R247, R2, R50 ;  /* 0x00000002f7327224 */ /* 0x000fe200078e0232 */
[----:B------:R-:W-:Y:S01]  /*1d90*/  IADD3 R4, -R4, RZ, RZ ;  /* 0x000000ff04047210 */ /* 0x000fe20007ffe1ff */
[----:B------:R-:W-:Y:S01]  /*1da0*/  IMAD.MOV R0, RZ, RZ, -R0 ;  /* 0x000000ffff007224 */ /* 0x000fe200078e0a00 */
[----:B--2---:R-:W-:Y:S01]  /*1db0*/  IADD3 R9, R221, 0x3e, RZ ;  /* 0x0000003edd097810 */ /* 0x004fe20007ffe0ff */
[----:B------:R-:W-:Y:S01]  /*1dc0*/  IMAD.HI.U32 R2, R249, R6, RZ ;  /* 0x00000006f9027227 */ /* 0x000fe200078e00ff */
[----:B------:R-:W-:Y:S01]  /*1dd0*/  IABS R62, R11 ;  /* 0x0000000b003e7213 */ /* 0x000fe20000000000 */
[----:B------:R-:W-:Y:S01]  /*1de0*/  STL [R1+0x1694], R13 ;  /* 0x0016940d01007387 */ /* 0x000fe20000100800 */
[----:B---3--:R-:W-:Y:S01]  /*1df0*/  IADD3 R7, R221, 0x3f, RZ ;  /* 0x0000003fdd077810 */ /* 0x008fe20007ffe0ff */
[----:B------:R-:W-:Y:S01]  /*1e00*/  IMAD R48, R247, R5, R48 ;  /* 0x00000005f7307224 */ /* 0x000fe200078e0230 */
[----:B------:R-:W-:Y:S01]  /*1e10*/  IABS R64, R9 ;  /* 0x0000000900407213 */ /* 0x000fe20000000000 */
[----:B------:R-:W-:Y:S01]  /*1e20*/  IMAD.HI.U32 R5, R249, R208, RZ ;  /* 0x000000d0f9057227 */ /* 0x000fe200078e00ff */
[----:B------:R1:W-:Y:S01]  /*1e30*/  STL [R1+0x1698], R11 ;  /* 0x0016980b01007387 */ /* 0x0003e20000100800 */
[----:B------:R-:W-:-:S02]  /*1e40*/  IABS R66, R7 ;  /* 0x0000000700427213 */ /* 0x000fc40000000000 */
[----:B------:R-:W-:Y:S01]  /*1e50*/  IMAD R188, R247, R0, R188 ;  /* 0x00000000f7bc7224 */ /* 0x000fe200078e02bc */
[----:B------:R2:W-:Y:S01]  /*1e60*/  STL [R1+0x16a0], R9 ;  /* 0x0016a00901007387 */ /* 0x0005e20000100800 */
[----:B------:R-:W-:Y:S01]  /*1e70*/  IMAD.MOV R2, RZ, RZ, -R2 ;  /* 0x000000ffff027224 */ /* 0x000fe200078e0a02 */
[----:B------:R-:W-:Y:S01]  /*1e80*/  IADD3 R93, R221, 0xab, RZ ;  /* 0x000000abdd5d7810 */ /* 0x000fe20007ffe0ff */
[----:B------:R-:W-:Y:S01]  /*1e90*/  IMAD.HI.U32 R0, R249, R54, RZ ;  /* 0x00000036f9007227 */ /* 0x000fe200078e00ff */
[----:B------:R3:W-:Y:S01]  /*1ea0*/  STL [R1+0x16a4], R7 ;  /* 0x0016a40701007387 */ /* 0x0007e20000100800 */
[----:B------:R-:W-:Y:S02]  /*1eb0*/  IADD3 R91, R221, 0xac, RZ ;  /* 0x000000acdd5b7810 */ /* 0x000fe40007ffe0ff */
[----:B------:R-:W-:Y:S01]  /*1ec0*/  IMAD.HI.U32 R3, R249, R56, RZ ;  /* 0x00000038f9037227 */ /* 0x000fe200078e00ff */
[C---:B-1----:R-:W-:Y:S02]  /*1ed0*/  IADD3 R11, R221.reuse, 0x42, RZ ;  /* 0x00000042dd0b7810 */ /* 0x042fe40007ffe0ff */
[C---:B--2---:R-:W-:Y:S01]  /*1ee0*/  IADD3 R9, R221.reuse, 0x43, RZ ;  /* 0x00000043dd097810 */ /* 0x044fe20007ffe0ff */
[----:B------:R-:W-:Y:S01]  /*1ef0*/  IMAD.MOV R5, RZ, RZ, -R5 ;  /* 0x000000ffff057224 */ /* 0x000fe200078e0a05 */
[----:B------:R-:W-:Y:S01]  /*1f00*/  IADD3 R107, R221, 0xae, RZ ;  /* 0x000000aedd6b7810 */ /* 0x000fe20007ffe0ff */
[C---:B------:R-:W-:Y:S01]  /*1f10*/  IMAD R153, R247.reuse, R2, R6 ;  /* 0x00000002f7997224 */ /* 0x040fe200078e0206 */
[----:B------:R-:W-:Y:S01]  /*1f20*/  IABS R6, R15 ;  /* 0x0000000f00067213 */ /* 0x000fe20000000000 */
[----:B------:R-:W-:Y:S01]  /*1f30*/  IMAD R52, R247, R4, R52 ;  /* 0x00000004f7347224 */ /* 0x000fe200078e0234 */
[C---:B------:R-:W-:Y:S01]  /*1f40*/  IADD3 R15, R221.reuse, 0x40, RZ ;  /* 0x00000040dd0f7810 */ /* 0x040fe20007ffe0ff */
[----:B------:R-:W-:Y:S01]  /*1f50*/  IMAD.MOV R0, RZ, RZ, -R0 ;  /* 0x000000ffff007224 */ /* 0x000fe200078e0a00 */
[----:B---3--:R-:W-:Y:S01]  /*1f60*/  IADD3 R7, R221, 0x44, RZ ;  /* 0x00000044dd077810 */ /* 0x008fe20007ffe0ff */
[----:B------:R-:W-:Y:S01]  /*1f70*/  IMAD.HI.U32 R4, R249, R58, RZ ;  /* 0x0000003af9047227 */ /* 0x000fe200078e00ff */
[C---:B------:R-:W-:Y:S01]  /*1f80*/  IADD3 R105, R221.reuse, 0xaf, RZ ;  /* 0x000000afdd697810 */ /* 0x040fe20007ffe0ff */
[----:B------:R1:W-:Y:S01]  /*1f90*/  STL [R1+0x16ac], R15 ;  /* 0x0016ac0f01007387 */ /* 0x0003e20000100800 */
[----:B------:R-:W-:Y:S01]  /*1fa0*/  IABS R68, R7 ;  /* 0x0000000700447213 */ /* 0x000fe20000000000 */
[----:B------:R-:W-:Y:S01]  /*1fb0*/  IMAD.MOV R3, RZ, RZ, -R3 ;  /* 0x000000ffff037224 */ /* 0x000fe200078e0a03 */
[----:B------:R-:W-:Y:S01]  /*1fc0*/  IADD3 R103, R221, 0xb0, RZ ;  /* 0x000000b0dd677810 */ /* 0x000fe20007ffe0ff */
[----:B------:R-:W-:Y:S01]  /*1fd0*/  IMAD R208, R247, R5, R208 ;  /* 0x00000005f7d07224 */ /* 0x000fe200078e02d0 */
[----:B------:R-:W-:Y:S01]  /*1fe0*/  IADD3 R101, R221, 0xb1, RZ ;  /* 0x000000b1dd657810 */ /* 0x000fe20007ffe0ff */
[----:B------:R-:W-:Y:S01]  /*1ff0*/  IMAD.HI.U32 R5, R249, R60, RZ ;  /* 0x0000003cf9057227 */ /* 0x000fe200078e00ff */
[----:B------:R-:W-:-:S02]  /*2000*/  IADD3 R99, R221, 0xb2, RZ ;  /* 0x000000b2dd637810 */ /* 0x000fc40007ffe0ff */
[----:B------:R-:W-:Y:S01]  /*2010*/  IADD3 R117, R221, 0xb3, RZ ;  /* 0x000000b3dd757810 */ /* 0x000fe20007ffe0ff */
[----:B------:R-:W-:Y:S01]  /*2020*/  IMAD R54, R247, R0, R54 ;  /* 0x00000000f7367224 */ /* 0x000fe200078e0236 */
[C---:B------:R-:W-:Y:S01]  /*2030*/  IADD3 R115, R221.reuse, 0xb4, RZ ;  /* 0x000000b4dd737810 */ /* 0x040fe20007ffe0ff */
[----:B------:R-:W-:Y:S01]  /*2040*/  IMAD.MOV R4, RZ, RZ, -R4 ;  /* 0x000000ffff047224 */ /* 0x000fe200078e0a04 */
[----:B------:R-:W-:Y:S01]  /*2050*/  IADD3 R109, R221, 0xb7, RZ ;  /* 0x000000b7dd6d7810 */ /* 0x000fe20007ffe0ff */
[----:B------:R-:W-:Y:S01]  /*2060*/  IMAD.HI.U32 R0, R249, R6, RZ ;  /* 0x00000006f9007227 */ /* 0x000fe200078e00ff */
[C---:B------:R-:W-:Y:S02]  /*2070*/  IADD3 R113, R221.reuse, 0xb5, RZ ;  /* 0x000000b5dd717810 */ /* 0x040fe40007ffe0ff */
[----:B------:R-:W-:Y:S01]  /*2080*/  IADD3 R111, R221, 0xb6, RZ ;  /* 0x000000b6dd6f7810 */ /* 0x000fe20007ffe0ff */
[----:B------:R-:W-:Y:S01]  /*2090*/  IMAD R56, R247, R3, R56 ;  /* 0x00000003f7387224 */ /* 0x000fe200078e0238 */
[----:B------:R-:W-:Y:S01]  /*20a0*/  IADD3 R125, R221, 0xb8, RZ ;  /* 0x000000b8dd7d7810 */ /* 0x000fe20007ffe0ff */
[----:B------:R-:W-:Y:S01]  /*20b0*/  IMAD.HI.U32 R3, R249, R62, RZ ;  /* 0x0000003ef9037227 */ /* 0x000fe200078e00ff */
[----:B------:R-:W-:-:S02]  /*20c0*/  IADD3 R124, R221, 0xb9, RZ ;  /* 0x000000b9dd7c7810 */ /* 0x000fc40007ffe0ff */
[----:B------:R-:W-:Y:S01]  /*20d0*/  IADD3 R123, R221, 0xba, RZ ;  /* 0x000000badd7b7810 */ /* 0x000fe20007ffe0ff */
[----:B------:R-:W-:Y:S01]  /*20e0*/  IMAD.MOV R5, RZ, RZ, -R5 ;  /* 0x000000ffff057224 */ /* 0x000fe200078e0a05 */
[----:B------:R-:W-:Y:S01]  /*20f0*/  IADD3 R3, -R3, RZ, RZ ;  /* 0x000000ff03037210 */ /* 0x000fe20007ffe1ff */
[----:B------:R-:W-:Y:S01]  /*2100*/  IMAD R189, R247, R4, R58 ;  /* 0x00000004f7bd7224 */ /* 0x000fe200078e023a */
[C---:B------:R-:W-:Y:S01]  /*2110*/  IADD3 R121, R221.reuse, 0xbb, RZ ;  /* 0x000000bbdd797810 */ /* 0x040fe20007ffe0ff */
[----:B------:R-:W-:Y:S01]  /*2120*/  IMAD.MOV R0, RZ, RZ, -R0 ;  /* 0x000000ffff007224 */ /* 0x000fe200078e0a00 */
[----:B------:R-:W-:Y:S01]  /*2130*/  IADD3 R119, R221, 0xbc, RZ ;  /* 0x000000bcdd777810 */ /* 0x000fe20007ffe0ff */
[----:B------:R-:W-:Y:S01]  /*2140*/  IMAD.HI.U32 R4, R249, R64, RZ ;  /* 0x00000040f9047227 */ /* 0x000fe200078e00ff */
[C---:B------:R-:W-:Y:S02]  /*2150*/  IADD3 R132, R221.reuse, 0xbd, RZ ;  /* 0x000000bddd847810 */ /* 0x040fe40007ffe0ff */
[----:B------:R-:W-:Y:S01]  /*2160*/  IADD3 R130, R221, 0xbe, RZ ;  /* 0x000000bedd827810 */ /* 0x000fe20007ffe0ff */
[C---:B------:R-:W-:Y:S01]  /*2170*/  IMAD R58, R247.reuse, R5, R60 ;  /* 0x00000005f73a7224 */ /* 0x040fe200078e023c */
[----:B------:R-:W-:Y:S01]  /*2180*/  IABS R60, R13 ;  /* 0x0000000d003c7213 */ /* 0x000fe20000000000 */
[----:B------:R-:W-:Y:S01]  /*2190*/  IMAD R155, R247, R0, R6 ;  /* 0x00000000f79b7224 */ /* 0x000fe200078e0206 */
[----:B------:R-:W-:Y:S01]  /*21a0*/  IABS R6, R9 ;  /* 0x0000000900067213 */ /* 0x000fe20000000000 */
[----:B------:R-:W-:Y:S01]  /*21b0*/  IMAD.HI.U32 R5, R249, R66, RZ ;  /* 0x00000042f9057227 */ /* 0x000fe200078e00ff */
[----:B------:R-:W-:-:S02]  /*21c0*/  IADD3 R13, R221, 0x41, RZ ;  /* 0x00000041dd0d7810 */ /* 0x000fc40007ffe0ff */
[----:B------:R-:W-:Y:S01]  /*21d0*/  IADD3 R127, R221, 0xc1, RZ ;  /* 0x000000c1dd7f7810 */ /* 0x000fe20007ffe0ff */
[----:B------:R-:W-:Y:S01]  /*21e0*/  IMAD.MOV R4, RZ, RZ, -R4 ;  /* 0x000000ffff047224 */ /* 0x000fe200078e0a04 */
[----:B------:R-:W-:Y:S01]  /*21f0*/  IABS R190, R13 ;  /* 0x0000000d00be7213 */ /* 0x000fe20000000000 */
[----:B------:R-:W-:Y:S01]  /*2200*/  IMAD R201, R247, R3, R62 ;  /* 0x00000003f7c97224 */ /* 0x000fe200078e023e */
[----:B------:R2:W-:Y:S01]  /*2210*/  STL [R1+0x16b0], R13 ;  /* 0x0016b00d01007387 */ /* 0x0005e20000100800 */
[----:B------:R-:W-:Y:S01]  /*2220*/  IMAD.HI.U32 R2, R249, R60, RZ ;  /* 0x0000003cf9027227 */ /* 0x000fe200078e00ff */
[C---:B------:R-:W-:Y:S02]  /*2230*/  IADD3 R129, R221.reuse, 0xbf, RZ ;  /* 0x000000bfdd817810 */ /* 0x040fe40007ffe0ff */
[----:B------:R3:W-:Y:S01]  /*2240*/  STL [R1+0x16b4], R11 ;  /* 0x0016b40b01007387 */ /* 0x0007e20000100800 */
[----:B------:R-:W-:Y:S01]  /*2250*/  IMAD.MOV R5, RZ, RZ, -R5 ;  /* 0x000000ffff057224 */ /* 0x000fe200078e0a05 */
[----:B------:R-:W-:Y:S01]  /*2260*/  IADD3 R128, R221, 0xc0, RZ ;  /* 0x000000c0dd807810 */ /* 0x000fe20007ffe0ff */
[----:B------:R-:W-:Y:S01]  /*2270*/  IMAD R62, R247, R4, R64 ;  /* 0x00000004f73e7224 */ /* 0x000fe200078e0240 */
[----:B------:R-:W-:Y:S01]  /*2280*/  IABS R64, R15 ;  /* 0x0000000f00407213 */ /* 0x000fe20000000000 */
[----:B------:R-:W-:Y:S01]  /*2290*/  IMAD.HI.U32 R4, R249, R6, RZ ;  /* 0x00000006f9047227 */ /* 0x000fe200078e00ff */
[C---:B-1----:R-:W-:Y:S01]  /*22a0*/  IADD3 R15, R221.reuse, 0x45, RZ ;  /* 0x00000045dd0f7810 */ /* 0x042fe20007ffe0ff */
[----:B------:R1:W-:Y:S01]  /*22b0*/  STL [R1+0x16bc], R9 ;  /* 0x0016bc0901007387 */ /* 0x0003e20000100800 */
[C---:B--2---:R-:W-:Y:S01]  /*22c0*/  IADD3 R13, R221.reuse, 0x46, RZ ;  /* 0x00000046dd0d7810 */ /* 0x044fe20007ffe0ff */
[----:B------:R-:W-:Y:S01]  /*22d0*/  IMAD.MOV R2, RZ, RZ, -R2 ;  /* 0x000000ffff027224 */ /* 0x000fe200078e0a02 */
[----:B------:R-:W-:Y:S01]  /*22e0*/  IADD3 R142, R221, 0xc2, RZ ;  /* 0x000000c2dd8e7810 */ /* 0x000fe20007ffe0ff */
[----:B------:R-:W-:Y:S01]  /*22f0*/  IMAD R157, R247, R5, R66 ;  /* 0x00000005f79d7224 */ /* 0x000fe200078e0242 */
[----:B------:R-:W-:Y:S01]  /*2300*/  IABS R66, R11 ;  /* 0x0000000b00427213 */ /* 0x000fe20000000000 */
[----:B------:R-:W-:Y:S01]  /*2310*/  IMAD.MOV R4, RZ, RZ, -R4 ;  /* 0x000000ffff047224 */ /* 0x000fe200078e0a04 */
[----:B---3--:R-:W-:Y:S01]  /*2320*/  IADD3 R11, R221, 0x47, RZ ;  /* 0x00000047dd0b7810 */ /* 0x008fe20007ffe0ff */
[----:B------:R-:W-:Y:S01]  /*2330*/  IMAD.HI.U32 R0, R249, R64, RZ ;  /* 0x00000040f9007227 */ /* 0x000fe200078e00ff */
[----:B------:R-:W-:Y:S01]  /*2340*/  IABS R70, R13 ;  /* 0x0000000d00467213 */ /* 0x000fe20000000000 */
[----:B------:R2:W-:Y:S01]  /*2350*/  STL [R1+0x16c0], R7 ;  /* 0x0016c00701007387 */ /* 0x0005e20000100800 */
[----:B-1----:R-:W-:Y:S01]  /*2360*/  IADD3 R9, R221, 0x48, RZ ;  /* 0x00000048dd097810 */ /* 0x002fe20007ffe0ff */
[----:B------:R-:W-:Y:S01]  /*2370*/  IMAD R60, R247, R2, R60 ;  /* 0x00000002f73c7224 */ /* 0x000fe200078e023c */
[----:B------:R-:W-:Y:S01]  /*2380*/  IABS R72, R11 ;  /* 0x0000000b00487213 */ /* 0x000fe20000000000 */
[----:B------:R-:W-:Y:S01]  /*2390*/  IMAD.HI.U32 R2, R249, R190, RZ ;  /* 0x000000bef9027227 */ /* 0x000fe200078e00ff */
[----:B------:R-:W-:Y:S01]  /*23a0*/  IABS R74, R9 ;  /* 0x00000009004a7213 */ /* 0x000fe20000000000 */
[----:B------:R1:W-:Y:S01]  /*23b0*/  STL [R1+0x16c8], R15 ;  /* 0x0016c80f01007387 */ /* 0x0003e20000100800 */
[----:B------:R-:W-:Y:S01]  /*23c0*/  IADD3 R140, R221, 0xc3, RZ ;  /* 0x000000c3dd8c7810 */ /* 0x000fe20007ffe0ff */
[----:B------:R-:W-:Y:S01]  /*23d0*/  IMAD R159, R247, R4, R6 ;  /* 0x00000004f79f7224 */ /* 0x000fe200078e0206 */
[----:B------:R-:W-:Y:S01]  /*23e0*/  IABS R6, R15 ;  /* 0x0000000f00067213 */ /* 0x000fe20000000000 */
[----:B------:R-:W-:Y:S01]  /*23f0*/  IMAD.HI.U32 R3, R249, R66, RZ ;  /* 0x00000042f9037227 */ /* 0x000fe200078e00ff */
[----:B------:R3:W-:Y:S01]  /*2400*/  STL [R1+0x16cc], R13 ;  /* 0x0016cc0d01007387 */ /* 0x0007e20000100800 */
[----:B--2---:R-:W-:-:S02]  /*2410*/  IADD3 R7, R221, 0x49, RZ ;  /* 0x00000049dd077810 */ /* 0x004fc40007ffe0ff */
[----:B------:R-:W-:Y:S01]  /*2420*/  IMAD.MOV R0, RZ, RZ, -R0 ;  /* 0x000000ffff007224 */ /* 0x000fe200078e0a00 */
[----:B------:R2:W-:Y:S01]  /*2430*/  STL [R1+0x16d0], R11 ;  /* 0x0016d00b01007387 */ /* 0x0005e20000100800 */
[----:B------:R-:W-:Y:S01]  /*2440*/  IMAD.MOV R2, RZ, RZ, -R2 ;  /* 0x000000ffff027224 */ /* 0x000fe200078e0a02 */
[----:B-1----:R-:W-:Y:S01]  /*2450*/  IADD3 R15, R221, 0x4a, RZ ;  /* 0x0000004add0f7810 */ /* 0x002fe20007ffe0ff */
[----:B------:R-:W-:Y:S01]  /*2460*/  IMAD.MOV R3, RZ, RZ, -R3 ;  /* 0x000000ffff037224 */ /* 0x000fe200078e0a03 */
[----:B------:R-:W-:Y:S01]  /*2470*/  IABS R76, R7 ;  /* 0x00000007004c7213 */ /* 0x000fe20000000000 */
[----:B------:R-:W-:Y:S01]  /*2480*/  IMAD R64, R247, R0, R64 ;  /* 0x00000000f7407224 */ /* 0x000fe200078e0240 */
[----:B---3--:R-:W-:Y:S01]  /*2490*/  IADD3 R13, R221, 0x4b, RZ ;  /* 0x0000004bdd0d7810 */ /* 0x008fe20007ffe0ff */
[----:B------:R-:W-:Y:S01]  /*24a0*/  IMAD.HI.U32 R0, R249, R6, RZ ;  /* 0x00000006f9007227 */ /* 0x000fe200078e00ff */
[----:B------:R-:W-:Y:S01]  /*24b0*/  STL [R1+0x16d8], R9 ;  /* 0x0016d80901007387 */ /* 0x000fe20000100800 */
[----:B------:R-:W-:-:S02]  /*24c0*/  IADD3 R138, R221, 0xc4, RZ ;  /* 0x000000c4dd8a7810 */ /* 0x000fc40007ffe0ff */
[C---:B------:R-:W-:Y:S01]  /*24d0*/  IMAD R190, R247.reuse, R2, R190 ;  /* 0x00000002f7be7224 */ /* 0x040fe200078e02be */
[----:B------:R1:W-:Y:S01]  /*24e0*/  STL [R1+0x16dc], R7 ;  /* 0x0016dc0701007387 */ /* 0x0003e20000100800 */
[----:B------:R-:W-:Y:S01]  /*24f0*/  IMAD R66, R247, R3, R66 ;  /* 0x00000003f7427224 */ /* 0x000fe200078e0242 */
[----:B--2---:R-:W-:Y:S01]  /*2500*/  IADD3 R11, R221, 0x4c, RZ ;  /* 0x0000004cdd0b7810 */ /* 0x004fe20007ffe0ff */
[----:B------:R-:W-:Y:S01]  /*2510*/  IMAD.HI.U32 R2, R249, R70, RZ ;  /* 0x00000046f9027227 */ /* 0x000fe200078e00ff */
[----:B------:R-:W-:Y:S01]  /*2520*/  STL [R1+0x16e0], R15 ;  /* 0x0016e00f01007387 */ /* 0x000fe20000100800 */
[----:B------:R-:W-:Y:S02]  /*2530*/  IADD3 R136, R221, 0xc5, RZ ;  /* 0x000000c5dd887810 */ /* 0x000fe40007ffe0ff */
[----:B------:R-:W-:Y:S01]  /*2540*/  IMAD.HI.U32 R3, R249, R72, RZ ;  /* 0x00000048f9037227 */ /* 0x000fe200078e00ff */
[----:B------:R-:W-:Y:S01]  /*2550*/  IADD3 R2, -R2, RZ, RZ ;  /* 0x000000ff02027210 */ /* 0x000fe20007ffe1ff */
[----:B------:R2:W-:Y:S01]  /*2560*/  STL [R1+0x16e4], R13 ;  /* 0x0016e40d01007387 */ /* 0x0005e20000100800 */
[C---:B-1----:R-:W-:Y:S01]  /*2570*/  IADD3 R7, R221.reuse, 0x4e, RZ ;  /* 0x0000004edd077810 */ /* 0x042fe20007ffe0ff */
[----:B------:R-:W-:Y:S01]  /*2580*/  IMAD.MOV R0, RZ, RZ, -R0 ;  /* 0x000000ffff007224 */ /* 0x000fe200078e0a00 */
[----:B------:R-:W-:Y:S01]  /*2590*/  IADD3 R9, R221, 0x4d, RZ ;  /* 0x0000004ddd097810 */ /* 0x000fe20007ffe0ff */
[C---:B------:R-:W-:Y:S01]  /*25a0*/  IMAD.HI.U32 R4, R249.reuse, R74, RZ ;  /* 0x0000004af9047227 */ /* 0x040fe200078e00ff */
[----:B------:R-:W-:Y:S01]  /*25b0*/  IABS R78, R7 ;  /* 0x00000007004e7213 */ /* 0x000fe20000000000 */
[----:B------:R-:W-:Y:S01]  /*25c0*/  STL [R1+0x16ec], R11 ;  /* 0x0016ec0b01007387 */ /* 0x000fe20000100800 */
[----:B------:R-:W-:Y:S01]  /*25d0*/  IABS R202, R9 ;  /* 0x0000000900ca7213 */ /* 0x000fe20000000000 */
[----:B------:R-:W-:Y:S01]  /*25e0*/  IMAD.HI.U32 R5, R249, R68, RZ ;  /* 0x00000044f9057227 */ /* 0x000fe200078e00ff */
[C---:B------:R-:W-:Y:S01]  /*25f0*/  IADD3 R134, R221.reuse, 0xc6, RZ ;  /* 0x000000c6dd867810 */ /* 0x040fe20007ffe0ff */
[----:B------:R1:W-:Y:S01]  /*2600*/  STL [R1+0x16f0], R9 ;  /* 0x0016f00901007387 */ /* 0x0003e20000100800 */
[C---:B------:R-:W-:Y:S01]  /*2610*/  IADD3 R152, R221.reuse, 0xc7, RZ ;  /* 0x000000c7dd987810 */ /* 0x040fe20007ffe0ff */
[----:B------:R-:W-:Y:S01]  /*2620*/  IMAD.MOV R3, RZ, RZ, -R3 ;  /* 0x000000ffff037224 */ /* 0x000fe200078e0a03 */
[----:B------:R-:W-:Y:S01]  /*2630*/  IADD3 R150, R221, 0xc8, RZ ;  /* 0x000000c8dd967810 */ /* 0x000fe20007ffe0ff */
[----:B------:R-:W-:Y:S01]  /*2640*/  IMAD R207, R247, R0, R6 ;  /* 0x00000000f7cf7224 */ /* 0x000fe200078e0206 */
[----:B------:R-:W-:Y:S01]  /*2650*/  IABS R6, R13 ;  /* 0x0000000d00067213 */ /* 0x000fe20000000000 */
[----:B------:R-:W-:Y:S01]  /*2660*/  IMAD.MOV R4, RZ, RZ, -R4 ;  /* 0x000000ffff047224 */ /* 0x000fe200078e0a04 */
[----:B------:R3:W-:Y:S01]  /*2670*/  STL [R1+0x16f4], R7 ;  /* 0x0016f40701007387 */ /* 0x0007e20000100800 */
[----:B------:R-:W-:Y:S01]  /*2680*/  IMAD.MOV R5, RZ, RZ, -R5 ;  /* 0x000000ffff057224 */ /* 0x000fe200078e0a05 */
[----:B--2---:R-:W-:Y:S01]  /*2690*/  IADD3 R13, R221, 0x50, RZ ;  /* 0x00000050dd0d7810 */ /* 0x004fe20007ffe0ff */
[----:B------:R-:W-:Y:S01]  /*26a0*/  IMAD R161, R247, R3, R72 ;  /* 0x00000003f7a17224 */ /* 0x000fe200078e0248 */
[----:B-1----:R-:W-:Y:S01]  /*26b0*/  IADD3 R9, R221, 0x52, RZ ;  /* 0x00000052dd097810 */ /* 0x002fe20007ffe0ff */
[C---:B------:R-:W-:Y:S01]  /*26c0*/  IMAD R70, R247.reuse, R2, R70 ;  /* 0x00000002f7467224 */ /* 0x040fe200078e0246 */
[----:B------:R-:W-:Y:S01]  /*26d0*/  IABS R80, R13 ;  /* 0x0000000d00507213 */ /* 0x000fe20000000000 */
[----:B------:R-:W-:Y:S01]  /*26e0*/  IMAD R72, R247, R4, R74 ;  /* 0x00000004f7487224 */ /* 0x000fe200078e024a */
[----:B------:R-:W-:Y:S01]  /*26f0*/  IABS R74, R15 ;  /* 0x0000000f004a7213 */ /* 0x000fe20000000000 */
[----:B------:R-:W-:Y:S01]  /*2700*/  IMAD.HI.U32 R2, R249, R6, RZ ;  /* 0x00000006f9027227 */ /* 0x000fe200078e00ff */
[----:B------:R-:W-:-:S02]  /*2710*/  IADD3 R15, R221, 0x4f, RZ ;  /* 0x0000004fdd0f7810 */ /* 0x000fc40007ffe0ff */
[----:B---3--:R-:W-:Y:S01]  /*2720*/  IADD3 R7, R221, 0x53, RZ ;  /* 0x00000053dd077810 */ /* 0x008fe20007ffe0ff */
[----:B------:R-:W-:Y:S01]  /*2730*/  IMAD R68, R247, R5, R68 ;  /* 0x00000005f7447224 */ /* 0x000fe200078e0244 */
[----:B------:R-:W-:Y:S01]  /*2740*/  IABS R82, R9 ;  /* 0x0000000900527213 */ /* 0x000fe20000000000 */
[----:B------:R-:W-:Y:S01]  /*2750*/  IMAD.HI.U32 R5, R249, R76, RZ ;  /* 0x0000004cf9057227 */ /* 0x000fe200078e00ff */
[----:B------:R-:W-:Y:S01]  /*2760*/  IABS R84, R7 ;  /* 0x0000000700547213 */ /* 0x000fe20000000000 */
        /* <DEDUP_REMOVED lines=8> */
[----:B------:R-:W-:Y:S01]  /*27f0*/  IADD3 R162, R221, 0xcc, RZ ;  /* 0x000000ccdda27810 */ /* 0x000fe20007ffe0ff */
[----:B------:R-:W-:Y:S01]  /*2800*/  IMAD R163, R247, R2, R6 ;  /* 0x00000002f7a37224 */ /* 0x000fe200078e0206 */
[----:B------:R-:W-:Y:S01]  /*2810*/  IABS R6, R15 ;  /* 0x0000000f00067213 */ /* 0x000fe20000000000 */
[----:B------:R-:W-:Y:S01]  /*2820*/  IMAD.MOV R0, RZ, RZ, -R0 ;  /* 0x000000ffff007224 */ /* 0x000fe200078e0a00 */
[----:B-1----:R-:W-:Y:S01]  /*2830*/  IADD3 R15, R221, 0x54, RZ ;  /* 0x00000054dd0f7810 */ /* 0x002fe20007ffe0ff */
[----:B------:R-:W-:Y:S01]  /*2840*/  IMAD R191, R247, R5, R76 ;  /* 0x00000005f7bf7224 */ /* 0x000fe200078e024c */
[----:B------:R-:W-:Y:S01]  /*2850*/  IABS R76, R11 ;  /* 0x0000000b004c7213 */ /* 0x000fe20000000000 */
[----:B------:R-:W-:Y:S01]  /*2860*/  IMAD.HI.U32 R5, R249, R78, RZ ;  /* 0x0000004ef9057227 */ /* 0x000fe200078e00ff */
[C---:B------:R-:W-:Y:S02]  /*2870*/  IADD3 R11, R221.reuse, 0x51, RZ ;  /* 0x00000051dd0b7810 */ /* 0x040fe40007ffe0ff */
[----:B--2---:R-:W-:Y:S01]  /*2880*/  IADD3 R13, R221, 0x55, RZ ;  /* 0x00000055dd0d7810 */ /* 0x004fe20007ffe0ff */
[----:B------:R-:W-:Y:S01]  /*2890*/  IMAD R74, R247, R0, R74 ;  /* 0x00000000f74a7224 */ /* 0x000fe200078e024a */
[----:B------:R-:W-:Y:S01]  /*28a0*/  IABS R192, R11 ;  /* 0x0000000b00c07213 */ /* 0x000fe20000000000 */
[----:B------:R-:W-:Y:S01]  /*28b0*/  IMAD.HI.U32 R0, R249, R6, RZ ;  /* 0x00000006f9007227 */ /* 0x000fe200078e00ff */
[----:B------:R1:W-:Y:S01]  /*28c0*/  STL [R1+0x1710], R11 ;  /* 0x0017100b01007387 */ /* 0x0003e20000100800 */
[----:B------:R-:W-:-:S02]  /*28d0*/  IADD3 R160, R221, 0xcd, RZ ;  /* 0x000000cddda07810 */ /* 0x000fc40007ffe0ff */
[----:B------:R-:W-:Y:S01]  /*28e0*/  IMAD.HI.U32 R4, R249, R202, RZ ;  /* 0x000000caf9047227 */ /* 0x000fe200078e00ff */
[----:B------:R-:W-:Y:S01]  /*28f0*/  IADD3 R0, -R0, RZ, RZ ;  /* 0x000000ff00007210 */ /* 0x000fe20007ffe1ff */
[----:B------:R2:W-:Y:S01]  /*2900*/  STL [R1+0x1718], R9 ;  /* 0x0017180901007387 */ /* 0x0005e20000100800 */
[C---:B------:R-:W-:Y:S01]  /*2910*/  IADD3 R158, R221.reuse, 0xce, RZ ;  /* 0x000000cedd9e7810 */ /* 0x040fe20007ffe0ff */
[----:B------:R-:W-:Y:S01]  /*2920*/  IMAD.MOV R5, RZ, RZ, -R5 ;  /* 0x000000ffff057224 */ /* 0x000fe200078e0a05 */
[----:B------:R-:W-:Y:S01]  /*2930*/  IADD3 R156, R221, 0xcf, RZ ;  /* 0x000000cfdd9c7810 */ /* 0x000fe20007ffe0ff */
[----:B------:R-:W-:Y:S01]  /*2940*/  IMAD.MOV R4, RZ, RZ, -R4 ;  /* 0x000000ffff047224 */ /* 0x000fe200078e0a04 */
[----:B------:R3:W-:Y:S01]  /*2950*/  STL [R1+0x171c], R7 ;  /* 0x00171c0701007387 */ /* 0x0007e20000100800 */
[----:B------:R-:W-:Y:S01]  /*2960*/  IMAD R78, R247, R5, R78 ;  /* 0x00000005f74e7224 */ /* 0x000fe200078e024e */
[----:B-1----:R-:W-:Y:S01]  /*2970*/  IADD3 R11, R221, 0x56, RZ ;  /* 0x00000056dd0b7810 */ /* 0x002fe20007ffe0ff */
[----:B------:R-:W-:Y:S01]  /*2980*/  IMAD.HI.U32 R2, R249, R80, RZ ;  /* 0x00000050f9027227 */ /* 0x000fe200078e00ff */
[----:B------:R-:W-:Y:S01]  /*2990*/  STL [R1+0x172c], R15 ;  /* 0x00172c0f01007387 */ /* 0x000fe20000100800 */
[----:B--2---:R-:W-:-:S02]  /*29a0*/  IADD3 R9, R221, 0x57, RZ ;  /* 0x00000057dd097810 */ /* 0x004fc40007ffe0ff */
[----:B------:R-:W-:Y:S01]  /*29b0*/  IMAD.HI.U32 R5, R249, R84, RZ ;  /* 0x00000054f9057227 */ /* 0x000fe200078e00ff */
[----:B------:R1:W-:Y:S01]  /*29c0*/  STL [R1+0x1730], R13 ;  /* 0x0017300d01007387 */ /* 0x0003e20000100800 */
[----:B------:R-:W-:Y:S02]  /*29d0*/  IABS R88, R9 ;  /* 0x0000000900587213 */ /* 0x000fe40000000000 */
[----:B------:R-:W-:Y:S01]  /*29e0*/  IMAD R202, R247, R4, R202 ;  /* 0x00000004f7ca7224 */ /* 0x000fe200078e02ca */
[----:B---3--:R-:W-:Y:S01]  /*29f0*/  IADD3 R7, R221, 0x58, RZ ;  /* 0x00000058dd077810 */ /* 0x008fe20007ffe0ff */
[----:B------:R-:W-:Y:S01]  /*2a00*/  IMAD R165, R247, R0, R6 ;  /* 0x00000000f7a57224 */ /* 0x000fe200078e0206 */
[----:B------:R-:W-:Y:S01]  /*2a10*/  IABS R6, R13 ;  /* 0x0000000d00067213 */ /* 0x000fe20000000000 */
[----:B------:R-:W-:Y:S01]  /*2a20*/  IMAD.HI.U32 R4, R249, R82, RZ ;  /* 0x00000052f9047227 */ /* 0x000fe200078e00ff */
[----:B------:R-:W-:Y:S01]  /*2a30*/  IABS R90, R7 ;  /* 0x00000007005a7213 */ /* 0x000fe20000000000 */
[----:B------:R2:W-:Y:S01]  /*2a40*/  STL [R1+0x1734], R11 ;  /* 0x0017340b01007387 */ /* 0x0005e20000100800 */
[----:B------:R-:W-:Y:S01]  /*2a50*/  IABS R86, R11 ;  /* 0x0000000b00567213 */ /* 0x000fe20000000000 */
[----:B------:R-:W-:Y:S01]  /*2a60*/  IMAD.MOV R2, RZ, RZ, -R2 ;  /* 0x000000ffff027224 */ /* 0x000fe200078e0a02 */
[----:B-1----:R-:W-:Y:S01]  /*2a70*/  IADD3 R13, R221, 0x5a, RZ ;  /* 0x0000005add0d7810 */ /* 0x002fe20007ffe0ff */
[----:B------:R-:W-:Y:S01]  /*2a80*/  IMAD.MOV R5, RZ, RZ, -R5 ;  /* 0x000000ffff057224 */ /* 0x000fe200078e0a05 */
[----:B------:R-:W-:Y:S01]  /*2a90*/  STL [R1+0x1740], R9 ;  /* 0x0017400901007387 */ /* 0x000fe20000100800 */
[----:B------:R-:W-:Y:S01]  /*2aa0*/  IMAD.HI.U32 R3, R249, R76, RZ ;  /* 0x0000004cf9037227 */ /* 0x000fe200078e00ff */
[----:B------:R-:W-:-:S02]  /*2ab0*/  IADD3 R154, R221, 0xd0, RZ ;  /* 0x000000d0dd9a7810 */ /* 0x000fc40007ffe0ff */
[----:B------:R1:W-:Y:S01]  /*2ac0*/  STL [R1+0x1744], R7 ;  /* 0x0017440701007387 */ /* 0x0003e20000100800 */
[----:B------:R-:W-:Y:S01]  /*2ad0*/  IMAD.MOV R4, RZ, RZ, -R4 ;  /* 0x000000ffff047224 */ /* 0x000fe200078e0a04 */
[----:B--2---:R-:W-:Y:S01]  /*2ae0*/  IADD3 R11, R221, 0x5b, RZ ;  /* 0x0000005bdd0b7810 */ /* 0x004fe20007ffe0ff */
[----:B------:R-:W-:Y:S01]  /*2af0*/  IMAD R80, R247, R2, R80 ;  /* 0x00000002f7507224 */ /* 0x000fe200078e0250 */
[----:B------:R-:W-:Y:S01]  /*2b00*/  IADD3 R172, R221, 0xd1, RZ ;  /* 0x000000d1ddac7810 */ /* 0x000fe20007ffe0ff */
[----:B------:R-:W-:Y:S01]  /*2b10*/  IMAD R167, R247, R5, R84 ;  /* 0x00000005f7a77224 */ /* 0x000fe200078e0254 */
[----:B------:R-:W-:Y:S01]  /*2b20*/  IABS R84, R15 ;  /* 0x0000000f00547213 */ /* 0x000fe20000000000 */
[----:B------:R-:W-:Y:S01]  /*2b30*/  IMAD.HI.U32 R2, R249, R6, RZ ;  /* 0x00000006f9027227 */ /* 0x000fe200078e00ff */
[C---:B------:R-:W-:Y:S02]  /*2b40*/  IADD3 R15, R221.reuse, 0x59, RZ ;  /* 0x00000059dd0f7810 */ /* 0x040fe40007ffe0ff */
[----:B-1----:R-:W-:Y:S01]  /*2b50*/  IADD3 R7, R221, 0x5d, RZ ;  /* 0x0000005ddd077810 */ /* 0x002fe20007ffe0ff */
[----:B------:R-:W-:Y:S01]  /*2b60*/  IMAD.MOV R3, RZ, RZ, -R3 ;  /* 0x000000ffff037224 */ /* 0x000fe200078e0a03 */
[----:B------:R-:W-:Y:S01]  /*2b70*/  IABS R92, R11 ;  /* 0x0000000b005c7213 */ /* 0x000fe20000000000 */
[----:B------:R-:W-:Y:S01]  /*2b80*/  IMAD R82, R247, R4, R82 ;  /* 0x00000004f7527224 */ /* 0x000fe200078e0252 */
[----:B------:R-:W-:Y:S01]  /*2b90*/  IABS R96, R7 ;  /* 0x0000000700607213 */ /* 0x000fe20000000000 */
[----:B------:R-:W-:Y:S01]  /*2ba0*/  IMAD.HI.U32 R5, R249, R90, RZ ;  /* 0x0000005af9057227 */ /* 0x000fe200078e00ff */
[----:B------:R-:W-:Y:S01]  /*2bb0*/  STL [R1+0x1754], R15 ;  /* 0x0017540f01007387 */ /* 0x000fe20000100800 */
[----:B------:R-:W-:-:S02]  /*2bc0*/  IADD3 R9, R221, 0x5c, RZ ;  /* 0x0000005cdd097810 */ /* 0x000fc40007ffe0ff */
[----:B------:R-:W-:Y:S01]  /*2bd0*/  IMAD.HI.U32 R4, R249, R88, RZ ;  /* 0x00000058f9047227 */ /* 0x000fe200078e00ff */
[----:B------:R-:W-:Y:S01]  /*2be0*/  IADD3 R5, -R5, RZ, RZ ;  /* 0x000000ff05057210 */ /* 0x000fe20007ffe1ff */
[----:B------:R-:W-:Y:S01]  /*2bf0*/  STL [R1+0x1758], R13 ;  /* 0x0017580d01007387 */ /* 0x000fe20000100800 */
[----:B------:R-:W-:Y:S01]  /*2c00*/  IABS R94, R9 ;  /* 0x00000009005e7213 */ /* 0x000fe20000000000 */
[----:B------:R-:W-:Y:S01]  /*2c10*/  IMAD.MOV R2, RZ, RZ, -R2 ;  /* 0x000000ffff027224 */ /* 0x000fe200078e0a02 */
[----:B------:R-:W-:Y:S01]  /*2c20*/  IADD3 R170, R221, 0xd2, RZ ;  /* 0x000000d2ddaa7810 */ /* 0x000fe20007ffe0ff */
[----:B------:R-:W-:Y:S01]  /*2c30*/  IMAD R76, R247, R3, R76 ;  /* 0x00000003f74c7224 */ /* 0x000fe200078e024c */
[----:B------:R1:W-:Y:S01]  /*2c40*/  STL [R1+0x175c], R11 ;  /* 0x00175c0b01007387 */ /* 0x0003e20000100800 */
[----:B------:R-:W-:Y:S01]  /*2c50*/  IMAD.HI.U32 R0, R249, R84, RZ ;  /* 0x00000054f9007227 */ /* 0x000fe200078e00ff */
[----:B------:R-:W-:Y:S02]  /*2c60*/  IADD3 R164, R221, 0xd5, RZ ;  /* 0x000000d5dda47810 */ /* 0x000fe40007ffe0ff */
[----:B------:R2:W-:Y:S01]  /*2c70*/  STL [R1+0x1770], R9 ;  /* 0x0017700901007387 */ /* 0x0005e20000100800 */
[----:B------:R-:W-:Y:S01]  /*2c80*/  IMAD.HI.U32 R3, R249, R192, RZ ;  /* 0x000000c0f9037227 */ /* 0x000fe200078e00ff */
[----:B------:R-:W-:-:S02]  /*2c90*/  IADD3 R168, R221, 0xd3, RZ ;  /* 0x000000d3dda87810 */ /* 0x000fc40007ffe0ff */
[----:B------:R3:W-:Y:S01]  /*2ca0*/  STL [R1+0x1774], R7 ;  /* 0x0017740701007387 */ /* 0x0007e20000100800 */
[----:B------:R-:W-:Y:S01]  /*2cb0*/  IMAD.MOV R4, RZ, RZ, -R4 ;  /* 0x000000ffff047224 */ /* 0x000fe200078e0a04 */
[----:B-1----:R-:W-:Y:S01]  /*2cc0*/  IADD3 R11, R221, 0x60, RZ ;  /* 0x00000060dd0b7810 */ /* 0x002fe20007ffe0ff */
[----:B------:R-:W-:Y:S01]  /*2cd0*/  IMAD R209, R247, R2, R6 ;  /* 0x00000002f7d17224 */ /* 0x000fe200078e0206 */
[----:B------:R-:W-:Y:S01]  /*2ce0*/  IABS R6, R15 ;  /* 0x0000000f00067213 */ /* 0x000fe20000000000 */
[----:B------:R-:W-:Y:S01]  /*2cf0*/  IMAD.MOV R0, RZ, RZ, -R0 ;  /* 0x000000ffff007224 */ /* 0x000fe200078e0a00 */
[C---:B------:R-:W-:Y:S01]  /*2d00*/  IADD3 R15, R221.reuse, 0x5e, RZ ;  /* 0x0000005edd0f7810 */ /* 0x040fe20007ffe0ff */
[----:B------:R-:W-:Y:S01]  /*2d10*/  IMAD.MOV R3, RZ, RZ, -R3 ;  /* 0x000000ffff037224 */ /* 0x000fe200078e0a03 */
[----:B--2---:R-:W-:Y:S01]  /*2d20*/  IADD3 R9, R221, 0x61, RZ ;  /* 0x00000061dd097810 */ /* 0x004fe20007ffe0ff */
[----:B------:R-:W-:Y:S01]  /*2d30*/  IMAD R169, R247, R4, R88 ;  /* 0x00000004f7a97224 */ /* 0x000fe200078e0258 */
[----:B---3--:R-:W-:Y:S01]  /*2d40*/  IADD3 R7, R221, 0x62, RZ ;  /* 0x00000062dd077810 */ /* 0x008fe20007ffe0ff */
[C---:B------:R-:W-:Y:S01]  /*2d50*/  IMAD R84, R247.reuse, R0, R84 ;  /* 0x00000000f7547224 */ /* 0x040fe200078e0254 */
[----:B------:R-:W-:Y:S01]  /*2d60*/  STL [R1+0x177c], R15 ;  /* 0x00177c0f01007387 */ /* 0x000fe20000100800 */
[C---:B------:R-:W-:Y:S01]  /*2d70*/  IMAD R88, R247.reuse, R5, R90 ;  /* 0x00000005f7587224 */ /* 0x040fe200078e025a */
[----:B------:R-:W-:Y:S01]  /*2d80*/  IABS R90, R13 ;  /* 0x0000000d005a7213 */ /* 0x000fe20000000000 */
[----:B------:R-:W-:Y:S01]  /*2d90*/  IMAD R192, R247, R3, R192 ;  /* 0x00000003f7c07224 */ /* 0x000fe200078e02c0 */
[----:B------:R-:W-:Y:S01]  /*2da0*/  IADD3 R13, R221, 0x5f, RZ ;  /* 0x0000005fdd0d7810 */ /* 0x000fe20007ffe0ff */
[----:B------:R-:W-:Y:S01]  /*2db0*/  IMAD.HI.U32 R0, R249, R6, RZ ;  /* 0x00000006f9007227 */ /* 0x000fe200078e00ff */
[----:B------:R-:W-:-:S02]  /*2dc0*/  IABS R98, R7 ;  /* 0x0000000700627213 */ /* 0x000fc40000000000 */
[----:B------:R-:W-:Y:S01]  /*2dd0*/  IABS R194, R9 ;  /* 0x0000000900c27213 */ /* 0x000fe20000000000 */
[----:B------:R-:W-:Y:S01]  /*2de0*/  IMAD.HI.U32 R3, R249, R86, RZ ;  /* 0x00000056f9037227 */ /* 0x000fe200078e00ff */
[----:B------:R1:W-:Y:S01]  /*2df0*/  STL [R1+0x1780], R13 ;  /* 0x0017800d01007387 */ /* 0x0003e20000100800 */
[C---:B------:R-:W-:Y:S02]  /*2e00*/  IADD3 R166, R221.reuse, 0xd4, RZ ;  /* 0x000000d4dda67810 */ /* 0x040fe40007ffe0ff */
[----:B------:R-:W-:Y:S01]  /*2e10*/  IMAD.MOV R0, RZ, RZ, -R0 ;  /* 0x000000ffff007224 */ /* 0x000fe200078e0a00 */
[----:B------:R-:W-:Y:S01]  /*2e20*/  STL [R1+0x1784], R11 ;  /* 0x0017840b01007387 */ /* 0x000fe20000100800 */
[----:B------:R-:W-:Y:S01]  /*2e30*/  IMAD.MOV R3, RZ, RZ, -R3 ;  /* 0x000000ffff037224 */ /* 0x000fe200078e0a03 */
[----:B------:R-:W-:Y:S01]  /*2e40*/  IADD3 R216, R221, 0xd6, RZ ;  /* 0x000000d6ddd87810 */ /* 0x000fe20007ffe0ff */
[----:B------:R-:W-:Y:S01]  /*2e50*/  IMAD.HI.U32 R2, R249, R90, RZ ;  /* 0x0000005af9027227 */ /* 0x000fe200078e00ff */
[----:B------:R2:W-:Y:S01]  /*2e60*/  STL [R1+0x1798], R9 ;  /* 0x0017980901007387 */ /* 0x0005e20000100800 */
[----:B------:R-:W-:-:S02]  /*2e70*/  IADD3 R215, R221, 0xd7, RZ ;  /* 0x000000d7ddd77810 */ /* 0x000fc40007ffe0ff */
[----:B------:R-:W-:Y:S01]  /*2e80*/  IMAD.HI.U32 R5, R249, R96, RZ ;  /* 0x00000060f9057227 */ /* 0x000fe200078e00ff */
[----:B------:R3:W-:Y:S01]  /*2e90*/  STL [R1+0x179c], R7 ;  /* 0x00179c0701007387 */ /* 0x0007e20000100800 */
[----:B------:R-:W-:Y:S02]  /*2ea0*/  IADD3 R214, R221, 0xd8, RZ ;  /* 0x000000d8ddd67810 */ /* 0x000fe40007ffe0ff */
[C---:B------:R-:W-:Y:S01]  /*2eb0*/  IMAD R193, R247.reuse, R0, R6 ;  /* 0x00000000f7c17224 */ /* 0x040fe200078e0206 */
[----:B------:R-:W-:Y:S01]  /*2ec0*/  IABS R6, R13 ;  /* 0x0000000d00067213 */ /* 0x000fe20000000000 */
[----:B------:R-:W-:Y:S01]  /*2ed0*/  IMAD R86, R247, R3, R86 ;  /* 0x00000003f7567224 */ /* 0x000fe200078e0256 */
[C---:B-1----:R-:W-:Y:S01]  /*2ee0*/  IADD3 R13, R221.reuse, 0x64, RZ ;  /* 0x00000064dd0d7810 */ /* 0x042fe20007ffe0ff */
[----:B------:R-:W-:Y:S01]  /*2ef0*/  IMAD.MOV R2, RZ, RZ, -R2 ;  /* 0x000000ffff027224 */ /* 0x000fe200078e0a02 */
[C---:B--2---:R-:W-:Y:S01]  /*2f00*/  IADD3 R9, R221.reuse, 0x66, RZ ;  /* 0x00000066dd097810 */ /* 0x044fe20007ffe0ff */
[----:B------:R-:W-:Y:S01]  /*2f10*/  IMAD.MOV R5, RZ, RZ, -R5 ;  /* 0x000000ffff057224 */ /* 0x000fe200078e0a05 */
[----:B---3--:R-:W-:Y:S01]  /*2f20*/  IADD3 R7, R221, 0x67, RZ ;  /* 0x00000067dd077810 */ /* 0x008fe20007ffe0ff */
[----:B------:R-:W-:Y:S01]  /*2f30*/  IMAD.HI.U32 R3, R249, R92, RZ ;  /* 0x0000005cf9037227 */ /* 0x000fe200078e00ff */
[----:B------:R-:W-:-:S02]  /*2f40*/  IABS R100, R13 ;  /* 0x0000000d00647213 */ /* 0x000fc40000000000 */
[----:B------:R-:W-:Y:S01]  /*2f50*/  IABS R104, R7 ;  /* 0x0000000700687213 */ /* 0x000fe20000000000 */
[C---:B------:R-:W-:Y:S01]  /*2f60*/  IMAD R90, R247.reuse, R2, R90 ;  /* 0x00000002f75a7224 */ /* 0x040fe200078e025a */
[----:B------:R-:W-:Y:S01]  /*2f70*/  IABS R102, R9 ;  /* 0x0000000900667213 */ /* 0x000fe20000000000 */
[----:B------:R-:W-:Y:S01]  /*2f80*/  IMAD R203, R247, R5, R96 ;  /* 0x00000005f7cb7224 */ /* 0x000fe200078e0260 */
[----:B------:R-:W-:Y:S01]  /*2f90*/  IABS R96, R11 ;  /* 0x0000000b00607213 */ /* 0x000fe20000000000 */
[----:B------:R-:W-:Y:S01]  /*2fa0*/  IMAD.MOV R3, RZ, RZ, -R3 ;  /* 0x000000ffff037224 */ /* 0x000fe200078e0a03 */
[----:B------:R-:W-:Y:S01]  /*2fb0*/  IADD3 R11, R221, 0x65, RZ ;  /* 0x00000065dd0b7810 */ /* 0x000fe20007ffe0ff */
[----:B------:R-:W-:Y:S01]  /*2fc0*/  IMAD.HI.U32 R2, R249, R6, RZ ;  /* 0x00000006f9027227 */ /* 0x000fe200078e00ff */
[C---:B------:R-:W-:Y:S02]  /*2fd0*/  IADD3 R213, R221.reuse, 0xd9, RZ ;  /* 0x000000d9ddd57810 */ /* 0x040fe40007ffe0ff */
        /* <DEDUP_REMOVED lines=8> */
[----:B------:R-:W-:Y:S02]  /*3060*/  IMAD.MOV R4, RZ, RZ, -R4 ;  /* 0x000000ffff047224 */ /* 0x000fe400078e0a04 */
[----:B------:R-:W-:-:S04]  /*3070*/  IMAD.HI.U32 R3, R249, R96, RZ ;  /* 0x00000060f9037227 */ /* 0x000fc800078e00ff */
[C---:B------:R-:W-:Y:S01]  /*3080*/  IMAD R173, R247.reuse, R2, R6 ;  /* 0x00000002f7ad7224 */ /* 0x040fe200078e0206 */
[----:B------:R-:W-:Y:S01]  /*3090*/  IABS R6, R11 ;  /* 0x0000000b00067213 */ /* 0x000fe20000000000 */
[----:B------:R-:W-:Y:S01]  /*30a0*/  IMAD R92, R247, R4, R94 ;  /* 0x00000004f75c7224 */ /* 0x000fe200078e025e */
[----:B------:R-:W-:Y:S01]  /*30b0*/  IABS R94, R15 ;  /* 0x0000000f005e7213 */ /* 0x000fe20000000000 */
[----:B------:R-:W-:Y:S01]  /*30c0*/  IMAD.MOV R3, RZ, RZ, -R3 ;  /* 0x000000ffff037224 */ /* 0x000fe200078e0a03 */
[----:B------:R-:W-:Y:S01]  /*30d0*/  IADD3 R15, R221, 0x63, RZ ;  /* 0x00000063dd0f7810 */ /* 0x000fe20007ffe0ff */
[----:B------:R-:W-:-:S03]  /*30e0*/  IMAD.HI.U32 R5, R249, R98, RZ ;  /* 0x00000062f9057227 */ /* 0x000fc600078e00ff */
[----:B------:R-:W-:Y:S01]  /*30f0*/  IABS R174, R15 ;  /* 0x0000000f00ae7213 */ /* 0x000fe20000000000 */
[----:B------:R-:W-:Y:S01]  /*3100*/  IMAD R96, R247, R3, R96 ;  /* 0x00000003f7607224 */ /* 0x000fe200078e0260 */
[----:B------:R1:W-:Y:S01]  /*3110*/  STL [R1+0x17a4], R15 ;  /* 0x0017a40f01007387 */ /* 0x0003e20000100800 */
[----:B------:R-:W-:Y:S02]  /*3120*/  IMAD.MOV R5, RZ, RZ, -R5 ;  /* 0x000000ffff057224 */ /* 0x000fe400078e0a05 */
[C---:B------:R-:W-:Y:S01]  /*3130*/  IMAD.HI.U32 R3, R249.reuse, R6, RZ ;  /* 0x00000006f9037227 */ /* 0x040fe200078e00ff */
[----:B------:R2:W-:Y:S03]  /*3140*/  STL [R1+0x17a8], R13 ;  /* 0x0017a80d01007387 */ /* 0x0005e60000100800 */
[----:B------:R-:W-:Y:S01]  /*3150*/  IMAD.HI.U32 R0, R249, R94, RZ ;  /* 0x0000005ef9007227 */ /* 0x000fe200078e00ff */
[----:B------:R3:W-:Y:S01]  /*3160*/  STL [R1+0x17ac], R11 ;  /* 0x0017ac0b01007387 */ /* 0x0007e20000100800 */
[----:B-1----:R-:W-:-:S02]  /*3170*/  IADD3 R15, R221, 0x68, RZ ;  /* 0x00000068dd0f7810 */ /* 0x002fc40007ffe0ff */
[----:B------:R-:W-:Y:S01]  /*3180*/  IMAD R98, R247, R5, R98 ;  /* 0x00000005f7627224 */ /* 0x000fe200078e0262 */
[----:B------:R1:W-:Y:S01]  /*3190*/  STL [R1+0x17c4], R9 ;  /* 0x0017c40901007387 */ /* 0x0003e20000100800 */
[----:B------:R-:W-:Y:S01]  /*31a0*/  IMAD.MOV R3, RZ, RZ, -R3 ;  /* 0x000000ffff037224 */ /* 0x000fe200078e0a03 */
[----:B--2---:R-:W-:Y:S01]  /*31b0*/  IADD3 R13, R221, 0x69, RZ ;  /* 0x00000069dd0d7810 */ /* 0x004fe20007ffe0ff */
[----:B------:R-:W-:Y:S01]  /*31c0*/  IMAD.MOV R0, RZ, RZ, -R0 ;  /* 0x000000ffff007224 */ /* 0x000fe200078e0a00 */
[----:B------:R2:W-:Y:S01]  /*31d0*/  STL [R1+0x17c8], R7 ;  /* 0x0017c80701007387 */ /* 0x0005e20000100800 */
[----:B------:R-:W-:Y:S01]  /*31e0*/  IMAD.HI.U32 R2, R249, R100, RZ ;  /* 0x00000064f9027227 */ /* 0x000fe200078e00ff */
[----:B---3--:R-:W-:Y:S02]  /*31f0*/  IADD3 R11, R221, 0x6a, RZ ;  /* 0x0000006add0b7810 */ /* 0x008fe40007ffe0ff */
[----:B------:R3:W-:Y:S01]  /*3200*/  STL [R1+0x17cc], R15 ;  /* 0x0017cc0f01007387 */ /* 0x0007e20000100800 */
[----:B------:R-:W-:Y:S01]  /*3210*/  IMAD.HI.U32 R5, R249, R104, RZ ;  /* 0x00000068f9057227 */ /* 0x000fe200078e00ff */
[----:B------:R-:W-:-:S02]  /*3220*/  IABS R106, R11 ;  /* 0x0000000b006a7213 */ /* 0x000fc40000000000 */
[----:B-1----:R-:W-:Y:S01]  /*3230*/  IADD3 R9, R221, 0x6b, RZ ;  /* 0x0000006bdd097810 */ /* 0x002fe20007ffe0ff */
[C---:B------:R-:W-:Y:S01]  /*3240*/  IMAD R197, R247.reuse, R3, R6 ;  /* 0x00000003f7c57224 */ /* 0x040fe200078e0206 */
[----:B------:R-:W-:Y:S01]  /*3250*/  IABS R6, R13 ;  /* 0x0000000d00067213 */ /* 0x000fe20000000000 */
[----:B------:R-:W-:Y:S01]  /*3260*/  IMAD R94, R247, R0, R94 ;  /* 0x00000000f75e7224 */ /* 0x000fe200078e025e */
[----:B--2---:R-:W-:Y:S01]  /*3270*/  IADD3 R7, R221, 0x6c, RZ ;  /* 0x0000006cdd077810 */ /* 0x004fe20007ffe0ff */
        /* <DEDUP_REMOVED lines=8> */
[----:B------:R4:W-:Y:S01]  /*3300*/  STL [R1+0x17ec], R9 ;  /* 0x0017ec0901007387 */ /* 0x0009e20000100800 */
[----:B------:R-:W-:Y:S01]  /*3310*/  IMAD R175, R247, R5, R104 ;  /* 0x00000005f7af7224 */ /* 0x000fe200078e0268 */
[----:B------:R-:W-:Y:S01]  /*3320*/  IABS R104, R15 ;  /* 0x0000000f00687213 */ /* 0x000fe20000000000 */
[----:B------:R-:W-:Y:S01]  /*3330*/  IMAD.MOV R0, RZ, RZ, -R0 ;  /* 0x000000ffff007224 */ /* 0x000fe200078e0a00 */
[----:B---3--:R-:W-:Y:S01]  /*3340*/  IADD3 R15, R221, 0x6d, RZ ;  /* 0x0000006ddd0f7810 */ /* 0x008fe20007ffe0ff */
[----:B------:R-:W-:Y:S01]  /*3350*/  IMAD.HI.U32 R2, R249, R6, RZ ;  /* 0x00000006f9027227 */ /* 0x000fe200078e00ff */
[C---:B-1----:R-:W-:Y:S01]  /*3360*/  IADD3 R13, R221.reuse, 0x6e, RZ ;  /* 0x0000006edd0d7810 */ /* 0x042fe20007ffe0ff */
[----:B------:R1:W-:Y:S01]  /*3370*/  STL [R1+0x17f0], R7 ;  /* 0x0017f00701007387 */ /* 0x0003e20000100800 */
[----:B--2---:R-:W-:Y:S01]  /*3380*/  IADD3 R11, R221, 0x6f, RZ ;  /* 0x0000006fdd0b7810 */ /* 0x004fe20007ffe0ff */
[----:B------:R-:W-:Y:S01]  /*3390*/  IMAD.HI.U32 R3, R249, R106, RZ ;  /* 0x0000006af9037227 */ /* 0x000fe200078e00ff */
[----:B----4-:R-:W-:Y:S01]  /*33a0*/  IADD3 R9, R221, 0x70, RZ ;  /* 0x00000070dd097810 */ /* 0x010fe20007ffe0ff */
[----:B------:R2:W-:Y:S01]  /*33b0*/  STL [R1+0x17f4], R15 ;  /* 0x0017f40f01007387 */ /* 0x0005e20000100800 */
[----:B------:R-:W-:Y:S01]  /*33c0*/  IABS R204, R15 ;  /* 0x0000000f00cc7213 */ /* 0x000fe20000000000 */
[----:B------:R-:W-:Y:S01]  /*33d0*/  IMAD R174, R247, R0, R174 ;  /* 0x00000000f7ae7224 */ /* 0x000fe200078e02ae */
[----:B------:R-:W-:Y:S01]  /*33e0*/  IADD3 R3, -R3, RZ, RZ ;  /* 0x000000ff03037210 */ /* 0x000fe20007ffe1ff */
[----:B------:R-:W-:Y:S01]  /*33f0*/  IMAD.MOV R2, RZ, RZ, -R2 ;  /* 0x000000ffff027224 */ /* 0x000fe200078e0a02 */
[----:B------:R3:W-:Y:S01]  /*3400*/  STL [R1+0x17f8], R13 ;  /* 0x0017f80d01007387 */ /* 0x0007e20000100800 */
[----:B------:R-:W-:Y:S01]  /*3410*/  IMAD.HI.U32 R0, R249, R104, RZ ;  /* 0x00000068f9007227 */ /* 0x000fe200078e00ff */
[----:B-1----:R-:W-:-:S02]  /*3420*/  IADD3 R7, R221, 0x71, RZ ;  /* 0x00000071dd077810 */ /* 0x002fc40007ffe0ff */
[----:B------:R-:W-:Y:S01]  /*3430*/  STL [R1+0x17fc], R11 ;  /* 0x0017fc0b01007387 */ /* 0x000fe20000100800 */
[C---:B------:R-:W-:Y:S01]  /*3440*/  IMAD R195, R247.reuse, R2, R6 ;  /* 0x00000002f7c37224 */ /* 0x040fe200078e0206 */
[----:B------:R-:W-:Y:S01]  /*3450*/  IABS R6, R11 ;  /* 0x0000000b00067213 */ /* 0x000fe20000000000 */
[----:B------:R-:W-:Y:S01]  /*3460*/  IMAD.MOV R0, RZ, RZ, -R0 ;  /* 0x000000ffff007224 */ /* 0x000fe200078e0a00 */
[----:B------:R-:W-:Y:S01]  /*3470*/  STL [R1+0x1814], R9 ;  /* 0x0018140901007387 */ /* 0x000fe20000100800 */
[C---:B------:R-:W-:Y:S01]  /*3480*/  IMAD R106, R247.reuse, R3, R106 ;  /* 0x00000003f76a7224 */ /* 0x040fe200078e026a */
[----:B------:R-:W-:Y:S01]  /*3490*/  IABS R196, R7 ;  /* 0x0000000700c47213 */ /* 0x000fe20000000000 */
[----:B------:R-:W-:Y:S01]  /*34a0*/  IMAD R104, R247, R0, R104 ;  /* 0x00000000f7687224 */ /* 0x000fe200078e0268 */
[----:B------:R1:W-:Y:S01]  /*34b0*/  STL [R1+0x1818], R7 ;  /* 0x0018180701007387 */ /* 0x0003e20000100800 */
[----:B------:R-:W-:Y:S01]  /*34c0*/  IMAD.HI.U32 R0, R249, R204, RZ ;  /* 0x000000ccf9007227 */ /* 0x000fe200078e00ff */
[----:B------:R-:W-:-:S02]  /*34d0*/  IABS R110, R13 ;  /* 0x0000000d006e7213 */ /* 0x000fc40000000000 */
[----:B------:R-:W-:Y:S01]  /*34e0*/  IABS R112, R9 ;  /* 0x0000000900707213 */ /* 0x000fe20000000000 */
[----:B------:R-:W-:Y:S01]  /*34f0*/  IMAD.HI.U32 R3, R249, R6, RZ ;  /* 0x00000006f9037227 */ /* 0x000fe200078e00ff */
[C---:B--2---:R-:W-:Y:S02]  /*3500*/  IADD3 R15, R221.reuse, 0x72, RZ ;  /* 0x00000072dd0f7810 */ /* 0x044fe40007ffe0ff */
[C---:B---3--:R-:W-:Y:S01]  /*3510*/  IADD3 R13, R221.reuse, 0x73, RZ ;  /* 0x00000073dd0d7810 */ /* 0x048fe20007ffe0ff */
[----:B------:R-:W-:Y:S01]  /*3520*/  IMAD.MOV R0, RZ, RZ, -R0 ;  /* 0x000000ffff007224 */ /* 0x000fe200078e0a00 */
[C---:B-1----:R-:W-:Y:S01]  /*3530*/  IADD3 R7, R221.reuse, 0x76, RZ ;  /* 0x00000076dd077810 */ /* 0x042fe20007ffe0ff */
[----:B------:R-:W-:Y:S01]  /*3540*/  IMAD.MOV R3, RZ, RZ, -R3 ;  /* 0x000000ffff037224 */ /* 0x000fe200078e0a03 */
[----:B------:R-:W-:Y:S01]  /*3550*/  IADD3 R9, R221, 0x75, RZ ;  /* 0x00000075dd097810 */ /* 0x000fe20007ffe0ff */
[C---:B------:R-:W-:Y:S01]  /*3560*/  IMAD R204, R247.reuse, R0, R204 ;  /* 0x00000000f7cc7224 */ /* 0x040fe200078e02cc */
[----:B------:R-:W-:Y:S01]  /*3570*/  IABS R118, R7 ;  /* 0x0000000700767213 */ /* 0x000fe20000000000 */
[----:B------:R-:W-:Y:S01]  /*3580*/  IMAD R177, R247, R3, R6 ;  /* 0x00000003f7b17224 */ /* 0x000fe200078e0206 */
[----:B------:R-:W-:Y:S01]  /*3590*/  IADD3 R6, R221, 0x7b, RZ ;  /* 0x0000007bdd067810 */ /* 0x000fe20007ffe0ff */
[----:B------:R-:W-:Y:S01]  /*35a0*/  IMAD.HI.U32 R2, R249, R110, RZ ;  /* 0x0000006ef9027227 */ /* 0x000fe200078e00ff */
[----:B------:R-:W-:Y:S01]  /*35b0*/  IADD3 R11, R221, 0x74, RZ ;  /* 0x00000074dd0b7810 */ /* 0x000fe20007ffe0ff */
[----:B------:R-:W-:Y:S01]  /*35c0*/  STL [R1+0x181c], R15 ;  /* 0x00181c0f01007387 */ /* 0x000fe20000100800 */
[----:B------:R-:W-:Y:S01]  /*35d0*/  IABS R180, R6 ;  /* 0x0000000600b47213 */ /* 0x000fe20000000000 */
[----:B------:R-:W-:Y:S01]  /*35e0*/  IMAD.HI.U32 R0, R249, R118, RZ ;  /* 0x00000076f9007227 */ /* 0x000fe200078e00ff */
[----:B------:R-:W-:Y:S01]  /*35f0*/  IABS R210, R9 ;  /* 0x0000000900d27213 */ /* 0x000fe20000000000 */
[----:B------:R1:W-:Y:S01]  /*3600*/  STL [R1+0x1820], R13 ;  /* 0x0018200d01007387 */ /* 0x0003e20000100800 */
[----:B------:R-:W-:Y:S01]  /*3610*/  IABS R178, R13 ;  /* 0x0000000d00b27213 */ /* 0x000fe20000000000 */
[----:B------:R-:W-:Y:S01]  /*3620*/  IMAD.MOV R0, RZ, RZ, -R0 ;  /* 0x000000ffff007224 */ /* 0x000fe200078e0a00 */
[----:B------:R-:W-:Y:S01]  /*3630*/  IABS R116, R11 ;  /* 0x0000000b00747213 */ /* 0x000fe20000000000 */
[----:B------:R-:W-:Y:S01]  /*3640*/  IMAD.MOV R2, RZ, RZ, -R2 ;  /* 0x000000ffff027224 */ /* 0x000fe200078e0a02 */
[----:B------:R2:W-:Y:S01]  /*3650*/  STL [R1+0x1824], R11 ;  /* 0x0018240b01007387 */ /* 0x0005e20000100800 */
[----:B------:R-:W-:Y:S01]  /*3660*/  IMAD R118, R247, R0, R118 ;  /* 0x00000000f7767224 */ /* 0x000fe200078e0276 */
[----:B------:R-:W-:Y:S01]  /*3670*/  IABS R114, R15 ;  /* 0x0000000f00727213 */ /* 0x000fe20000000000 */
[----:B------:R-:W-:Y:S01]  /*3680*/  IMAD.HI.U32 R0, R249, R180, RZ ;  /* 0x000000b4f9007227 */ /* 0x000fe200078e00ff */
[----:B------:R3:W-:Y:S01]  /*3690*/  STL [R1+0x183c], R9 ;  /* 0x00183c0901007387 */ /* 0x0007e20000100800 */
[----:B-1----:R-:W-:-:S02]  /*36a0*/  IADD3 R13, R221, 0x77, RZ ;  /* 0x00000077dd0d7810 */ /* 0x002fc40007ffe0ff */
[----:B------:R-:W-:Y:S01]  /*36b0*/  IMAD R110, R247, R2, R110 ;  /* 0x00000002f76e7224 */ /* 0x000fe200078e026e */
[----:B------:R1:W-:Y:S01]  /*36c0*/  STL [R1+0x1840], R7 ;  /* 0x0018400701007387 */ /* 0x0003e20000100800 */
[----:B------:R-:W-:Y:S01]  /*36d0*/  IMAD.HI.U32 R2, R249, R210, RZ ;  /* 0x000000d2f9027227 */ /* 0x000fe200078e00ff */
[C---:B--2---:R-:W-:Y:S02]  /*36e0*/  IADD3 R11, R221.reuse, 0x78, RZ ;  /* 0x00000078dd0b7810 */ /* 0x044fe40007ffe0ff */
[----:B------:R2:W-:Y:S01]  /*36f0*/  STL [R1+0x1844], R13 ;  /* 0x0018440d01007387 */ /* 0x0005e20000100800 */
[----:B------:R-:W-:Y:S01]  /*3700*/  IABS R179, R13 ;  /* 0x0000000d00b37213 */ /* 0x000fe20000000000 */
[----:B------:R-:W-:Y:S01]  /*3710*/  IMAD.MOV R0, RZ, RZ, -R0 ;  /* 0x000000ffff007224 */ /* 0x000fe200078e0a00 */
[C---:B---3--:R-:W-:Y:S01]  /*3720*/  IADD3 R9, R221.reuse, 0x79, RZ ;  /* 0x00000079dd097810 */ /* 0x048fe20007ffe0ff */
[----:B------:R3:W-:Y:S01]  /*3730*/  STL [R1+0x1848], R11 ;  /* 0x0018480b01007387 */ /* 0x0007e20000100800 */
[----:B------:R-:W-:Y:S01]  /*3740*/  IABS R120, R11 ;  /* 0x0000000b00787213 */ /* 0x000fe20000000000 */
[----:B------:R-:W-:Y:S01]  /*3750*/  IMAD.MOV R2, RZ, RZ, -R2 ;  /* 0x000000ffff027224 */ /* 0x000fe200078e0a02 */
[----:B-1----:R-:W-:Y:S01]  /*3760*/  IADD3 R7, R221, 0x7a, RZ ;  /* 0x0000007add077810 */ /* 0x002fe20007ffe0ff */
[----:B------:R1:W-:Y:S01]  /*3770*/  STL [R1+0x1854], R9 ;  /* 0x0018540901007387 */ /* 0x0003e20000100800 */
[----:B------:R-:W-:Y:S01]  /*3780*/  IABS R182, R9 ;  /* 0x0000000900b67213 */ /* 0x000fe20000000000 */
[----:B------:R-:W-:Y:S01]  /*3790*/  IMAD R180, R247, R0, R180 ;  /* 0x00000000f7b47224 */ /* 0x000fe200078e02b4 */
[----:B--2---:R-:W-:Y:S01]  /*37a0*/  IADD3 R13, R221, 0x7c, RZ ;  /* 0x0000007cdd0d7810 */ /* 0x004fe20007ffe0ff */
[----:B------:R2:W-:Y:S01]  /*37b0*/  STL [R1+0x1878], R7 ;  /* 0x0018780701007387 */ /* 0x0005e20000100800 */
[----:B------:R-:W-:Y:S01]  /*37c0*/  IABS R122, R7 ;  /* 0x00000007007a7213 */ /* 0x000fe20000000000 */
[----:B------:R-:W-:Y:S01]  /*37d0*/  IMAD R210, R247, R2, R210 ;  /* 0x00000002f7d27224 */ /* 0x000fe200078e02d2 */
[----:B---3--:R-:W-:Y:S01]  /*37e0*/  IADD3 R11, R221, 0x7d, RZ ;  /* 0x0000007ddd0b7810 */ /* 0x008fe20007ffe0ff */
[----:B------:R3:W-:Y:S01]  /*37f0*/  STL [R1+0x187c], R6 ;  /* 0x00187c0601007387 */ /* 0x0007e20000100800 */
[----:B------:R-:W-:Y:S01]  /*3800*/  IABS R0, R13 ;  /* 0x0000000d00007213 */ /* 0x000fe20000000000 */
[----:B------:R-:W-:Y:S01]  /*3810*/  IMAD.HI.U32 R2, R249, R122, RZ ;  /* 0x0000007af9027227 */ /* 0x000fe200078e00ff */
[C---:B-1----:R-:W-:Y:S01]  /*3820*/  IADD3 R9, R221.reuse, 0x7e, RZ ;  /* 0x0000007edd097810 */ /* 0x042fe20007ffe0ff */
[----:B------:R1:W-:Y:S01]  /*3830*/  STL [R1+0x1850], R13 ;  /* 0x0018500d01007387 */ /* 0x0003e20000100800 */
[----:B------:R-:W-:Y:S01]  /*3840*/  IABS R205, R11 ;  /* 0x0000000b00cd7213 */ /* 0x000fe20000000000 */
[----:B------:R-:W-:Y:S01]  /*3850*/  IMAD.MOV R2, RZ, RZ, -R2 ;  /* 0x000000ffff027224 */ /* 0x000fe200078e0a02 */
[C---:B--2---:R-:W-:Y:S01]  /*3860*/  IADD3 R7, R221.reuse, 0x7f, RZ ;  /* 0x0000007fdd077810 */ /* 0x044fe20007ffe0ff */
[----:B------:R2:W-:Y:S01]  /*3870*/  STL [R1+0x1860], R11 ;  /* 0x0018600b01007387 */ /* 0x0005e20000100800 */
[----:B------:R-:W-:Y:S01]  /*3880*/  IADD3 R15, R221, 0x82, RZ ;  /* 0x00000082dd0f7810 */ /* 0x000fe20007ffe0ff */
[----:B------:R-:W-:Y:S01]  /*3890*/  IMAD R122, R247, R2, R122 ;  /* 0x00000002f77a7224 */ /* 0x000fe200078e027a */
[----:B------:R-:W-:Y:S01]  /*38a0*/  IABS R181, R7 ;  /* 0x0000000700b57213 */ /* 0x000fe20000000000 */
[----:B------:R4:W-:Y:S01]  /*38b0*/  STL [R1+0x1874], R9 ;  /* 0x0018740901007387 */ /* 0x0009e20000100800 */
[----:B---3--:R-:W-:Y:S01]  /*38c0*/  IADD3 R6, R221, 0x80, RZ ;  /* 0x00000080dd067810 */ /* 0x008fe20007ffe0ff */
[----:B------:R-:W-:Y:S01]  /*38d0*/  IMAD.HI.U32 R4, R249, R194, RZ ;  /* 0x000000c2f9047227 */ /* 0x000fe200078e00ff */
[----:B------:R-:W-:Y:S01]  /*38e0*/  IABS R2, R9 ;  /* 0x0000000900027213 */ /* 0x000fe20000000000 */
[----:B------:R3:W-:Y:S01]  /*38f0*/  STL [R1+0x1890], R7 ;  /* 0x0018900701007387 */ /* 0x0007e20000100800 */
[----:B-1----:R-:W-:Y:S01]  /*3900*/  IADD3 R13, R221, 0x83, RZ ;  /* 0x00000083dd0d7810 */ /* 0x002fe20007ffe0ff */
[----:B------:R-:W-:Y:S01]  /*3910*/  IMAD.HI.U32 R5, R249, R108, RZ ;  /* 0x0000006cf9057227 */ /* 0x000fe200078e00ff */
[C---:B--2---:R-:W-:Y:S01]  /*3920*/  IADD3 R11, R221.reuse, 0x84, RZ ;  /* 0x00000084dd0b7810 */ /* 0x044fe20007ffe0ff */
[----:B------:R1:W-:Y:S01]  /*3930*/  STL [R1+0x1894], R6 ;  /* 0x0018940601007387 */ /* 0x0003e20000100800 */
[----:B------:R-:W-:Y:S01]  /*3940*/  IABS R126, R6 ;  /* 0x00000006007e7213 */ /* 0x000fe20000000000 */
[----:B------:R-:W-:Y:S01]  /*3950*/  IMAD.MOV R5, RZ, RZ, -R5 ;  /* 0x000000ffff057224 */ /* 0x000fe200078e0a05 */
[----:B----4-:R-:W-:Y:S01]  /*3960*/  IADD3 R9, R221, 0x85, RZ ;  /* 0x00000085dd097810 */ /* 0x010fe20007ffe0ff */
[----:B------:R-:W-:Y:S01]  /*3970*/  STL [R1+0x185c], R17 ;  /* 0x00185c1101007387 */ /* 0x000fe20000100800 */
[----:B------:R-:W-:Y:S01]  /*3980*/  IADD3 R4, -R4, RZ, RZ ;  /* 0x000000ff04047210 */ /* 0x000fe20007ffe1ff */
[----:B---3--:R-:W-:-:S02]  /*3990*/  IMAD.HI.U32 R7, R249, R0, RZ ;  /* 0x00000000f9077227 */ /* 0x008fc400078e00ff */
[----:B------:R-:W-:Y:S02]  /*39a0*/  STL [R1+0x1870], R15 ;  /* 0x0018700f01007387 */ /* 0x000fe40000100800 */
[----:B-1----:R-:W-:Y:S01]  /*39b0*/  IMAD.HI.U32 R6, R249, R205, RZ ;  /* 0x000000cdf9067227 */ /* 0x002fe200078e00ff */
[----:B------:R-:W-:Y:S01]  /*39c0*/  IADD3 R7, -R7, RZ, RZ ;  /* 0x000000ff07077210 */ /* 0x000fe20007ffe1ff */
[----:B------:R-:W-:Y:S02]  /*39d0*/  STL [R1+0x188c], R13 ;  /* 0x00188c0d01007387 */ /* 0x000fe40000100800 */
[----:B------:R-:W-:Y:S02]  /*39e0*/  IMAD.MOV R6, RZ, RZ, -R6 ;  /* 0x000000ffff067224 */ /* 0x000fe400078e0a06 */
[C---:B------:R-:W-:Y:S01]  /*39f0*/  IMAD R0, R247.reuse, R7, R0 ;  /* 0x00000007f7007224 */ /* 0x040fe200078e0200 */
[----:B------:R-:W-:Y:S01]  /*3a00*/  IABS R7, R9 ;  /* 0x0000000900077213 */ /* 0x000fe20000000000 */
[----:B------:R1:W-:Y:S01]  /*3a10*/  STL [R1+0x18a4], R11 ;  /* 0x0018a40b01007387 */ /* 0x0003e20000100800 */
[C---:B------:R-:W-:Y:S01]  /*3a20*/  IMAD R205, R247.reuse, R6, R205 ;  /* 0x00000006f7cd7224 */ /* 0x040fe200078e02cd */
[----:B------:R-:W-:Y:S01]  /*3a30*/  IABS R6, R11 ;  /* 0x0000000b00067213 */ /* 0x000fe20000000000 */
[----:B------:R-:W-:Y:S01]  /*3a40*/  IMAD R194, R247, R4, R194 ;  /* 0x00000004f7c27224 */ /* 0x000fe200078e02c2 */
[----:B------:R2:W-:Y:S01]  /*3a50*/  STL [R1+0x18a8], R9 ;  /* 0x0018a80901007387 */ /* 0x0005e20000100800 */
[----:B------:R-:W-:-:S03]  /*3a60*/  IMAD.HI.U32 R4, R249, R102, RZ ;  /* 0x00000066f9047227 */ /* 0x000fc600078e00ff */
[----:B------:R3:W-:Y:S01]  /*3a70*/  STL [R1+0x186c], R27 ;  /* 0x00186c1b01007387 */ /* 0x0007e20000100800 */
[----:B------:R-:W-:Y:S02]  /*3a80*/  IMAD.MOV R4, RZ, RZ, -R4 ;  /* 0x000000ffff047224 */ /* 0x000fe400078e0a04 */
[C---:B-1----:R-:W-:Y:S01]  /*3a90*/  IMAD.HI.U32 R11, R249.reuse, R6, RZ ;  /* 0x00000006f90b7227 */ /* 0x042fe200078e00ff */
[----:B------:R1:W-:Y:S03]  /*3aa0*/  STL [R1+0x1888], R25 ;  /* 0x0018881901007387 */ /* 0x0003e60000100800 */
[----:B--2---:R-:W-:Y:S01]  /*3ab0*/  IMAD.HI.U32 R9, R249, R7, RZ ;  /* 0x00000007f9097227 */ /* 0x004fe200078e00ff */
[----:B------:R-:W-:Y:S03]  /*3ac0*/  STL [R1+0x18a0], R23 ;  /* 0x0018a01701007387 */ /* 0x000fe60000100800 */
[----:B------:R-:W-:Y:S01]  /*3ad0*/  IMAD.MOV R11, RZ, RZ, -R11 ;  /* 0x000000ffff0b7224 */ /* 0x000fe200078e0a0b */
[----:B------:R-:W-:Y:S01]  /*3ae0*/  IADD3 R9, -R9, RZ, RZ ;  /* 0x000000ff09097210 */ /* 0x000fe20007ffe1ff */
[----:B------:R-:W-:Y:S01]  /*3af0*/  STL [R1+0x18b8], R21 ;  /* 0x0018b81501007387 */ /* 0x000fe20000100800 */
[----:B------:R-:W-:-:S02]  /*3b00*/  IMAD R102, R247, R4, R102 ;  /* 0x00000004f7667224 */ /* 0x000fc400078e0266 */
[C---:B------:R-:W-:Y:S01]  /*3b10*/  IMAD R6, R247.reuse, R11, R6 ;  /* 0x0000000bf7067224 */ /* 0x040fe200078e0206 */
[----:B------:R-:W-:Y:S01]  /*3b20*/  IABS R11, R25 ;  /* 0x00000019000b7213 */ /* 0x000fe20000000000 */
[----:B------:R-:W-:Y:S01]  /*3b30*/  IMAD R7, R247, R9, R7 ;  /* 0x00000009f7077224 */ /* 0x000fe200078e0207 */
[----:B------:R-:W-:Y:S01]  /*3b40*/  IABS R9, R27 ;  /* 0x0000001b00097213 */ /* 0x000fe20000000000 */
[----:B------:R-:W-:Y:S01]  /*3b50*/  STL [R1+0x18bc], R19 ;  /* 0x0018bc1301007387 */ /* 0x000fe20000100800 */
[----:B------:R-:W-:-:S03]  /*3b60*/  IMAD.HI.U32 R4, R249, R176, RZ ;  /* 0x000000b0f9047227 */ /* 0x000fc600078e00ff */
[----:B------:R-:W-:Y:S01]  /*3b70*/  STL [R1+0x1884], R37 ;  /* 0x0018842501007387 */ /* 0x000fe20000100800 */
[----:B---3--:R-:W-:-:S03]  /*3b80*/  IMAD.HI.U32 R27, R249, R9, RZ ;  /* 0x00000009f91b7227 */ /* 0x008fc600078e00ff */
[----:B------:R-:W-:Y:S01]  /*3b90*/  STL [R1+0x189c], R35 ;  /* 0x00189c2301007387 */ /* 0x000fe20000100800 */
[----:B------:R-:W-:Y:S02]  /*3ba0*/  IMAD.MOV R27, RZ, RZ, -R27 ;  /* 0x000000ffff1b7224 */ /* 0x000fe400078e0a1b */
[----:B-1----:R-:W-:Y:S01]  /*3bb0*/  IMAD.HI.U32 R25, R249, R11, RZ ;  /* 0x0000000bf9197227 */ /* 0x002fe200078e00ff */
[----:B------:R-:W-:Y:S03]  /*3bc0*/  STL [R1+0x18b4], R33 ;  /* 0x0018b42101007387 */ /* 0x000fe60000100800 */
[----:B------:R-:W-:Y:S01]  /*3bd0*/  IMAD R9, R247, R27, R9 ;  /* 0x0000001bf7097224 */ /* 0x000fe200078e0209 */
[----:B------:R-:W-:Y:S01]  /*3be0*/  IABS R27, R29 ;  /* 0x0000001d001b7213 */ /* 0x000fe20000000000 */
[----:B------:R-:W-:Y:S01]  /*3bf0*/  IMAD.MOV R25, RZ, RZ, -R25 ;  /* 0x000000ffff197224 */ /* 0x000fe200078e0a19 */
[----:B------:R1:W-:Y:S01]  /*3c00*/  STL [R1+0x18cc], R31 ;  /* 0x0018cc1f01007387 */ /* 0x0003e20000100800 */
[----:B------:R-:W-:-:S02]  /*3c10*/  IMAD.MOV R4, RZ, RZ, -R4 ;  /* 0x000000ffff047224 */ /* 0x000fc400078e0a04 */
[C---:B------:R-:W-:Y:S01]  /*3c20*/  IMAD R11, R247.reuse, R25, R11 ;  /* 0x00000019f70b7224 */ /* 0x040fe200078e020b */
[----:B------:R2:W-:Y:S01]  /*3c30*/  STL [R1+0x18d0], R29 ;  /* 0x0018d01d01007387 */ /* 0x0005e20000100800 */
[----:B------:R-:W-:Y:S01]  /*3c40*/  IABS R25, R31 ;  /* 0x0000001f00197213 */ /* 0x000fe20000000000 */
[----:B------:R-:W-:Y:S02]  /*3c50*/  IMAD R176, R247, R4, R176 ;  /* 0x00000004f7b07224 */ /* 0x000fe400078e02b0 */
[----:B------:R-:W-:Y:S01]  /*3c60*/  STL [R1+0x1898], R47 ;  /* 0x0018982f01007387 */ /* 0x000fe20000100800 */
[----:B------:R-:W-:-:S03]  /*3c70*/  IMAD.HI.U32 R4, R249, R112, RZ ;  /* 0x00000070f9047227 */ /* 0x000fc600078e00ff */
[----:B------:R3:W-:Y:S01]  /*3c80*/  STL [R1+0x18b0], R45 ;  /* 0x0018b02d01007387 */ /* 0x0007e20000100800 */
[----:B-1----:R-:W-:-:S03]  /*3c90*/  IMAD.HI.U32 R31, R249, R25, RZ ;  /* 0x00000019f91f7227 */ /* 0x002fc600078e00ff */
[----:B------:R-:W-:Y:S01]  /*3ca0*/  STL [R1+0x18c8], R43 ;  /* 0x0018c82b01007387 */ /* 0x000fe20000100800 */
[----:B--2---:R-:W-:Y:S01]  /*3cb0*/  IMAD.HI.U32 R29, R249, R27, RZ ;  /* 0x0000001bf91d7227 */ /* 0x004fe200078e00ff */
[----:B------:R-:W-:Y:S02]  /*3cc0*/  IADD3 R31, -R31, RZ, RZ ;  /* 0x000000ff1f1f7210 */ /* 0x000fe40007ffe1ff */
[----:B------:R-:W-:Y:S01]  /*3cd0*/  STL [R1+0x18f4], R41 ;  /* 0x0018f42901007387 */ /* 0x000fe20000100800 */
[----:B------:R-:W-:Y:S02]  /*3ce0*/  IMAD.MOV R29, RZ, RZ, -R29 ;  /* 0x000000ffff1d7224 */ /* 0x000fe400078e0a1d */
[C---:B------:R-:W-:Y:S01]  /*3cf0*/  IMAD R25, R247.reuse, R31, R25 ;  /* 0x0000001ff7197224 */ /* 0x040fe200078e0219 */
[----:B------:R-:W-:Y:S01]  /*3d00*/  IABS R31, R45 ;  /* 0x0000002d001f7213 */ /* 0x000fe20000000000 */
[C---:B------:R-:W-:Y:S01]  /*3d10*/  IMAD R27, R247.reuse, R29, R27 ;  /* 0x0000001df71b7224 */ /* 0x040fe200078e021b */
[----:B------:R-:W-:Y:S01]  /*3d20*/  IABS R29, R47 ;  /* 0x0000002f001d7213 */ /* 0x000fe20000000000 */
[----:B------:R-:W-:Y:S01]  /*3d30*/  STL [R1+0x18fc], R39 ;  /* 0x0018fc2701007387 */ /* 0x000fe20000100800 */
[----:B------:R-:W-:-:S02]  /*3d40*/  IMAD R108, R247, R5, R108 ;  /* 0x00000005f76c7224 */ /* 0x000fc400078e026c */
[C---:B---3--:R-:W-:Y:S01]  /*3d50*/  IMAD.HI.U32 R45, R249.reuse, R31, RZ ;  /* 0x0000001ff92d7227 */ /* 0x048fe200078e00ff */
[----:B------:R-:W-:Y:S03]  /*3d60*/  STL [R1+0x18ac], R57 ;  /* 0x0018ac3901007387 */ /* 0x000fe60000100800 */
[----:B------:R-:W-:Y:S01]  /*3d70*/  IMAD.HI.U32 R47, R249, R29, RZ ;  /* 0x0000001df92f7227 */ /* 0x000fe200078e00ff */
[----:B------:R-:W-:Y:S03]  /*3d80*/  STL [R1+0x18c4], R55 ;  /* 0x0018c43701007387 */ /* 0x000fe60000100800 */
[----:B------:R-:W-:Y:S01]  /*3d90*/  IMAD.MOV R47, RZ, RZ, -R47 ;  /* 0x000000ffff2f7224 */ /* 0x000fe200078e0a2f */
[----:B------:R-:W-:Y:S01]  /*3da0*/  STL [R1+0x18f0], R53 ;  /* 0x0018f03501007387 */ /* 0x000fe20000100800 */
[----:B------:R-:W-:-:S02]  /*3db0*/  IMAD.MOV R45, RZ, RZ, -R45 ;  /* 0x000000ffff2d7224 */ /* 0x000fc400078e0a2d */
[C---:B------:R-:W-:Y:S01]  /*3dc0*/  IMAD R29, R247.reuse, R47, R29 ;  /* 0x0000002ff71d7224 */ /* 0x040fe200078e021d */
[----:B------:R-:W-:Y:S01]  /*3dd0*/  IABS R47, R49 ;  /* 0x00000031002f7213 */ /* 0x000fe20000000000 */
[----:B------:R1:W-:Y:S01]  /*3de0*/  STL [R1+0x1908], R51 ;  /* 0x0019083301007387 */ /* 0x0003e20000100800 */
[----:B------:R-:W-:Y:S01]  /*3df0*/  IMAD R31, R247, R45, R31 ;  /* 0x0000002df71f7224 */ /* 0x000fe200078e021f */
[----:B------:R-:W-:Y:S01]  /*3e00*/  IABS R45, R51 ;  /* 0x00000033002d7213 */ /* 0x000fe20000000000 */
[----:B------:R-:W-:Y:S01]  /*3e10*/  IMAD.MOV R4, RZ, RZ, -R4 ;  /* 0x000000ffff047224 */ /* 0x000fe200078e0a04 */
[----:B------:R2:W-:Y:S01]  /*3e20*/  STL [R1+0x1918], R49 ;  /* 0x0019183101007387 */ /* 0x0005e20000100800 */
[----:B------:R-:W-:-:S03]  /*3e30*/  IMAD.HI.U32 R5, R249, R196, RZ ;  /* 0x000000c4f9057227 */ /* 0x000fc600078e00ff */
[----:B------:R3:W-:Y:S01]  /*3e40*/  STL [R1+0x18c0], R67 ;  /* 0x0018c04301007387 */ /* 0x0007e20000100800 */
[----:B------:R-:W-:Y:S02]  /*3e50*/  IMAD R112, R247, R4, R112 ;  /* 0x00000004f7707224 */ /* 0x000fe400078e0270 */
[C---:B-1----:R-:W-:Y:S01]  /*3e60*/  IMAD.HI.U32 R51, R249.reuse, R45, RZ ;  /* 0x0000002df9337227 */ /* 0x042fe200078e00ff */
[----:B------:R1:W-:Y:S03]  /*3e70*/  STL [R1+0x18ec], R65 ;  /* 0x0018ec4101007387 */ /* 0x0003e60000100800 */
[----:B--2---:R-:W-:Y:S01]  /*3e80*/  IMAD.HI.U32 R49, R249, R47, RZ ;  /* 0x0000002ff9317227 */ /* 0x004fe200078e00ff */
[----:B------:R-:W-:Y:S03]  /*3e90*/  STL [R1+0x1904], R63 ;  /* 0x0019043f01007387 */ /* 0x000fe60000100800 */
[----:B------:R-:W-:Y:S01]  /*3ea0*/  IMAD.MOV R49, RZ, RZ, -R49 ;  /* 0x000000ffff317224 */ /* 0x000fe200078e0a31 */
[----:B------:R-:W-:Y:S01]  /*3eb0*/  STL [R1+0x192c], R61 ;  /* 0x00192c3d01007387 */ /* 0x000fe20000100800 */
[----:B------:R-:W-:-:S02]  /*3ec0*/  IMAD.MOV R51, RZ, RZ, -R51 ;  /* 0x000000ffff337224 */ /* 0x000fc400078e0a33 */
[C---:B------:R-:W-:Y:S01]  /*3ed0*/  IMAD R47, R247.reuse, R49, R47 ;  /* 0x00000031f72f7224 */ /* 0x040fe200078e022f */
[----:B------:R-:W-:Y:S01]  /*3ee0*/  IABS R49, R67 ;  /* 0x0000004300317213 */ /* 0x000fe20000000000 */
[----:B------:R-:W-:Y:S01]  /*3ef0*/  IMAD R45, R247, R51, R45 ;  /* 0x00000033f72d7224 */ /* 0x000fe200078e022d */
[----:B------:R-:W-:Y:S01]  /*3f00*/  IABS R51, R65 ;  /* 0x0000004100337213 */ /* 0x000fe20000000000 */
[----:B------:R-:W-:Y:S01]  /*3f10*/  STL [R1+0x1930], R59 ;  /* 0x0019303b01007387 */ /* 0x000fe20000100800 */
[----:B------:R-:W-:Y:S02]  /*3f20*/  IMAD.MOV R5, RZ, RZ, -R5 ;  /* 0x000000ffff057224 */ /* 0x000fe400078e0a05 */
[C---:B---3--:R-:W-:Y:S01]  /*3f30*/  IMAD.HI.U32 R67, R249.reuse, R49, RZ ;  /* 0x00000031f9437227 */ /* 0x048fe200078e00ff */
[----:B------:R-:W-:Y:S03]  /*3f40*/  STL [R1+0x18e8], R77 ;  /* 0x0018e84d01007387 */ /* 0x000fe60000100800 */
[----:B------:R-:W-:Y:S01]  /*3f50*/  IMAD.MOV R67, RZ, RZ, -R67 ;  /* 0x000000ffff437224 */ /* 0x000fe200078e0a43 */
[----:B------:R-:W-:Y:S01]  /*3f60*/  STL [R1+0x1900], R75 ;  /* 0x0019004b01007387 */ /* 0x000fe20000100800 */
[----:B-1----:R-:W-:-:S03]  /*3f70*/  IMAD.HI.U32 R65, R249, R51, RZ ;  /* 0x00000033f9417227 */ /* 0x002fc600078e00ff */
[----:B------:R-:W-:Y:S01]  /*3f80*/  STL [R1+0x1928], R73 ;  /* 0x0019284901007387 */ /* 0x000fe20000100800 */
[----:B------:R-:W-:Y:S01]  /*3f90*/  IMAD R49, R247, R67, R49 ;  /* 0x00000043f7317224 */ /* 0x000fe200078e0231 */
[----:B------:R-:W-:Y:S01]  /*3fa0*/  IABS R67, R69 ;  /* 0x0000004500437213 */ /* 0x000fe20000000000 */
[----:B------:R-:W-:Y:S01]  /*3fb0*/  IMAD.MOV R65, RZ, RZ, -R65 ;  /* 0x000000ffff417224 */ /* 0x000fe200078e0a41 */
[----:B------:R1:W-:Y:S01]  /*3fc0*/  STL [R1+0x1950], R71 ;  /* 0x0019504701007387 */ /* 0x0003e20000100800 */
[----:B------:R-:W-:-:S03]  /*3fd0*/  IMAD.HI.U32 R4, R249, R178, RZ ;  /* 0x000000b2f9047227 */ /* 0x000fc600078e00ff */
[----:B------:R2:W-:Y:S01]  /*3fe0*/  STL [R1+0x1958], R69 ;  /* 0x0019584501007387 */ /* 0x0005e20000100800 */
[C---:B------:R-:W-:Y:S01]  /*3ff0*/  IMAD R51, R247.reuse, R65, R51 ;  /* 0x00000041f7337224 */ /* 0x040fe200078e0233 */
[----:B------:R-:W-:Y:S01]  /*4000*/  IABS R65, R71 ;  /* 0x0000004700417213 */ /* 0x000fe20000000000 */
[----:B------:R-:W-:Y:S01]  /*4010*/  IMAD R196, R247, R5, R196 ;  /* 0x00000005f7c47224 */ /* 0x000fe200078e02c4 */
[----:B------:R3:W-:Y:S01]  /*4020*/  STL [R1+0x18f8], R87 ;  /* 0x0018f85701007387 */ /* 0x0007e20000100800 */
[C---:B------:R-:W-:Y:S01]  /*4030*/  IMAD.HI.U32 R5, R249.reuse, R114, RZ ;  /* 0x00000072f9057227 */ /* 0x040fe200078e00ff */
[----:B------:R-:W-:Y:S02]  /*4040*/  IADD3 R4, -R4, RZ, RZ ;  /* 0x000000ff04047210 */ /* 0x000fe40007ffe1ff */
[----:B------:R4:W-:Y:S01]  /*4050*/  STL [R1+0x1924], R85 ;  /* 0x0019245501007387 */ /* 0x0009e20000100800 */
[----:B-1----:R-:W-:-:S03]  /*4060*/  IMAD.HI.U32 R71, R249, R65, RZ ;  /* 0x00000041f9477227 */ /* 0x002fc600078e00ff */
[----:B------:R-:W-:Y:S01]  /*4070*/  STL [R1+0x194c], R83 ;  /* 0x00194c5301007387 */ /* 0x000fe20000100800 */
[----:B--2---:R-:W-:-:S03]  /*4080*/  IMAD.HI.U32 R69, R249, R67, RZ ;  /* 0x00000043f9457227 */ /* 0x004fc600078e00ff */
[----:B------:R-:W-:Y:S01]  /*4090*/  STL [R1+0x1964], R81 ;  /* 0x0019645101007387 */ /* 0x000fe20000100800 */
[----:B------:R-:W-:Y:S02]  /*40a0*/  IMAD.MOV R69, RZ, RZ, -R69 ;  /* 0x000000ffff457224 */ /* 0x000fe400078e0a45 */
[----:B------:R-:W-:Y:S01]  /*40b0*/  IMAD.MOV R71, RZ, RZ, -R71 ;  /* 0x000000ffff477224 */ /* 0x000fe200078e0a47 */
[----:B------:R-:W-:Y:S01]  /*40c0*/  STL [R1+0x1970], R79 ;  /* 0x0019704f01007387 */ /* 0x000fe20000100800 */
        /* <DEDUP_REMOVED lines=10> */
[----:B----4-:R-:W-:Y:S01]  /*4170*/  IMAD.HI.U32 R85, R249, R71, RZ ;  /* 0x00000047f9557227 */ /* 0x010fe200078e00ff */
[----:B------:R-:W-:Y:S03]  /*4180*/  STL [R1+0x196c], R91 ;  /* 0x00196c5b01007387 */ /* 0x000fe60000100800 */
[----:B------:R-:W-:Y:S01]  /*4190*/  IMAD R69, R247, R87, R69 ;  /* 0x00000057f7457224 */ /* 0x000fe200078e0245 */
[----:B------:R-:W-:Y:S01]  /*41a0*/  IABS R87, R89 ;  /* 0x0000005900577213 */ /* 0x000fe20000000000 */
[----:B------:R1:W-:Y:S01]  /*41b0*/  STL [R1+0x1980], R89 ;  /* 0x0019805901007387 */ /* 0x0003e20000100800 */
[----:B------:R-:W-:-:S02]  /*41c0*/  IMAD.MOV R85, RZ, RZ, -R85 ;  /* 0x000000ffff557224 */ /* 0x000fc400078e0a55 */
[----:B------:R-:W-:Y:S01]  /*41d0*/  IMAD.MOV R5, RZ, RZ, -R5 ;  /* 0x000000ffff057224 */ /* 0x000fe200078e0a05 */
[----:B------:R2:W-:Y:S01]  /*41e0*/  STL [R1+0x18e0], R107 ;  /* 0x0018e06b01007387 */ /* 0x0005e20000100800 */
[C---:B------:R-:W-:Y:S01]  /*41f0*/  IMAD R71, R247.reuse, R85, R71 ;  /* 0x00000055f7477224 */ /* 0x040fe200078e0247 */
[----:B------:R-:W-:Y:S01]  /*4200*/  IABS R85, R91 ;  /* 0x0000005b00557213 */ /* 0x000fe20000000000 */
[----:B------:R-:W-:Y:S01]  /*4210*/  IMAD.MOV R3, RZ, RZ, -R3 ;  /* 0x000000ffff037224 */ /* 0x000fe200078e0a03 */
[----:B------:R3:W-:Y:S01]  /*4220*/  STL [R1+0x191c], R105 ;  /* 0x00191c6901007387 */ /* 0x0007e20000100800 */
[----:B------:R-:W-:Y:S02]  /*4230*/  IMAD R178, R247, R4, R178 ;  /* 0x00000004f7b27224 */ /* 0x000fe400078e02b2 */
[C---:B-1----:R-:W-:Y:S01]  /*4240*/  IMAD.HI.U32 R89, R249.reuse, R87, RZ ;  /* 0x00000057f9597227 */ /* 0x042fe200078e00ff */
[----:B------:R-:W-:Y:S03]  /*4250*/  STL [R1+0x1944], R103 ;  /* 0x0019446701007387 */ /* 0x000fe60000100800 */
[----:B------:R-:W-:Y:S01]  /*4260*/  IMAD.MOV R89, RZ, RZ, -R89 ;  /* 0x000000ffff597224 */ /* 0x000fe200078e0a59 */
[----:B------:R-:W-:Y:S01]  /*4270*/  STL [R1+0x1968], R101 ;  /* 0x0019686501007387 */ /* 0x000fe20000100800 */
[----:B------:R-:W-:-:S03]  /*4280*/  IMAD.HI.U32 R91, R249, R85, RZ ;  /* 0x00000055f95b7227 */ /* 0x000fc600078e00ff */
[----:B------:R-:W-:Y:S01]  /*4290*/  STL [R1+0x197c], R99 ;  /* 0x00197c6301007387 */ /* 0x000fe20000100800 */
[----:B------:R-:W-:Y:S01]  /*42a0*/  IMAD R87, R247, R89, R87 ;  /* 0x00000059f7577224 */ /* 0x000fe200078e0257 */
[----:B------:R-:W-:Y:S01]  /*42b0*/  IABS R89, R107 ;  /* 0x0000006b00597213 */ /* 0x000fe20000000000 */
[----:B------:R-:W-:Y:S01]  /*42c0*/  IMAD.MOV R91, RZ, RZ, -R91 ;  /* 0x000000ffff5b7224 */ /* 0x000fe200078e0a5b */
[----:B------:R-:W-:Y:S01]  /*42d0*/  STL [R1+0x18dc], R117 ;  /* 0x0018dc7501007387 */ /* 0x000fe20000100800 */
[----:B------:R-:W-:-:S03]  /*42e0*/  IMAD.HI.U32 R4, R249, R120, RZ ;  /* 0x00000078f9047227 */ /* 0x000fc600078e00ff */
[----:B------:R-:W-:Y:S01]  /*42f0*/  STL [R1+0x1914], R115 ;  /* 0x0019147301007387 */ /* 0x000fe20000100800 */
[----:B--2---:R-:W-:-:S03]  /*4300*/  IMAD.HI.U32 R107, R249, R89, RZ ;  /* 0x00000059f96b7227 */ /* 0x004fc600078e00ff */
[----:B------:R-:W-:Y:S01]  /*4310*/  STL [R1+0x1940], R113 ;  /* 0x0019407101007387 */ /* 0x000fe20000100800 */
[C---:B------:R-:W-:Y:S01]  /*4320*/  IMAD R85, R247.reuse, R91, R85 ;  /* 0x0000005bf7557224 */ /* 0x040fe200078e0255 */
[----:B------:R-:W-:Y:S01]  /*4330*/  IABS R91, R105 ;  /* 0x00000069005b7213 */ /* 0x000fe20000000000 */
[----:B------:R-:W-:Y:S01]  /*4340*/  IMAD.MOV R107, RZ, RZ, -R107 ;  /* 0x000000ffff6b7224 */ /* 0x000fe200078e0a6b */
[----:B------:R-:W-:Y:S01]  /*4350*/  STL [R1+0x1960], R111 ;  /* 0x0019606f01007387 */ /* 0x000fe20000100800 */
[C---:B------:R-:W-:Y:S02]  /*4360*/  IMAD R114, R247.reuse, R5, R114 ;  /* 0x00000005f7727224 */ /* 0x040fe400078e0272 */
[----:B------:R-:W-:Y:S01]  /*4370*/  IMAD R89, R247, R107, R89 ;  /* 0x0000006bf7597224 */ /* 0x000fe200078e0259 */
[----:B------:R-:W-:Y:S01]  /*4380*/  IABS R107, R109 ;  /* 0x0000006d006b7213 */ /* 0x000fe20000000000 */
[----:B---3--:R-:W-:Y:S01]  /*4390*/  IMAD.HI.U32 R105, R249, R91, RZ ;  /* 0x0000005bf9697227 */ /* 0x008fe200078e00ff */
[----:B------:R1:W-:Y:S03]  /*43a0*/  STL [R1+0x1978], R109 ;  /* 0x0019786d01007387 */ /* 0x0003e60000100800 */
[----:B------:R-:W-:Y:S01]  /*43b0*/  IMAD.MOV R105, RZ, RZ, -R105 ;  /* 0x000000ffff697224 */ /* 0x000fe200078e0a69 */
[----:B------:R2:W-:Y:S01]  /*43c0*/  STL [R1+0x18d8], R125 ;  /* 0x0018d87d01007387 */ /* 0x0005e20000100800 */
[----:B------:R-:W-:-:S02]  /*43d0*/  IMAD R116, R247, R3, R116 ;  /* 0x00000003f7747224 */ /* 0x000fc400078e0274 */
[----:B------:R-:W-:Y:S01]  /*43e0*/  IMAD R91, R247, R105, R91 ;  /* 0x00000069f75b7224 */ /* 0x000fe200078e025b */
[----:B------:R-:W-:Y:S01]  /*43f0*/  IABS R105, R111 ;  /* 0x0000006f00697213 */ /* 0x000fe20000000000 */
[----:B------:R3:W-:Y:S01]  /*4400*/  STL [R1+0x1910], R124 ;  /* 0x0019107c01007387 */ /* 0x0007e20000100800 */
[----:B-1----:R-:W-:-:S03]  /*4410*/  IMAD.HI.U32 R109, R249, R107, RZ ;  /* 0x0000006bf96d7227 */ /* 0x002fc600078e00ff */
[----:B------:R-:W-:Y:S01]  /*4420*/  STL [R1+0x193c], R123 ;  /* 0x00193c7b01007387 */ /* 0x000fe20000100800 */
[----:B------:R-:W-:Y:S02]  /*4430*/  IMAD.MOV R109, RZ, RZ, -R109 ;  /* 0x000000ffff6d7224 */ /* 0x000fe400078e0a6d */
[----:B------:R-:W-:Y:S01]  /*4440*/  IMAD.HI.U32 R111, R249, R105, RZ ;  /* 0x00000069f96f7227 */ /* 0x000fe200078e00ff */
[----:B------:R-:W-:Y:S03]  /*4450*/  STL [R1+0x195c], R121 ;  /* 0x00195c7901007387 */ /* 0x000fe60000100800 */
        /* <DEDUP_REMOVED lines=8> */
[----:B------:R-:W-:Y:S01]  /*44e0*/  IMAD R105, R247, R111, R105 ;  /* 0x0000006ff7697224 */ /* 0x000fe200078e0269 */
[----:B------:R-:W-:Y:S01]  /*44f0*/  IABS R111, R124 ;  /* 0x0000007c006f7213 */ /* 0x000fe20000000000 */
[----:B------:R-:W-:Y:S01]  /*4500*/  IMAD.MOV R125, RZ, RZ, -R125 ;  /* 0x000000ffff7d7224 */ /* 0x000fe200078e0a7d */
[----:B------:R-:W-:Y:S01]  /*4510*/  STL [R1+0x1938], R129 ;  /* 0x0019388101007387 */ /* 0x000fe20000100800 */
[----:B------:R-:W-:-:S03]  /*4520*/  IMAD.HI.U32 R3, R249, R182, RZ ;  /* 0x000000b6f9037227 */ /* 0x000fc600078e00ff */
[----:B------:R-:W-:Y:S01]  /*4530*/  STL [R1+0x1954], R128 ;  /* 0x0019548001007387 */ /* 0x000fe20000100800 */
[----:B------:R-:W-:Y:S01]  /*4540*/  IMAD R109, R247, R125, R109 ;  /* 0x0000007df76d7224 */ /* 0x000fe200078e026d */
[----:B------:R-:W-:Y:S01]  /*4550*/  IABS R125, R127 ;  /* 0x0000007f007d7213 */ /* 0x000fe20000000000 */
[----:B---3--:R-:W-:Y:S01]  /*4560*/  IMAD.HI.U32 R124, R249, R111, RZ ;  /* 0x0000006ff97c7227 */ /* 0x008fe200078e00ff */
[----:B------:R1:W-:Y:S03]  /*4570*/  STL [R1+0x1934], R127 ;  /* 0x0019347f01007387 */ /* 0x0003e60000100800 */
[----:B------:R-:W-:Y:S01]  /*4580*/  IMAD.MOV R124, RZ, RZ, -R124 ;  /* 0x000000ffff7c7224 */ /* 0x000fe200078e0a7c */
[----:B------:R2:W-:Y:S01]  /*4590*/  STL [R1+0x1880], R142 ;  /* 0x0018808e01007387 */ /* 0x0005e20000100800 */
[----:B------:R-:W-:Y:S02]  /*45a0*/  IMAD.MOV R4, RZ, RZ, -R4 ;  /* 0x000000ffff047224 */ /* 0x000fe400078e0a04 */
        /* <DEDUP_REMOVED lines=12> */
[----:B------:R-:W-:-:S02]  /*4670*/  IMAD.MOV R5, RZ, RZ, -R5 ;  /* 0x000000ffff057224 */ /* 0x000fc400078e0a05 */
[----:B--2---:R-:W-:Y:S01]  /*4680*/  IMAD.HI.U32 R142, R249, R127, RZ ;  /* 0x0000007ff98e7227 */ /* 0x004fe200078e00ff */
[----:B------:R-:W-:Y:S03]  /*4690*/  STL [R1+0x1838], R152 ;  /* 0x0018389801007387 */ /* 0x000fe60000100800 */
[C---:B------:R-:W-:Y:S01]  /*46a0*/  IMAD R124, R247.reuse, R128, R124 ;  /* 0x00000080f77c7224 */ /* 0x040fe200078e027c */
[----:B------:R-:W-:Y:S01]  /*46b0*/  IABS R128, R140 ;  /* 0x0000008c00807213 */ /* 0x000fe20000000000 */
[----:B------:R-:W-:Y:S01]  /*46c0*/  IMAD.MOV R142, RZ, RZ, -R142 ;  /* 0x000000ffff8e7224 */ /* 0x000fe200078e0a8e */
[----:B------:R-:W-:Y:S01]  /*46d0*/  STL [R1+0x1834], R150 ;  /* 0x0018349601007387 */ /* 0x000fe20000100800 */
[----:B------:R-:W-:Y:S02]  /*46e0*/  IMAD.MOV R3, RZ, RZ, -R3 ;  /* 0x000000ffff037224 */ /* 0x000fe400078e0a03 */
[----:B------:R-:W-:Y:S01]  /*46f0*/  IMAD R127, R247, R142, R127 ;  /* 0x0000008ef77f7224 */ /* 0x000fe200078e027f */
[----:B------:R-:W-:Y:S01]  /*4700*/  IABS R142, R144 ;  /* 0x00000090008e7213 */ /* 0x000fe20000000000 */
[----:B---3--:R-:W-:Y:S01]  /*4710*/  IMAD.HI.U32 R140, R249, R128, RZ ;  /* 0x00000080f98c7227 */ /* 0x008fe200078e00ff */
[----:B------:R-:W-:Y:S03]  /*4720*/  STL [R1+0x1830], R148 ;  /* 0x0018309401007387 */ /* 0x000fe60000100800 */
[----:B------:R-:W-:Y:S01]  /*4730*/  IMAD.MOV R140, RZ, RZ, -R140 ;  /* 0x000000ffff8c7224 */ /* 0x000fe200078e0a8c */
[----:B------:R1:W-:Y:S01]  /*4740*/  STL [R1+0x182c], R146 ;  /* 0x00182c9201007387 */ /* 0x0003e20000100800 */
[----:B------:R-:W-:-:S02]  /*4750*/  IMAD R120, R247, R4, R120 ;  /* 0x00000004f7787224 */ /* 0x000fc400078e0278 */
[----:B------:R-:W-:Y:S01]  /*4760*/  IMAD R128, R247, R140, R128 ;  /* 0x0000008cf7807224 */ /* 0x000fe200078e0280 */
[----:B------:R2:W-:Y:S01]  /*4770*/  STL [R1+0x1828], R144 ;  /* 0x0018289001007387 */ /* 0x0005e20000100800 */
[----:B------:R-:W-:Y:S01]  /*4780*/  IABS R140, R146 ;  /* 0x00000092008c7213 */ /* 0x000fe20000000000 */
[C---:B------:R-:W-:Y:S02]  /*4790*/  IMAD.HI.U32 R4, R249.reuse, R181, RZ ;  /* 0x000000b5f9047227 */ /* 0x040fe400078e00ff */
[----:B------:R3:W-:Y:S02]  /*47a0*/  STL [R1+0x1810], R162 ;  /* 0x001810a201007387 */ /* 0x0007e40000100800 */
[C---:B-1----:R-:W-:Y:S02]  /*47b0*/  IMAD.HI.U32 R146, R249.reuse, R140, RZ ;  /* 0x0000008cf9927227 */ /* 0x042fe400078e00ff */
[----:B------:R1:W-:Y:S02]  /*47c0*/  STL [R1+0x180c], R160 ;  /* 0x00180ca001007387 */ /* 0x0003e40000100800 */
[----:B--2---:R-:W-:-:S02]  /*47d0*/  IMAD.HI.U32 R144, R249, R142, RZ ;  /* 0x0000008ef9907227 */ /* 0x004fc400078e00ff */
[----:B------:R-:W-:Y:S02]  /*47e0*/  STL [R1+0x1808], R158 ;  /* 0x0018089e01007387 */ /* 0x000fe40000100800 */
[----:B------:R-:W-:Y:S02]  /*47f0*/  IMAD.MOV R144, RZ, RZ, -R144 ;  /* 0x000000ffff907224 */ /* 0x000fe400078e0a90 */
[----:B------:R-:W-:Y:S01]  /*4800*/  IMAD.MOV R146, RZ, RZ, -R146 ;  /* 0x000000ffff927224 */ /* 0x000fe200078e0a92 */
[----:B------:R-:W-:Y:S01]  /*4810*/  STL [R1+0x1804], R156 ;  /* 0x0018049c01007387 */ /* 0x000fe20000100800 */
        /* <DEDUP_REMOVED lines=8> */
[----:B------:R-:W-:Y:S01]  /*48a0*/  IMAD.MOV R162, RZ, RZ, -R162 ;  /* 0x000000ffffa27224 */ /* 0x000fe200078e0aa2 */
[----:B------:R-:W-:Y:S01]  /*48b0*/  STL [R1+0x17e4], R170 ;  /* 0x0017e4aa01007387 */ /* 0x000fe20000100800 */
[----:B-1----:R-:W-:-:S03]  /*48c0*/  IMAD.HI.U32 R160, R249, R146, RZ ;  /* 0x00000092f9a07227 */ /* 0x002fc600078e00ff */
[----:B------:R-:W-:Y:S01]  /*48d0*/  STL [R1+0x17e0], R168 ;  /* 0x0017e0a801007387 */ /* 0x000fe20000100800 */
[C---:B------:R-:W-:Y:S01]  /*48e0*/  IMAD R144, R247.reuse, R162, R144 ;  /* 0x000000a2f7907224 */ /* 0x040fe200078e0290 */
[----:B------:R-:W-:Y:S01]  /*48f0*/  IABS R162, R164 ;  /* 0x000000a400a27213 */ /* 0x000fe20000000000 */
[----:B------:R-:W-:Y:S01]  /*4900*/  IMAD R182, R247, R3, R182 ;  /* 0x00000003f7b67224 */ /* 0x000fe200078e02b6 */
[----:B------:R1:W-:Y:S01]  /*4910*/  STL [R1+0x17dc], R166 ;  /* 0x0017dca601007387 */ /* 0x0003e20000100800 */
[----:B------:R-:W-:Y:S01]  /*4920*/  IADD3 R160, -R160, RZ, RZ ;  /* 0x000000ffa0a07210 */ /* 0x000fe20007ffe1ff */
[----:B------:R-:W-:Y:S02]  /*4930*/  IMAD.HI.U32 R5, R249, R2, RZ ;  /* 0x00000002f9057227 */ /* 0x000fe400078e00ff */
[----:B------:R2:W-:Y:S02]  /*4940*/  STL [R1+0x17d8], R164 ;  /* 0x0017d8a401007387 */ /* 0x0005e40000100800 */
[----:B------:R-:W-:Y:S01]  /*4950*/  IMAD R146, R247, R160, R146 ;  /* 0x000000a0f7927224 */ /* 0x000fe200078e0292 */
[----:B------:R-:W-:Y:S01]  /*4960*/  IABS R160, R166 ;  /* 0x000000a600a07213 */ /* 0x000fe20000000000 */
[----:B------:R3:W-:Y:S01]  /*4970*/  STL [R1+0x17c0], R216 ;  /* 0x0017c0d801007387 */ /* 0x0007e20000100800 */
[----:B------:R-:W-:-:S03]  /*4980*/  IMAD.HI.U32 R3, R249, R126, RZ ;  /* 0x0000007ef9037227 */ /* 0x000fc600078e00ff */
        /* <DEDUP_REMOVED lines=13> */
[----:B------:R-:W-:-:S02]  /*4a60*/  IMAD.MOV R4, RZ, RZ, -R4 ;  /* 0x000000ffff047224 */ /* 0x000fc400078e0a04 */
[C---:B---3--:R-:W-:Y:S01]  /*4a70*/  IMAD.HI.U32 R216, R249.reuse, R164, RZ ;  /* 0x000000a4f9d87227 */ /* 0x048fe200078e00ff */
[----:B------:R-:W-:Y:S03]  /*4a80*/  STL [R1+0x1794], R219 ;  /* 0x001794db01007387 */ /* 0x000fe60000100800 */
[----:B----4-:R-:W-:Y:S01]  /*4a90*/  IMAD.HI.U32 R215, R249, R166, RZ ;  /* 0x000000a6f9d77227 */ /* 0x010fe200078e00ff */
[----:B------:R-:W-:Y:S01]  /*4aa0*/  IADD3 R216, -R216, RZ, RZ ;  /* 0x000000ffd8d87210 */ /* 0x000fe20007ffe1ff */
[----:B------:R-:W-:Y:S02]  /*4ab0*/  STL [R1+0x1790], R218 ;  /* 0x001790da01007387 */ /* 0x000fe40000100800 */
[----:B------:R-:W-:Y:S02]  /*4ac0*/  IMAD.MOV R215, RZ, RZ, -R215 ;  /* 0x000000ffffd77224 */ /* 0x000fe400078e0ad7 */
[----:B------:R-:W-:Y:S01]  /*4ad0*/  IMAD R164, R247, R216, R164 ;  /* 0x000000d8f7a47224 */ /* 0x000fe200078e02a4 */
[----:B------:R-:W-:Y:S01]  /*4ae0*/  IADD3 R216, R221, 0xdf, RZ ;  /* 0x000000dfddd87810 */ /* 0x000fe20007ffe0ff */
[----:B------:R-:W-:Y:S01]  /*4af0*/  STL [R1+0x178c], R217 ;  /* 0x00178cd901007387 */ /* 0x000fe20000100800 */
[----:B------:R-:W-:Y:S01]  /*4b00*/  IMAD R166, R247, R215, R166 ;  /* 0x000000d7f7a67224 */ /* 0x000fe200078e02a6 */
[----:B------:R-:W-:Y:S01]  /*4b10*/  IABS R215, R217 ;  /* 0x000000d900d77213 */ /* 0x000fe20000000000 */
[----:B------:R-:W-:Y:S01]  /*4b20*/  IMAD.MOV R5, RZ, RZ, -R5 ;  /* 0x000000ffff057224 */ /* 0x000fe200078e0a05 */
[----:B------:R1:W-:Y:S01]  /*4b30*/  STL [R1+0x1788], R216 ;  /* 0x001788d801007387 */ /* 0x0003e20000100800 */
[----:B------:R-:W-:-:S02]  /*4b40*/  IMAD.MOV R3, RZ, RZ, -R3 ;  /* 0x000000ffff037224 */ /* 0x000fc400078e0a03 */
[C---:B------:R-:W-:Y:S01]  /*4b50*/  IMAD R181, R247.reuse, R4, R181 ;  /* 0x00000004f7b57224 */ /* 0x040fe200078e02b5 */
[----:B------:R-:W-:Y:S01]  /*4b60*/  IABS R4, R15 ;  /* 0x0000000f00047213 */ /* 0x000fe20000000000 */
[C---:B------:R-:W-:Y:S01]  /*4b70*/  IMAD R2, R247.reuse, R5, R2 ;  /* 0x00000005f7027224 */ /* 0x040fe200078e0202 */
[----:B------:R-:W-:Y:S01]  /*4b80*/  IABS R5, R13 ;  /* 0x0000000d00057213 */ /* 0x000fe20000000000 */
[----:B------:R-:W-:Y:S01]  /*4b90*/  IMAD R126, R247, R3, R126 ;  /* 0x00000003f77e7224 */ /* 0x000fe200078e027e */
[----:B------:R-:W-:Y:S01]  /*4ba0*/  IABS R3, R17 ;  /* 0x0000001100037213 */ /* 0x000fe20000000000 */
[----:B------:R-:W-:Y:S01]  /*4bb0*/  IMAD.HI.U32 R15, R249, R4, RZ ;  /* 0x00000004f90f7227 */ /* 0x000fe200078e00ff */
[----:B-1----:R-:W-:-:S03]  /*4bc0*/  IABS R216, R216 ;  /* 0x000000d800d87213 */ /* 0x002fc60000000000 */
[----:B------:R-:W-:-:S04]  /*4bd0*/  IMAD.HI.U32 R13, R249, R5, RZ ;  /* 0x00000005f90d7227 */ /* 0x000fc800078e00ff */
[----:B------:R-:W-:-:S04]  /*4be0*/  IMAD.HI.U32 R217, R249, R216, RZ ;  /* 0x000000d8f9d97227 */ /* 0x000fc800078e00ff */
[----:B------:R-:W-:Y:S01]  /*4bf0*/  IMAD.HI.U32 R17, R249, R3, RZ ;  /* 0x00000003f9117227 */ /* 0x000fe200078e00ff */
[----:B------:R-:W-:-:S03]  /*4c00*/  IADD3 R217, -R217, RZ, RZ ;  /* 0x000000ffd9d97210 */ /* 0x000fc60007ffe1ff */
[----:B------:R-:W-:Y:S02]  /*4c10*/  IMAD.MOV R15, RZ, RZ, -R15 ;  /* 0x000000ffff0f7224 */ /* 0x000fe400078e0a0f */
[C---:B------:R-:W-:Y:S02]  /*4c20*/  IMAD R216, R247.reuse, R217, R216 ;  /* 0x000000d9f7d87224 */ /* 0x040fe400078e02d8 */
[----:B------:R-:W-:Y:S02]  /*4c30*/  IMAD.MOV R13, RZ, RZ, -R13 ;  /* 0x000000ffff0d7224 */ /* 0x000fe400078e0a0d */
[----:B------:R-:W-:Y:S01]  /*4c40*/  IMAD.MOV R17, RZ, RZ, -R17 ;  /* 0x000000ffff117224 */ /* 0x000fe200078e0a11 */
[----:B------:R1:W-:Y:S01]  /*4c50*/  STL [R1+0x1a50], R216 ;  /* 0x001a50d801007387 */ /* 0x0003e20000100800 */
[C---:B------:R-:W-:Y:S01]  /*4c60*/  IMAD R4, R247.reuse, R15, R4 ;  /* 0x0000000ff7047224 */ /* 0x040fe200078e0204 */
[----:B------:R-:W-:Y:S01]  /*4c70*/  IABS R15, R21 ;  /* 0x00000015000f7213 */ /* 0x000fe20000000000 */
[C---:B------:R-:W-:Y:S01]  /*4c80*/  IMAD R5, R247.reuse, R13, R5 ;  /* 0x0000000df7057224 */ /* 0x040fe200078e0205 */
[----:B------:R-:W-:Y:S01]  /*4c90*/  IABS R13, R23 ;  /* 0x00000017000d7213 */ /* 0x000fe20000000000 */
[----:B------:R-:W-:Y:S01]  /*4ca0*/  IMAD R3, R247, R17, R3 ;  /* 0x00000011f7037224 */ /* 0x000fe200078e0203 */
[----:B------:R-:W-:Y:S01]  /*4cb0*/  IABS R17, R19 ;  /* 0x0000001300117213 */ /* 0x000fe20000000000 */
[C---:B------:R-:W-:Y:S01]  /*4cc0*/  IMAD.HI.U32 R21, R249.reuse, R15, RZ ;  /* 0x0000000ff9157227 */ /* 0x040fe200078e00ff */
[----:B-1----:R-:W2:Y:S03]  /*4cd0*/  LDL R216, [R1+0x950] ;  /* 0x0009500001d87983 */ /* 0x002ea60000100800 */
[----:B------:R-:W-:-:S04]  /*4ce0*/  IMAD.HI.U32 R23, R249, R13, RZ ;  /* 0x0000000df9177227 */ /* 0x000fc800078e00ff */
[----:B------:R-:W-:-:S04]  /*4cf0*/  IMAD.HI.U32 R19, R249, R17, RZ ;  /* 0x00000011f9137227 */ /* 0x000fc800078e00ff */
[----:B------:R-:W-:Y:S02]  /*4d00*/  IMAD.MOV R21, RZ, RZ, -R21 ;  /* 0x000000ffff157224 */ /* 0x000fe400078e0a15 */
[----:B------:R-:W-:Y:S02]  /*4d10*/  IMAD.MOV R23, RZ, RZ, -R23 ;  /* 0x000000ffff177224 */ /* 0x000fe400078e0a17 */
[----:B------:R-:W-:Y:S02]  /*4d20*/  IMAD.MOV R19, RZ, RZ, -R19 ;  /* 0x000000ffff137224 */ /* 0x000fe400078e0a13 */
[C---:B------:R-:W-:Y:S01]  /*4d30*/  IMAD R15, R247.reuse, R21, R15 ;  /* 0x00000015f70f7224 */ /* 0x040fe200078e020f */
[----:B------:R-:W-:Y:S01]  /*4d40*/  IABS R21, R35 ;  /* 0x0000002300157213 */ /* 0x000fe20000000000 */
[C---:B------:R-:W-:Y:S01]  /*4d50*/  IMAD R13, R247.reuse, R23, R13 ;  /* 0x00000017f70d7224 */ /* 0x040fe200078e020d */
[----:B------:R-:W-:Y:S01]  /*4d60*/  IABS R23, R33 ;  /* 0x0000002100177213 */ /* 0x000fe20000000000 */
[----:B------:R-:W-:Y:S01]  /*4d70*/  IMAD R17, R247, R19, R17 ;  /* 0x00000013f7117224 */ /* 0x000fe200078e0211 */
[----:B------:R-:W-:Y:S01]  /*4d80*/  IABS R19, R37 ;  /* 0x0000002500137213 */ /* 0x000fe20000000000 */
[----:B------:R-:W-:-:S04]  /*4d90*/  IMAD.HI.U32 R35, R249, R21, RZ ;  /* 0x00000015f9237227 */ /* 0x000fc800078e00ff */
        /* <DEDUP_REMOVED lines=25> */
[----:B------:R-:W-:Y:S01]  /*4f30*/  IMAD.HI.U32 R57, R249, R39, RZ ;  /* 0x00000027f9397227 */ /* 0x000fe200078e00ff */
[----:B------:R-:W-:-:S03]  /*4f40*/  IADD3 R53, -R53, RZ, RZ ;  /* 0x000000ff35357210 */ /* 0x000fc60007ffe1ff */
        /* <DEDUP_REMOVED lines=10> */
[----:B------:R-:W-:Y:S02]  /*4ff0*/  IMAD.MOV R61, RZ, RZ, -R61 ;  /* 0x000000ffff3d7224 */ /* 0x000fe400078e0a3d */
[----:B------:R-:W-:-:S04]  /*5000*/  IMAD.HI.U32 R63, R249, R53, RZ ;  /* 0x00000035f93f7227 */ /* 0x000fc800078e00ff */
[----:B------:R-:W-:Y:S02]  /*5010*/  IMAD.MOV R59, RZ, RZ, -R59 ;  /* 0x000000ffff3b7224 */ /* 0x000fe400078e0a3b */
[C---:B------:R-:W-:Y:S01]  /*5020*/  IMAD R55, R247.reuse, R61, R55 ;  /* 0x0000003df7377224 */ /* 0x040fe200078e0237 */
[----:B------:R-:W-:Y:S01]  /*5030*/  IABS R61, R75 ;  /* 0x0000004b003d7213 */ /* 0x000fe20000000000 */
[----:B------:R-:W-:Y:S02]  /*5040*/  IMAD.MOV R63, RZ, RZ, -R63 ;  /* 0x000000ffff3f7224 */ /* 0x000fe400078e0a3f */
[C---:B------:R-:W-:Y:S01]  /*5050*/  IMAD R57, R247.reuse, R59, R57 ;  /* 0x0000003bf7397224 */ /* 0x040fe200078e0239 */
[----:B------:R-:W-:Y:S01]  /*5060*/  IABS R59, R77 ;  /* 0x0000004d003b7213 */ /* 0x000fe20000000000 */
[----:B------:R-:W-:Y:S01]  /*5070*/  IMAD R53, R247, R63, R53 ;  /* 0x0000003ff7357224 */ /* 0x000fe200078e0235 */
[----:B------:R-:W-:Y:S01]  /*5080*/  IABS R63, R73 ;  /* 0x00000049003f7213 */ /* 0x000fe20000000000 */
[----:B------:R-:W-:-:S04]  /*5090*/  IMAD.HI.U32 R75, R249, R61, RZ ;  /* 0x0000003df94b7227 */ /* 0x000fc800078e00ff */
[----:B------:R-:W-:Y:S01]  /*50a0*/  IMAD.HI.U32 R77, R249, R59, RZ ;  /* 0x0000003bf94d7227 */ /* 0x000fe200078e00ff */
[----:B------:R-:W-:-:S03]  /*50b0*/  IADD3 R75, -R75, RZ, RZ ;  /* 0x000000ff4b4b7210 */ /* 0x000fc60007ffe1ff */
[----:B------:R-:W-:-:S04]  /*50c0*/  IMAD.HI.U32 R73, R249, R63, RZ ;  /* 0x0000003ff9497227 */ /* 0x000fc800078e00ff */
        /* <DEDUP_REMOVED lines=35> */
[----:B------:R-:W-:Y:S01]  /*5300*/  IMAD.MOV R101, RZ, RZ, -R101 ;  /* 0x000000ffff657224 */ /* 0x000fe200078e0a65 */
[----:B------:R-:W-:Y:S01]  /*5310*/  IADD3 R99, -R99, RZ, RZ ;  /* 0x000000ff63637210 */ /* 0x000fe20007ffe1ff */
        /* <DEDUP_REMOVED lines=104> */
[----:B------:R-:W-:Y:S01]  /*59a0*/  IMAD.HI.U32 R220, R249, R213, RZ ;  /* 0x000000d5f9dc7227 */ /* 0x000fe200078e00ff */
[----:B--2---:R-:W-:-:S03]  /*59b0*/  IADD3 R225, R216, 0xe1, RZ ;  /* 0x000000e1d8e17810 */ /* 0x004fc60007ffe0ff */
[----:B------:R-:W-:Y:S01]  /*59c0*/  IMAD.HI.U32 R219, R249, R214, RZ ;  /* 0x000000d6f9db7227 */ /* 0x000fe200078e00ff */
[----:B------:R-:W-:-:S03]  /*59d0*/  IADD3 R226, R216, 0xe0, RZ ;  /* 0x000000e0d8e27810 */ /* 0x000fc60007ffe0ff */
[----:B------:R-:W-:Y:S01]  /*59e0*/  IMAD.MOV R218, RZ, RZ, -R218 ;  /* 0x000000ffffda7224 */ /* 0x000fe200078e0ada */
[C---:B------:R-:W-:Y:S01]  /*59f0*/  IADD3 R223, R216.reuse, 0xe3, RZ ;  /* 0x000000e3d8df7810 */ /* 0x040fe20007ffe0ff */
[----:B------:R-:W-:Y:S01]  /*5a00*/  IMAD.MOV R220, RZ, RZ, -R220 ;  /* 0x000000ffffdc7224 */ /* 0x000fe200078e0adc */
[C---:B------:R-:W-:Y:S01]  /*5a10*/  IADD3 R224, R216.reuse, 0xe2, RZ ;  /* 0x000000e2d8e07810 */ /* 0x040fe20007ffe0ff */
[----:B------:R-:W-:Y:S02]  /*5a20*/  IMAD.MOV R219, RZ, RZ, -R219 ;  /* 0x000000ffffdb7224 */ /* 0x000fe400078e0adb */
[C---:B------:R-:W-:Y:S01]  /*5a30*/  IMAD R215, R247.reuse, R218, R215 ;  /* 0x000000daf7d77224 */ /* 0x040fe200078e02d7 */
[----:B------:R-:W-:Y:S01]  /*5a40*/  IABS R218, R225 ;  /* 0x000000e100da7213 */ /* 0x000fe20000000000 */
[C---:B------:R-:W-:Y:S01]  /*5a50*/  IMAD R213, R247.reuse, R220, R213 ;  /* 0x000000dcf7d57224 */ /* 0x040fe200078e02d5 */
[----:B------:R-:W-:Y:S01]  /*5a60*/  IABS R220, R223 ;  /* 0x000000df00dc7213 */ /* 0x000fe20000000000 */
[----:B------:R-:W-:Y:S01]  /*5a70*/  STL [R1+0x1778], R226 ;  /* 0x001778e201007387 */ /* 0x000fe20000100800 */
[----:B------:R-:W-:Y:S01]  /*5a80*/  IMAD R214, R247, R219, R214 ;  /* 0x000000dbf7d67224 */ /* 0x000fe200078e02d6 */
[----:B------:R-:W-:Y:S01]  /*5a90*/  IABS R219, R224 ;  /* 0x000000e000db7213 */ /* 0x000fe20000000000 */
[----:B------:R-:W-:Y:S01]  /*5aa0*/  IMAD.HI.U32 R221, R249, R212, RZ ;  /* 0x000000d4f9dd7227 */ /* 0x000fe200078e00ff */
[----:B------:R-:W1:Y:S01]  /*5ab0*/  S2R R233, SR_TID.X ;  /* 0x0000000000e97919 */ /* 0x000e620000002100 */
[----:B------:R-:W-:-:S02]  /*5ac0*/  IADD3 R222, R216, 0xe4, RZ ;  /* 0x000000e4d8de7810 */ /* 0x000fc40007ffe0ff */
[----:B------:R-:W-:Y:S01]  /*5ad0*/  IMAD.MOV R221, RZ, RZ, -R221 ;  /* 0x000000ffffdd7224 */ /* 0x000fe200078e0add */
[----:B------:R2:W-:Y:S01]  /*5ae0*/  STL [R1+0x176c], R225 ;  /* 0x00176ce101007387 */ /* 0x0005e20000100800 */
[----:B------:R-:W-:Y:S02]  /*5af0*/  IABS R217, R226 ;  /* 0x000000e200d97213 */ /* 0x000fe40000000000 */
[C---:B------:R-:W-:Y:S01]  /*5b00*/  IADD3 R232, R216.reuse, 0xe5, RZ ;  /* 0x000000e5d8e87810 */ /* 0x040fe20007ffe0ff */
[----:B------:R3:W-:Y:S01]  /*5b10*/  STL [R1+0x1768], R224 ;  /* 0x001768e001007387 */ /* 0x0007e20000100800 */
[C---:B------:R-:W-:Y:S01]  /*5b20*/  IADD3 R228, R216.reuse, 0xe8, RZ ;  /* 0x000000e8d8e47810 */ /* 0x040fe20007ffe0ff */
[----:B------:R-:W-:Y:S02]  /*5b30*/  IMAD R212, R247, R221, R212 ;  /* 0x000000ddf7d47224 */ /* 0x000fe400078e02d4 */
[----:B------:R4:W-:Y:S01]  /*5b40*/  STL [R1+0x1764], R223 ;  /* 0x001764df01007387 */ /* 0x0009e20000100800 */
[----:B--2---:R-:W-:Y:S01]  /*5b50*/  IMAD.HI.U32 R225, R249, R218, RZ ;  /* 0x000000daf9e17227 */ /* 0x004fe200078e00ff */
[----:B------:R-:W-:-:S03]  /*5b60*/  IADD3 R231, R216, 0xe6, RZ ;  /* 0x000000e6d8e77810 */ /* 0x000fc60007ffe0ff */
[----:B---3--:R-:W-:-:S04]  /*5b70*/  IMAD.HI.U32 R224, R249, R219, RZ ;  /* 0x000000dbf9e07227 */ /* 0x008fc800078e00ff */
[----:B----4-:R-:W-:Y:S01]  /*5b80*/  IMAD.HI.U32 R223, R249, R220, RZ ;  /* 0x000000dcf9df7227 */ /* 0x010fe200078e00ff */
[----:B------:R-:W-:-:S03]  /*5b90*/  IADD3 R229, R216, 0xe7, RZ ;  /* 0x000000e7d8e57810 */ /* 0x000fc60007ffe0ff */
[----:B------:R-:W-:Y:S02]  /*5ba0*/  IMAD.MOV R225, RZ, RZ, -R225 ;  /* 0x000000ffffe17224 */ /* 0x000fe400078e0ae1 */
[----:B------:R-:W-:Y:S01]  /*5bb0*/  IMAD.MOV R223, RZ, RZ, -R223 ;  /* 0x000000ffffdf7224 */ /* 0x000fe200078e0adf */
[----:B------:R2:W-:Y:S01]  /*5bc0*/  STL [R1+0x1760], R222 ;  /* 0x001760de01007387 */ /* 0x0005e20000100800 */
[----:B------:R-:W-:Y:S02]  /*5bd0*/  IMAD.MOV R224, RZ, RZ, -R224 ;  /* 0x000000ffffe07224 */ /* 0x000fe400078e0ae0 */
[C---:B------:R-:W-:Y:S01]  /*5be0*/  IMAD R218, R247.reuse, R225, R218 ;  /* 0x000000e1f7da7224 */ /* 0x040fe200078e02da */
[----:B------:R-:W-:Y:S01]  /*5bf0*/  IABS R225, R228 ;  /* 0x000000e400e17213 */ /* 0x000fe20000000000 */
[----:B------:R-:W-:Y:S01]  /*5c00*/  IMAD R220, R247, R223, R220 ;  /* 0x000000dff7dc7224 */ /* 0x000fe200078e02dc */
[----:B------:R-:W-:Y:S01]  /*5c10*/  IABS R221, R222 ;  /* 0x000000de00dd7213 */ /* 0x000fe20000000000 */
[----:B------:R-:W-:Y:S01]  /*5c20*/  IMAD.HI.U32 R226, R249, R217, RZ ;  /* 0x000000d9f9e27227 */ /* 0x000fe200078e00ff */
[----:B------:R-:W-:Y:S01]  /*5c30*/  STL [R1+0x1750], R232 ;  /* 0x001750e801007387 */ /* 0x000fe20000100800 */
[----:B------:R-:W-:-:S02]  /*5c40*/  IABS R223, R231 ;  /* 0x000000e700df7213 */ /* 0x000fc40000000000 */
[----:B------:R-:W-:Y:S01]  /*5c50*/  IMAD R219, R247, R224, R219 ;  /* 0x000000e0f7db7224 */ /* 0x000fe200078e02db */
[----:B------:R3:W-:Y:S01]  /*5c60*/  STL [R1+0x174c], R231 ;  /* 0x00174ce701007387 */ /* 0x0007e20000100800 */
[----:B------:R-:W-:Y:S01]  /*5c70*/  IABS R224, R229 ;  /* 0x000000e500e07213 */ /* 0x000fe20000000000 */
[----:B------:R-:W-:Y:S02]  /*5c80*/  IMAD.MOV R226, RZ, RZ, -R226 ;  /* 0x000000ffffe27224 */ /* 0x000fe400078e0ae2 */
[----:B------:R-:W-:Y:S01]  /*5c90*/  STL [R1+0x1748], R229 ;  /* 0x001748e501007387 */ /* 0x000fe20000100800 */
[C---:B--2---:R-:W-:Y:S01]  /*5ca0*/  IMAD.HI.U32 R222, R249.reuse, R221, RZ ;  /* 0x000000ddf9de7227 */ /* 0x044fe200078e00ff */
[----:B------:R-:W-:Y:S02]  /*5cb0*/  IADD3 R227, R216, 0xe9, RZ ;  /* 0x000000e9d8e37810 */ /* 0x000fe40007ffe0ff */
[----:B------:R2:W-:Y:S01]  /*5cc0*/  STL [R1+0x173c], R228 ;  /* 0x00173ce401007387 */ /* 0x0005e20000100800 */
[----:B---3--:R-:W-:Y:S01]  /*5cd0*/  IMAD.HI.U32 R231, R249, R223, RZ ;  /* 0x000000dff9e77227 */ /* 0x008fe200078e00ff */
[----:B-1----:R-:W-:-:S03]  /*5ce0*/  LOP3.LUT R233, R233, 0x3f, RZ, 0xc0, !PT ;  /* 0x0000003fe9e97812 */ /* 0x002fc600078ec0ff */
[----:B------:R-:W-:Y:S02]  /*5cf0*/  IMAD R217, R247, R226, R217 ;  /* 0x000000e2f7d97224 */ /* 0x000fe400078e02d9 */
[----:B--2---:R-:W-:Y:S01]  /*5d00*/  IMAD.HI.U32 R228, R249, R225, RZ ;  /* 0x000000e1f9e47227 */ /* 0x004fe200078e00ff */
[----:B------:R-:W-:-:S03]  /*5d10*/  IABS R226, R227 ;  /* 0x000000e300e27213 */ /* 0x000fc60000000000 */
[----:B------:R-:W-:Y:S01]  /*5d20*/  IMAD.HI.U32 R229, R249, R224, RZ ;  /* 0x000000e0f9e57227 */ /* 0x000fe200078e00ff */
[----:B------:R-:W-:-:S03]  /*5d30*/  IADD3 R228, -R228, RZ, RZ ;  /* 0x000000ffe4e47210 */ /* 0x000fc60007ffe1ff */
[----:B------:R-:W-:Y:S02]  /*5d40*/  IMAD.MOV R222, RZ, RZ, -R222 ;  /* 0x000000ffffde7224 */ /* 0x000fe400078e0ade */
[----:B------:R-:W-:Y:S01]  /*5d50*/  IMAD.MOV R231, RZ, RZ, -R231 ;  /* 0x000000ffffe77224 */ /* 0x000fe200078e0ae7 */
[----:B------:R1:W-:Y:S01]  /*5d60*/  STL [R1+0x1738], R227 ;  /* 0x001738e301007387 */ /* 0x0003e20000100800 */
[----:B------:R-:W-:Y:S02]  /*5d70*/  IMAD.MOV R229, RZ, RZ, -R229 ;  /* 0x000000ffffe57224 */ /* 0x000fe400078e0ae5 */
[C---:B------:R-:W-:Y:S01]  /*5d80*/  IMAD R221, R247.reuse, R222, R221 ;  /* 0x000000def7dd7224 */ /* 0x040fe200078e02dd */
[----:B------:R-:W-:Y:S01]  /*5d90*/  IABS R222, R232 ;  /* 0x000000e800de7213 */ /* 0x000fe20000000000 */
[C---:B------:R-:W-:Y:S01]  /*5da0*/  IMAD R223, R247.reuse, R231, R223 ;  /* 0x000000e7f7df7224 */ /* 0x040fe200078e02df */
[C---:B------:R-:W-:Y:S01]  /*5db0*/  IADD3 R231, R216.reuse, 0xea, RZ ;  /* 0x000000ead8e77810 */ /* 0x040fe20007ffe0ff */
[----:B------:R-:W-:Y:S01]  /*5dc0*/  IMAD R225, R247, R228, R225 ;  /* 0x000000e4f7e17224 */ /* 0x000fe200078e02e1 */
[----:B------:R-:W-:Y:S01]  /*5dd0*/  IADD3 R228, R216, 0xeb, RZ ;  /* 0x000000ebd8e47810 */ /* 0x000fe20007ffe0ff */
[----:B-1----:R-:W-:-:S02]  /*5de0*/  IMAD.HI.U32 R227, R249, R226, RZ ;  /* 0x000000e2f9e37227 */ /* 0x002fc400078e00ff */
[----:B------:R-:W-:Y:S02]  /*5df0*/  STL [R1+0x1728], R231 ;  /* 0x001728e701007387 */ /* 0x000fe40000100800 */
[----:B------:R-:W-:Y:S01]  /*5e00*/  IMAD R224, R247, R229, R224 ;  /* 0x000000e5f7e07224 */ /* 0x000fe200078e02e0 */
[----:B------:R-:W-:Y:S01]  /*5e10*/  IADD3 R229, R216, 0xec, RZ ;  /* 0x000000ecd8e57810 */ /* 0x000fe20007ffe0ff */
[----:B------:R-:W-:Y:S02]  /*5e20*/  IMAD R241, R8, 0x80, R233 ;  /* 0x0000008008f17824 */ /* 0x000fe400078e02e9 */
[----:B------:R-:W-:Y:S01]  /*5e30*/  IMAD.MOV R227, RZ, RZ, -R227 ;  /* 0x000000ffffe37224 */ /* 0x000fe200078e0ae3 */
[----:B------:R1:W-:Y:S01]  /*5e40*/  STL [R1+0x1724], R228 ;  /* 0x001724e401007387 */ /* 0x0003e20000100800 */
[----:B------:R-:W-:-:S03]  /*5e50*/  IMAD.HI.U32 R232, R249, R222, RZ ;  /* 0x000000def9e87227 */ /* 0x000fc600078e00ff */
[----:B------:R-:W-:Y:S01]  /*5e60*/  STL [R1+0x37c], R241 ;  /* 0x00037cf101007387 */ /* 0x000fe20000100800 */
[----:B------:R-:W-:Y:S01]  /*5e70*/  IMAD R226, R247, R227, R226 ;  /* 0x000000e3f7e27224 */ /* 0x000fe200078e02e2 */
[----:B------:R-:W-:Y:S01]  /*5e80*/  IABS R227, R231 ;  /* 0x000000e700e37213 */ /* 0x000fe20000000000 */
[----:B------:R-:W-:Y:S01]  /*5e90*/  IMAD.MOV R232, RZ, RZ, -R232 ;  /* 0x000000ffffe87224 */ /* 0x000fe200078e0ae8 */
[----:B------:R2:W-:Y:S01]  /*5ea0*/  STL [R1+0x1720], R229 ;  /* 0x001720e501007387 */ /* 0x0005e20000100800 */
[----:B-1----:R-:W-:Y:S02]  /*5eb0*/  IABS R228, R228 ;  /* 0x000000e400e47213 */ /* 0x002fe40000000000 */
[----:B------:R-:W-:Y:S01]  /*5ec0*/  IADD3 R240, R241, 0x40, RZ ;  /* 0x00000040f1f07810 */ /* 0x000fe20007ffe0ff */
[----:B------:R-:W-:Y:S01]  /*5ed0*/  IMAD R222, R247, R232, R222 ;  /* 0x000000e8f7de7224 */ /* 0x000fe200078e02de */
[----:B--2---:R-:W-:Y:S01]  /*5ee0*/  IABS R229, R229 ;  /* 0x000000e500e57213 */ /* 0x004fe20000000000 */
[----:B------:R-:W-:Y:S01]  /*5ef0*/  IMAD.HI.U32 R234, R249, R227, RZ ;  /* 0x000000e3f9ea7227 */ /* 0x000fe200078e00ff */
[----:B------:R-:W-:-:S02]  /*5f00*/  IABS R235, R241 ;  /* 0x000000f100eb7213 */ /* 0x000fc40000000000 */
[----:B------:R-:W-:Y:S01]  /*5f10*/  IABS R8, R240 ;  /* 0x000000f000087213 */ /* 0x000fe20000000000 */
[----:B------:R-:W-:-:S04]  /*5f20*/  IMAD.HI.U32 R233, R249, R228, RZ ;  /* 0x000000e4f9e97227 */ /* 0x000fc800078e00ff */
[----:B------:R-:W-:-:S04]  /*5f30*/  IMAD.HI.U32 R232, R249, R229, RZ ;  /* 0x000000e5f9e87227 */ /* 0x000fc800078e00ff */
[----:B------:R-:W-:Y:S02]  /*5f40*/  IMAD.MOV R234, RZ, RZ, -R234 ;  /* 0x000000ffffea7224 */ /* 0x000fe400078e0aea */
[----:B------:R-:W-:Y:S02]  /*5f50*/  IMAD.MOV R233, RZ, RZ, -R233 ;  /* 0x000000ffffe97224 */ /* 0x000fe400078e0ae9 */
[----:B------:R-:W-:Y:S02]  /*5f60*/  IMAD.MOV R232, RZ, RZ, -R232 ;  /* 0x000000ffffe87224 */ /* 0x000fe400078e0ae8 */
[----:B------:R-:W-:-:S04]  /*5f70*/  IMAD.HI.U32 R231, R230, R235, RZ ;  /* 0x000000ebe6e77227 */ /* 0x000fc800078e00ff */
[----:B------:R-:W-:-:S04]  /*5f80*/  IMAD.HI.U32 R230, R230, R8, RZ ;  /* 0x00000008e6e67227 */ /* 0x000fc800078e00ff */
[C---:B------:R-:W-:Y:S02]  /*5f90*/  IMAD R227, R247.reuse, R234, R227 ;  /* 0x000000eaf7e37224 */ /* 0x040fe400078e02e3 */
[C---:B------:R-:W-:Y:S02]  /*5fa0*/  IMAD R228, R247.reuse, R233, R228 ;  /* 0x000000e9f7e47224 */ /* 0x040fe400078e02e4 */
[----:B------:R-:W-:Y:S01]  /*5fb0*/  IMAD R229, R247, R232, R229 ;  /* 0x000000e8f7e57224 */ /* 0x000fe200078e02e5 */
[----:B------:R-:W-:Y:S01]  /*5fc0*/  IABS R247, c[0x0][0x178] ;  /* 0x00005e0000f77a13 */ /* 0x000fe20000000000 */
[----:B------:R-:W-:Y:S02]  /*5fd0*/  IMAD.MOV R230, RZ, RZ, -R230 ;  /* 0x000000ffffe67224 */ /* 0x000fe400078e0ae6 */
[----:B------:R-:W-:Y:S01]  /*5fe0*/  IMAD.MOV R231, RZ, RZ, -R231 ;  /* 0x000000ffffe77224 */ /* 0x000fe200078e0ae7 */
[C---:B------:R-:W-:Y:S01]  /*5ff0*/  IADD3 R252, R216.reuse, 0xed, RZ ;  /* 0x000000edd8fc7810 */ /* 0x040fe20007ffe0ff */
[C---:B------:R-:W-:Y:S01]  /*6000*/  IMAD R8, R247.reuse, R230, R8 ;  /* 0x000000e6f7087224 */ /* 0x040fe200078e0208 */
[C---:B------:R-:W-:Y:S01]  /*6010*/  IADD3 R251, R216.reuse, 0xee, RZ ;  /* 0x000000eed8fb7810 */ /* 0x040fe20007ffe0ff */
[----:B------:R-:W-:Y:S01]  /*6020*/  IMAD R235, R247, R231, R235 ;  /* 0x000000e7f7eb7224 */ /* 0x000fe200078e02eb */
[C---:B------:R-:W-:Y:S01]  /*6030*/  IADD3 R250, R216.reuse, 0xef, RZ ;  /* 0x000000efd8fa7810 */ /* 0x040fe20007ffe0ff */
[----:B------:R-:W-:Y:S01]  /*6040*/  STL [R1+0x954], R240 ;  /* 0x000954f001007387 */ /* 0x000fe20000100800 */
[----:B------:R-:W-:-:S02]  /*6050*/  IADD3 R248, R216, 0xf0, RZ ;  /* 0x000000f0d8f87810 */ /* 0x000fc40007ffe0ff */
[----:B------:R-:W-:Y:S01]  /*6060*/  IADD3 R246, R216, 0xf1, RZ ;  /* 0x000000f1d8f67810 */ /* 0x000fe20007ffe0ff */
[----:B------:R-:W-:Y:S01]  /*6070*/  STL [R1+0x1714], R252 ;  /* 0x001714fc01007387 */ /* 0x000fe20000100800 */
[C---:B------:R-:W-:Y:S02]  /*6080*/  ISETP.GT.U32.AND P1, PT, R247.reuse, R8, PT ;  /* 0x00000008f700720c */ /* 0x040fe40003f24070 */
[----:B------:R-:W-:Y:S01]  /*6090*/  ISETP.GT.U32.AND P0, PT, R247, R235, PT ;  /* 0x000000ebf700720c */ /* 0x000fe20003f04070 */
[----:B------:R-:W-:Y:S01]  /*60a0*/  STL [R1+0x1708], R251 ;  /* 0x001708fb01007387 */ /* 0x000fe20000100800 */
[----:B------:R-:W-:-:S03]  /*60b0*/  ISETP.GE.AND P5, PT, R241, RZ, PT ;  /* 0x000000fff100720c */ /* 0x000fc60003fa6270 */
[----:B------:R-:W-:Y:S04]  /*60c0*/  STL [R1+0x1704], R250 ;  /* 0x001704fa01007387 */ /* 0x000fe80000100800 */
[----:B------:R1:W-:Y:S04]  /*60d0*/  STL [R1+0x16fc], R248 ;  /* 0x0016fcf801007387 */ /* 0x0003e80000100800 */
[----:B------:R2:W-:Y:S04]  /*60e0*/  STL [R1+0x16f8], R246 ;  /* 0x0016f8f601007387 */ /* 0x0005e80000100800 */
[----:B------:R-:W3:Y:S01]  /*60f0*/  LDL.LU R241, [R1+0x1a58] ;  /* 0x001a580001f17983 */ /* 0x000ee20000300800 */
[----:B------:R-:W-:Y:S01]  /*6100*/  IABS R230, R252 ;  /* 0x000000fc00e67213 */ /* 0x000fe20000000000 */
[----:B------:R-:W-:Y:S01]  /*6110*/  @!P1 IMAD.IADD R8, R8, 0x1, -R247 ;  /* 0x0000000108089824 */ /* 0x000fe200078e0af7 */
[----:B------:R-:W-:-:S02]  /*6120*/  @!P0 IADD3 R235, R235, -R247, RZ ;  /* 0x800000f7ebeb8210 */ /* 0x000fc40007ffe0ff */
[----:B------:R-:W-:Y:S01]  /*6130*/  IABS R233, R248 ;  /* 0x000000f800e97213 */ /* 0x000fe20000000000 */
[----:B-1----:R-:W-:Y:S01]  /*6140*/  IMAD.HI.U32 R248, R249, R230, RZ ;  /* 0x000000e6f9f87227 */ /* 0x002fe200078e00ff */
[C---:B------:R-:W-:Y:S02]  /*6150*/  ISETP.GT.U32.AND P2, PT, R247.reuse, R235, PT ;  /* 0x000000ebf700720c */ /* 0x040fe40003f44070 */
[----:B------:R-:W-:Y:S02]  /*6160*/  ISETP.GT.U32.AND P3, PT, R247, R8, PT ;  /* 0x00000008f700720c */ /* 0x000fe40003f64070 */
[----:B------:R-:W-:Y:S01]  /*6170*/  IABS R231, R251 ;  /* 0x000000fb00e77213 */ /* 0x000fe20000000000 */
[----:B------:R-:W-:Y:S01]  /*6180*/  IMAD.HI.U32 R251, R249, R233, RZ ;  /* 0x000000e9f9fb7227 */ /* 0x000fe200078e00ff */
[----:B------:R-:W-:-:S03]  /*6190*/  IABS R247, c[0x0][0x17c] ;  /* 0x00005f0000f77a13 */ /* 0x000fc60000000000 */
[----:B------:R-:W-:Y:S02]  /*61a0*/  IMAD.MOV R248, RZ, RZ, -R248 ;  /* 0x000000fffff87224 */ /* 0x000fe400078e0af8 */
[----:B------:R-:W-:Y:S02]  /*61b0*/  IMAD.MOV R251, RZ, RZ, -R251 ;  /* 0x000000fffffb7224 */ /* 0x000fe400078e0afb */
[C---:B------:R-:W-:Y:S01]  /*61c0*/  IMAD R230, R247.reuse, R248, R230 ;  /* 0x000000f8f7e67224 */ /* 0x040fe200078e02e6 */
[----:B------:R-:W-:Y:S01]  /*61d0*/  IABS R248, c[0x0][0x178] ;  /* 0x00005e0000f87a13 */ /* 0x000fe20000000000 */
[----:B------:R-:W-:Y:S01]  /*61e0*/  IMAD R233, R247, R251, R233 ;  /* 0x000000fbf7e97224 */ /* 0x000fe200078e02e9 */
[----:B------:R-:W-:Y:S02]  /*61f0*/  ISETP.GE.AND P0, PT, R240, RZ, PT ;  /* 0x000000fff000720c */ /* 0x000fe40003f06270 */
[----:B------:R-:W4:Y:S01]  /*6200*/  LDL.LU R240, [R1+0x1a54] ;  /* 0x001a540001f07983 */ /* 0x000f220000300800 */
[----:B------:R-:W-:-:S02]  /*6210*/  @!P2 IMAD.IADD R235, R235, 0x1, -R248 ;  /* 0x00000001ebeba824 */ /* 0x000fc400078e0af8 */
[----:B------:R-:W-:Y:S01]  /*6220*/  @!P3 IMAD.IADD R8, R8, 0x1, -R248 ;  /* 0x000000010808b824 */ /* 0x000fe200078e0af8 */
[----:B------:R-:W4:Y:S04]  /*6230*/  LDL R251, [R1+0x1984] ;  /* 0x0019840001fb7983 */ /* 0x000f280000100800 */
[----:B------:R-:W4:Y:S01]  /*6240*/  LDL R248, [R1+0x1594] ;  /* 0x0015940001f87983 */ /* 0x000f220000100800 */
[----:B------:R-:W-:Y:S01]  /*6250*/  IABS R234, R246 ;  /* 0x000000f600ea7213 */ /* 0x000fe20000000000 */
[----:B--2---:R-:W-:Y:S01]  /*6260*/  IMAD.HI.U32 R246, R249, R231, RZ ;  /* 0x000000e7f9f67227 */ /* 0x004fe200078e00ff */
[----:B------:R-:W-:-:S03]  /*6270*/  IABS R232, R250 ;  /* 0x000000fa00e87213 */ /* 0x000fc60000000000 */
[----:B------:R-:W-:Y:S02]  /*6280*/  IMAD.MOV R246, RZ, RZ, -R246 ;  /* 0x000000fffff67224 */ /* 0x000fe400078e0af6 */
[----:B------:R-:W-:Y:S01]  /*6290*/  IMAD.HI.U32 R250, R249, R232, RZ ;  /* 0x000000e8f9fa7227 */ /* 0x000fe200078e00ff */
[----:B------:R-:W-:-:S03]  /*62a0*/  ISETP.NE.AND P3, PT, RZ, c[0x0][0x178], PT ;  /* 0x00005e00ff007a0c */ /* 0x000fc60003f65270 */
[C---:B------:R-:W-:Y:S01]  /*62b0*/  IMAD R231, R247.reuse, R246, R231 ;  /* 0x000000f6f7e77224 */ /* 0x040fe200078e02e7 */
[----:B------:R-:W-:Y:S01]  /*62c0*/  LOP3.LUT R246, RZ, c[0x0][0x178], RZ, 0x33, !PT ;  /* 0x00005e00fff67a12 */ /* 0x000fe200078e33ff */
[----:B------:R-:W-:Y:S02]  /*62d0*/  @!P5 IMAD.MOV R235, RZ, RZ, -R235 ;  /* 0x000000ffffebd224 */ /* 0x000fe400078e0aeb */
[----:B------:R-:W-:Y:S02]  /*62e0*/  IMAD.MOV R250, RZ, RZ, -R250 ;  /* 0x000000fffffa7224 */ /* 0x000fe400078e0afa */
[----:B------:R-:W-:Y:S01]  /*62f0*/  @!P0 IMAD.MOV R8, RZ, RZ, -R8 ;  /* 0x000000ffff088224 */ /* 0x000fe200078e0a08 */
[C---:B------:R-:W-:Y:S01]  /*6300*/  SEL R235, R246.reuse, R235, !P3 ;  /* 0x000000ebf6eb7207 */ /* 0x040fe20005800000 */
[C---:B------:R-:W-:Y:S01]  /*6310*/  IMAD R232, R247.reuse, R250, R232 ;  /* 0x000000faf7e87224 */ /* 0x040fe200078e02e8 */
[----:B------:R-:W-:Y:S01]  /*6320*/  ISETP.GT.U32.AND P4, PT, R247, R236, PT ;  /* 0x000000ecf700720c */ /* 0x000fe20003f84070 */
[----:B------:R-:W2:Y:S01]  /*6330*/  LDL R250, [R1+0x1598] ;  /* 0x0015980001fa7983 */ /* 0x000ea20000100800 */
[----:B------:R-:W-:-:S03]  /*6340*/  SEL R8, R246, R8, !P3 ;  /* 0x00000008f6087207 */ /* 0x000fc60005800000 */
[----:B------:R-:W2:Y:S04]  /*6350*/  LDL R246, [R1+0x1590] ;  /* 0x0015900001f67983 */ /* 0x000ea80000100800 */
[----:B------:R1:W-:Y:S01]  /*6360*/  STL [R1+0x54], R235 ;  /* 0x000054eb01007387 */ /* 0x0003e20000100800 */
[----:B------:R-:W-:-:S03]  /*6370*/  ISETP.GT.U32.AND P0, PT, R247, R239, PT ;  /* 0x000000eff700720c */ /* 0x000fc60003f04070 */
[----:B------:R1:W-:Y:S02]  /*6380*/  STL [R1+0x58], R8 ;  /* 0x0000580801007387 */ /* 0x0003e40000100800 */
[----:B-1----:R-:W-:-:S05]  /*6390*/  IADD3 R235, R216, 0xf2, RZ ;  /* 0x000000f2d8eb7810 */ /* 0x002fca0007ffe0ff */
[----:B------:R-:W-:Y:S04]  /*63a0*/  STL [R1+0x16e8], R235 ;  /* 0x0016e8eb01007387 */ /* 0x000fe80000100800 */
[----:B------:R-:W2:Y:S01]  /*63b0*/  LDL R8, [R1+0x158c] ;  /* 0x00158c0001087983 */ /* 0x000ea20000100800 */
[--C-:B------:R-:W-:Y:S02]  /*63c0*/  @!P4 IMAD.IADD R236, R236, 0x1, -R247.reuse ;  /* 0x00000001ececc824 */ /* 0x100fe400078e0af7 */
[----:B------:R-:W-:-:S03]  /*63d0*/  @!P0 IMAD.IADD R239, R239, 0x1, -R247 ;  /* 0x00000001efef8824 */ /* 0x000fc600078e0af7 */
[C---:B------:R-:W-:Y:S02]  /*63e0*/  ISETP.GT.U32.AND P4, PT, R247.reuse, R236, PT ;  /* 0x000000ecf700720c */ /* 0x040fe40003f84070 */
[----:B------:R-:W-:Y:S02]  /*63f0*/  ISETP.GE.AND P0, PT, R216, RZ, PT ;  /* 0x000000ffd800720c */ /* 0x000fe40003f06270 */
[----:B------:R-:W-:Y:S01]  /*6400*/  ISETP.GT.U32.AND P3, PT, R247, R237, PT ;  /* 0x000000edf700720c */ /* 0x000fe20003f64070 */
[----:B------:R-:W-:-:S04]  /*6410*/  IMAD.HI.U32 R252, R249, R234, RZ ;  /* 0x000000eaf9fc7227 */ /* 0x000fc800078e00ff */
[----:B------:R-:W-:-:S04]  /*6420*/  IMAD.MOV R252, RZ, RZ, -R252 ;  /* 0x000000fffffc7224 */ /* 0x000fc800078e0afc */
[----:B------:R-:W-:-:S04]  /*6430*/  @!P4 IMAD.IADD R236, R236, 0x1, -R247 ;  /* 0x00000001ececc824 */ /* 0x000fc800078e0af7 */
[----:B------:R-:W-:Y:S01]  /*6440*/  @!P0 IMAD.MOV R236, RZ, RZ, -R236 ;  /* 0x000000ffffec8224 */ /* 0x000fe200078e0aec */
[----:B------:R-:W-:Y:S01]  /*6450*/  @!P3 IADD3 R237, R237, -R247, RZ ;  /* 0x800000f7ededb210 */ /* 0x000fe20007ffe0ff */
[C---:B------:R-:W-:Y:S02]  /*6460*/  IMAD R234, R247.reuse, R252, R234 ;  /* 0x000000fcf7ea7224 */ /* 0x040fe400078e02ea */
[----:B------:R-:W2:Y:S01]  /*6470*/  LDL R252, [R1+0x159c] ;  /* 0x00159c0001fc7983 */ /* 0x000ea20000100800 */
[----:B---3--:R-:W-:-:S13]  /*6480*/  ISETP.GT.U32.AND P6, PT, R247, R241, PT ;  /* 0x000000f1f700720c */ /* 0x008fda0003fc4070 */
[----:B------:R-:W-:Y:S01]  /*6490*/  @!P6 IMAD.IADD R241, R241, 0x1, -R247 ;  /* 0x00000001f1f1e824 */ /* 0x000fe200078e0af7 */
[----:B------:R-:W-:-:S13]  /*64a0*/  ISETP.GT.U32.AND P6, PT, R247, R238, PT ;  /* 0x000000eef700720c */ /* 0x000fda0003fc4070 */
[----:B------:R-:W-:Y:S01]  /*64b0*/  @!P6 IMAD.IADD R238, R238, 0x1, -R247 ;  /* 0x00000001eeeee824 */ /* 0x000fe200078e0af7 */
[----:B----4-:R-:W-:Y:S02]  /*64c0*/  ISETP.GE.AND P3, PT, R251, RZ, PT ;  /* 0x000000fffb00720c */ /* 0x010fe40003f66270 */
[----:B------:R-:W3:Y:S01]  /*64d0*/  LDL R251, [R1+0x15a0] ;  /* 0x0015a00001fb7983 */ /* 0x000ee20000100800 */
[----:B------:R-:W-:-:S03]  /*64e0*/  ISETP.GE.AND P6, PT, R248, RZ, PT ;  /* 0x000000fff800720c */ /* 0x000fc60003fc6270 */
[----:B------:R1:W-:Y:S04]  /*64f0*/  STL [R1+0x14], R236 ;  /* 0x000014ec01007387 */ /* 0x0003e80000100800 */
[----:B------:R-:W4:Y:S01]  /*6500*/  LDL R248, [R1+0x15a8] ;  /* 0x0015a80001f87983 */ /* 0x000f220000100800 */
[C---:B------:R-:W-:Y:S02]  /*6510*/  ISETP.GT.U32.AND P1, PT, R247.reuse, R244, PT ;  /* 0x000000f4f700720c */ /* 0x040fe40003f24070 */
[C---:B------:R-:W-:Y:S02]  /*6520*/  ISETP.GT.U32.AND P2, PT, R247.reuse, R240, PT ;  /* 0x000000f0f700720c */ /* 0x040fe40003f44070 */
[----:B------:R-:W-:-:S09]  /*6530*/  ISETP.GT.U32.AND P5, PT, R247, R242, PT ;  /* 0x000000f2f700720c */ /* 0x000fd20003fa4070 */
[----:B------:R-:W-:-:S04]  /*6540*/  @!P1 IADD3 R244, R244, -R247, RZ ;  /* 0x800000f7f4f49210 */ /* 0x000fc80007ffe0ff */
[C---:B------:R-:W-:Y:S01]  /*6550*/  ISETP.GT.U32.AND P1, PT, R247.reuse, R244, PT ;  /* 0x000000f4f700720c */ /* 0x040fe20003f24070 */
[--C-:B------:R-:W-:Y:S01]  /*6560*/  @!P2 IMAD.IADD R240, R240, 0x1, -R247.reuse ;  /* 0x00000001f0f0a824 */ /* 0x100fe200078e0af7 */
[C---:B------:R-:W-:Y:S01]  /*6570*/  ISETP.GT.U32.AND P2, PT, R247.reuse, R243, PT ;  /* 0x000000f3f700720c */ /* 0x040fe20003f44070 */
[----:B------:R-:W-:Y:S01]  /*6580*/  @!P5 IMAD.IADD R242, R242, 0x1, -R247 ;  /* 0x00000001f2f2d824 */ /* 0x000fe200078e0af7 */
[C---:B------:R-:W-:Y:S02]  /*6590*/  ISETP.GT.U32.AND P5, PT, R247.reuse, R241, PT ;  /* 0x000000f1f700720c */ /* 0x040fe40003fa4070 */
[----:B------:R-:W-:-:S07]  /*65a0*/  ISETP.GT.U32.AND P4, PT, R247, R245, PT ;  /* 0x000000f5f700720c */ /* 0x000fce0003f84070 */
[--C-:B------:R-:W-:Y:S01]  /*65b0*/  @!P1 IMAD.IADD R244, R244, 0x1, -R247.reuse ;  /* 0x00000001f4f49824 */ /* 0x100fe200078e0af7 */
[----:B------:R-:W-:Y:S01]  /*65c0*/  ISETP.GT.U32.AND P1, PT, R247, R240, PT ;  /* 0x000000f0f700720c */ /* 0x000fe20003f24070 */
[--C-:B------:R-:W-:Y:S01]  /*65d0*/  @!P2 IMAD.IADD R243, R243, 0x1, -R247.reuse ;  /* 0x00000001f3f3a824 */ /* 0x100fe200078e0af7 */
[----:B------:R-:W-:Y:S01]  /*65e0*/  ISETP.GT.U32.AND P2, PT, R247, R242, PT ;  /* 0x000000f2f700720c */ /* 0x000fe20003f44070 */
[----:B------:R-:W-:-:S03]  /*65f0*/  @!P5 IMAD.IADD R241, R241, 0x1, -R247 ;  /* 0x00000001f1f1d824 */ /* 0x000fc600078e0af7 */
[----:B------:R-:W-:Y:S01]  /*6600*/  ISETP.GT.U32.AND P5, PT, R247, R243, PT ;  /* 0x000000f3f700720c */ /* 0x000fe20003fa4070 */
[--C-:B------:R-:W-:Y:S01]  /*6610*/  @!P4 IMAD.IADD R245, R245, 0x1, -R247.reuse ;  /* 0x00000001f5f5c824 */ /* 0x100fe200078e0af7 */
[----:B--2---:R-:W-:Y:S02]  /*6620*/  ISETP.GE.AND P4, PT, R250, RZ, PT ;  /* 0x000000fffa00720c */ /* 0x004fe40003f86270 */
[----:B------:R-:W2:Y:S03]  /*6630*/  LDL R250, [R1+0x15a4] ;  /* 0x0015a40001fa7983 */ /* 0x000ea60000100800 */
[--C-:B------:R-:W-:Y:S01]  /*6640*/  @!P1 IMAD.IADD R240, R240, 0x1, -R247.reuse ;  /* 0x00000001f0f09824 */ /* 0x100fe200078e0af7 */
[----:B------:R-:W-:Y:S01]  /*6650*/  ISETP.GT.U32.AND P1, PT, R247, R239, PT ;  /* 0x000000eff700720c */ /* 0x000fe20003f24070 */
[----:B------:R-:W-:Y:S01]  /*6660*/  @!P2 IMAD.IADD R242, R242, 0x1, -R247 ;  /* 0x00000001f2f2a824 */ /* 0x000fe200078e0af7 */
[----:B------:R-:W-:-:S03]  /*6670*/  ISETP.GE.AND P2, PT, R246, RZ, PT ;  /* 0x000000fff600720c */ /* 0x000fc60003f46270 */
[--C-:B------:R-:W-:Y:S01]  /*6680*/  @!P5 IMAD.IADD R243, R243, 0x1, -R247.reuse ;  /* 0x00000001f3f3d824 */ /* 0x100fe200078e0af7 */
[----:B------:R-:W-:Y:S02]  /*6690*/  ISETP.GE.AND P5, PT, R8, RZ, PT ;  /* 0x000000ff0800720c */ /* 0x000fe40003fa6270 */
[----:B------:R-:W-:Y:S02]  /*66a0*/  @!P4 IADD3 R241, -R241, RZ, RZ ;  /* 0x000000fff1f1c210 */ /* 0x000fe40007ffe1ff */
[----:B------:R-:W-:Y:S01]  /*66b0*/  ISETP.GT.U32.AND P4, PT, R247, R238, PT ;  /* 0x000000eef700720c */ /* 0x000fe20003f84070 */
[----:B-1----:R-:W-:Y:S02]  /*66c0*/  IMAD.MOV.U32 R236, RZ, RZ, R240 ;  /* 0x000000ffffec7224 */ /* 0x002fe400078e00f0 */
[----:B------:R-:W-:Y:S02]  /*66d0*/  @!P1 IMAD.IADD R239, R239, 0x1, -R247 ;  /* 0x00000001efef9824 */ /* 0x000fe400078e0af7 */
[----:B------:R-:W-:-:S02]  /*66e0*/  IMAD.MOV.U32 R240, RZ, RZ, R242 ;  /* 0x000000fffff07224 */ /* 0x000fc400078e00f2 */
[----:B------:R-:W-:Y:S02]  /*66f0*/  @!P3 IMAD.MOV R244, RZ, RZ, -R244 ;  /* 0x000000fffff4b224 */ /* 0x000fe400078e0af4 */
[----:B------:R-:W-:Y:S02]  /*6700*/  IMAD.MOV.U32 R8, RZ, RZ, R239 ;  /* 0x000000ffff087224 */ /* 0x000fe400078e00ef */
[----:B------:R-:W-:Y:S02]  /*6710*/  @!P6 IMAD.MOV R236, RZ, RZ, -R236 ;  /* 0x000000ffffece224 */ /* 0x000fe400078e0aec */
[----:B------:R-:W-:Y:S01]  /*6720*/  @!P2 IMAD.MOV R240, RZ, RZ, -R240 ;  /* 0x000000fffff0a224 */ /* 0x000fe200078e0af0 */
[----:B------:R-:W-:Y:S01]  /*6730*/  STL [R1+0x10], R244 ;  /* 0x000010f401007387 */ /* 0x000fe20000100800 */
[----:B------:R-:W-:-:S03]  /*6740*/  @!P5 IMAD.MOV R8, RZ, RZ, -R8 ;  /* 0x000000ffff08d224 */ /* 0x000fc600078e0a08 */
[----:B------:R1:W-:Y:S01]  /*6750*/  STL [R1+0xc], R241 ;  /* 0x00000cf101007387 */ /* 0x0003e20000100800 */
[----:B------:R-:W-:-:S03]  /*6760*/  @!P4 IMAD.IADD R238, R238, 0x1, -R247 ;  /* 0x00000001eeeec824 */ /* 0x000fc600078e0af7 */
[----:B------:R-:W-:Y:S01]  /*6770*/  STL [R1+0x8], R236 ;  /* 0x000008ec01007387 */ /* 0x000fe20000100800 */
[----:B------:R-:W-:-:S03]  /*6780*/  ISETP.GT.U32.AND P4, PT, R247, R198, PT ;  /* 0x000000c6f700720c */ /* 0x000fc60003f84070 */
[----:B------:R1:W-:Y:S04]  /*6790*/  STL [R1+0x4], R240 ;  /* 0x000004f001007387 */ /* 0x0003e80000100800 */
[----:B------:R-:W2:Y:S04]  /*67a0*/  LDL R242, [R1+0x15ac] ;  /* 0x0015ac0001f27983 */ /* 0x000ea80000100800 */
[----:B-1----:R-:W2:Y:S04]  /*67b0*/  LDL R241, [R1+0x15b4] ;  /* 0x0015b40001f17983 */ /* 0x002ea80000100800 */
[----:B------:R-:W2:Y:S04]  /*67c0*/  LDL R240, [R1+0x15b0] ;  /* 0x0015b00001f07983 */ /* 0x000ea80000100800 */
[----:B------:R1:W-:Y:S04]  /*67d0*/  STL [R1], R8 ;  /* 0x0000000801007387 */ /* 0x0003e80000100800 */
[----:B------:R-:W2:Y:S01]  /*67e0*/  LDL R246, [R1+0x15bc] ;  /* 0x0015bc0001f67983 */ /* 0x000ea20000100800 */
[----:B------:R-:W-:Y:S01]  /*67f0*/  @!P4 IMAD.IADD R198, R198, 0x1, -R247 ;  /* 0x00000001c6c6c824 */ /* 0x000fe200078e0af7 */
[----:B------:R-:W-:-:S02]  /*6800*/  ISETP.GT.U32.AND P0, PT, R247, R237, PT ;  /* 0x000000edf700720c */ /* 0x000fc40003f04070 */
[----:B------:R-:W-:Y:S01]  /*6810*/  ISETP.GT.U32.AND P1, PT, R247, R10, PT ;  /* 0x0000000af700720c */ /* 0x000fe20003f24070 */
[----:B------:R-:W2:Y:S01]  /*6820*/  LDL R244, [R1+0x15b8] ;  /* 0x0015b80001f47983 */ /* 0x000ea20000100800 */
[----:B----4-:R-:W-:-:S03]  /*6830*/  ISETP.GE.AND P4, PT, R248, RZ, PT ;  /* 0x000000fff800720c */ /* 0x010fc60003f86270 */
[----:B------:R-:W4:Y:S01]  /*6840*/  LDL R248, [R1+0x15c0] ;  /* 0x0015c00001f87983 */ /* 0x000f220000100800 */
[----:B------:R-:W-:-:S05]  /*6850*/  ISETP.GT.U32.AND P3, PT, R247, R245, PT ;  /* 0x000000f5f700720c */ /* 0x000fca0003f64070 */
[--C-:B------:R-:W-:Y:S01]  /*6860*/  @!P0 IMAD.IADD R237, R237, 0x1, -R247.reuse ;  /* 0x00000001eded8824 */ /* 0x100fe200078e0af7 */
[----:B------:R-:W-:Y:S02]  /*6870*/  ISETP.GT.U32.AND P0, PT, R247, R131, PT ;  /* 0x00000083f700720c */ /* 0x000fe40003f04070 */
[----:B------:R-:W-:Y:S02]  /*6880*/  @!P1 IADD3 R10, R10, -R247, RZ ;  /* 0x800000f70a0a9210 */ /* 0x000fe40007ffe0ff */
[----:B------:R-:W-:Y:S02]  /*6890*/  ISETP.GE.AND P1, PT, R252, RZ, PT ;  /* 0x000000fffc00720c */ /* 0x000fe40003f26270 */
[----:B------:R-:W-:Y:S01]  /*68a0*/  MOV R252, R237 ;  /* 0x000000ed00fc7202 */ /* 0x000fe20000000f00 */
[----:B------:R-:W-:Y:S01]  /*68b0*/  @!P3 IMAD.IADD R245, R245, 0x1, -R247 ;  /* 0x00000001f5f5b824 */ /* 0x000fe200078e0af7 */
[----:B------:R-:W-:-:S05]  /*68c0*/  ISETP.GT.U32.AND P3, PT, R247, R12, PT ;  /* 0x0000000cf700720c */ /* 0x000fca0003f64070 */
[----:B------:R-:W-:Y:S01]  /*68d0*/  @!P0 IMAD.IADD R131, R131, 0x1, -R247 ;  /* 0x0000000183838824 */ /* 0x000fe200078e0af7 */
[----:B---3--:R-:W-:-:S03]  /*68e0*/  ISETP.GE.AND P0, PT, R251, RZ, PT ;  /* 0x000000fffb00720c */ /* 0x008fc60003f06270 */
[----:B------:R-:W-:Y:S01]  /*68f0*/  @!P1 IMAD.MOV R252, RZ, RZ, -R252 ;  /* 0x000000fffffc9224 */ /* 0x000fe200078e0afc */
[----:B------:R-:W-:Y:S01]  /*6900*/  ISETP.GT.U32.AND P1, PT, R247, R131, PT ;  /* 0x00000083f700720c */ /* 0x000fe20003f24070 */
[----:B------:R-:W-:Y:S02]  /*6910*/  IMAD.MOV.U32 R251, RZ, RZ, R245 ;  /* 0x000000fffffb7224 */ /* 0x000fe400078e00f5 */
[----:B------:R-:W-:-:S06]  /*6920*/  @!P3 IMAD.IADD R12, R12, 0x1, -R247 ;  /* 0x000000010c0cb824 */ /* 0x000fcc00078e0af7 */
[----:B------:R-:W-:Y:S01]  /*6930*/  @!P0 IMAD.MOV R251, RZ, RZ, -R251 ;  /* 0x000000fffffb8224 */ /* 0x000fe200078e0afb */
[----:B------:R-:W-:-:S03]  /*6940*/  ISETP.GT.U32.AND P0, PT, R247, R12, PT ;  /* 0x0000000cf700720c */ /* 0x000fc60003f04070 */
[----:B------:R-:W-:Y:S01]  /*6950*/  @!P1 IMAD.IADD R131, R131, 0x1, -R247 ;  /* 0x0000000183839824 */ /* 0x000fe200078e0af7 */
[C---:B------:R-:W-:Y:S02]  /*6960*/  ISETP.GT.U32.AND P1, PT, R247.reuse, R18, PT ;  /* 0x00000012f700720c */ /* 0x040fe40003f24070 */
[----:B--2---:R-:W-:Y:S01]  /*6970*/  ISETP.GE.AND P3, PT, R250, RZ, PT ;  /* 0x000000fffa00720c */ /* 0x004fe20003f66270 */
[----:B------:R-:W-:Y:S02]  /*6980*/  IMAD.MOV.U32 R250, RZ, RZ, R238 ;  /* 0x000000fffffa7224 */ /* 0x000fe400078e00ee */
[----:B-1----:R-:W-:Y:S01]  /*6990*/  IMAD.MOV.U32 R8, RZ, RZ, R243 ;  /* 0x000000ffff087224 */ /* 0x002fe200078e00f3 */
[----:B------:R-:W-:Y:S03]  /*69a0*/  STL [R1+0x1a38], R252 ;  /* 0x001a38fc01007387 */ /* 0x000fe60000100800 */
[----:B------:R-:W-:Y:S01]  /*69b0*/  @!P4 IMAD.MOV R8, RZ, RZ, -R8 ;  /* 0x000000ffff08c224 */ /* 0x000fe200078e0a08 */
[----:B------:R-:W-:Y:S05]  /*69c0*/  STL [R1+0x1a3c], R251 ;  /* 0x001a3cfb01007387 */ /* 0x000fea0000100800 */
[----:B------:R-:W-:Y:S01]  /*69d0*/  @!P3 IMAD.MOV R250, RZ, RZ, -R250 ;  /* 0x000000fffffab224 */ /* 0x000fe200078e0afa */
[----:B------:R-:W-:Y:S01]  /*69e0*/  @!P1 IADD3 R18, R18, -R247, RZ ;  /* 0x800000f712129210 */ /* 0x000fe20007ffe0ff */
[----:B------:R-:W-:Y:S01]  /*69f0*/  @!P0 IMAD.IADD R12, R12, 0x1, -R247 ;  /* 0x000000010c0c8824 */ /* 0x000fe200078e0af7 */
[----:B------:R-:W-:-:S02]  /*6a00*/  ISETP.GT.U32.AND P0, PT, R247, R135, PT ;  /* 0x00000087f700720c */ /* 0x000fc40003f04070 */
[----:B------:R-:W-:Y:S04]  /*6a10*/  STL [R1+0x1a40], R250 ;  /* 0x001a40fa01007387 */ /* 0x000fe80000100800 */
[----:B------:R1:W-:Y:S07]  /*6a20*/  STL [R1+0x1a44], R8 ;  /* 0x001a440801007387 */ /* 0x0003ee0000100800 */
[----:B------:R-:W-:Y:S01]  /*6a30*/  @!P0 IMAD.IADD R135, R135, 0x1, -R247 ;  /* 0x0000000187878824 */ /* 0x000fe200078e0af7 */
[----:B------:R-:W-:-:S02]  /*6a40*/  ISETP.GE.AND P1, PT, R246, RZ, PT ;  /* 0x000000fff600720c */ /* 0x000fc40003f26270 */
[----:B------:R-:W2:Y:S01]  /*6a50*/  LDL R246, [R1+0x15d4] ;  /* 0x0015d40001f67983 */ /* 0x000ea20000100800 */
[----:B----4-:R-:W-:-:S03]  /*6a60*/  ISETP.GE.AND P0, PT, R248, RZ, PT ;  /* 0x000000fff800720c */ /* 0x010fc60003f06270 */
[----:B------:R-:W3:Y:S01]  /*6a70*/  LDL R248, [R1+0x15d8] ;  /* 0x0015d80001f87983 */ /* 0x000ee20000100800 */
[C---:B------:R-:W-:Y:S02]  /*6a80*/  ISETP.GT.U32.AND P6, PT, R247.reuse, R183, PT ;  /* 0x000000b7f700720c */ /* 0x040fe40003fc4070 */
[----:B------:R-:W-:-:S11]  /*6a90*/  ISETP.GT.U32.AND P5, PT, R247, R10, PT ;  /* 0x0000000af700720c */ /* 0x000fd60003fa4070 */
[----:B------:R-:W-:Y:S01]  /*6aa0*/  @!P6 IMAD.IADD R183, R183, 0x1, -R247 ;  /* 0x00000001b7b7e824 */ /* 0x000fe200078e0af7 */
[----:B------:R-:W-:-:S04]  /*6ab0*/  ISETP.GT.U32.AND P6, PT, R247, R14, PT ;  /* 0x0000000ef700720c */ /* 0x000fc80003fc4070 */
[C---:B------:R-:W-:Y:S01]  /*6ac0*/  ISETP.GT.U32.AND P2, PT, R247.reuse, R183, PT ;  /* 0x000000b7f700720c */ /* 0x040fe20003f44070 */
[----:B------:R-:W-:Y:S01]  /*6ad0*/  @!P5 IMAD.IADD R10, R10, 0x1, -R247 ;  /* 0x000000010a0ad824 */ /* 0x000fe200078e0af7 */
[----:B------:R-:W-:-:S07]  /*6ae0*/  ISETP.GT.U32.AND P5, PT, R247, R184, PT ;  /* 0x000000b8f700720c */ /* 0x000fce0003fa4070 */
[----:B------:R-:W-:-:S04]  /*6af0*/  @!P6 IMAD.IADD R14, R14, 0x1, -R247 ;  /* 0x000000010e0ee824 */ /* 0x000fc800078e0af7 */
[----:B------:R-:W-:Y:S02]  /*6b00*/  @!P2 IADD3 R183, R183, -R247, RZ ;  /* 0x800000f7b7b7a210 */ /* 0x000fe40007ffe0ff */
[C---:B------:R-:W-:Y:S02]  /*6b10*/  ISETP.GT.U32.AND P6, PT, R247.reuse, R14, PT ;  /* 0x0000000ef700720c */ /* 0x040fe40003fc4070 */
[----:B------:R-:W-:Y:S01]  /*6b20*/  ISETP.GT.U32.AND P2, PT, R247, R16, PT ;  /* 0x00000010f700720c */ /* 0x000fe20003f44070 */
[--C-:B------:R-:W-:Y:S01]  /*6b30*/  @!P5 IMAD.IADD R184, R184, 0x1, -R247.reuse ;  /* 0x00000001b8b8d824 */ /* 0x100fe200078e0af7 */
[----:B------:R-:W-:Y:S02]  /*6b40*/  ISETP.GE.AND P5, PT, R244, RZ, PT ;  /* 0x000000fff400720c */ /* 0x000fe40003fa6270 */
[----:B------:R-:W4:Y:S07]  /*6b50*/  LDL R244, [R1+0x15d0] ;  /* 0x0015d00001f47983 */ /* 0x000f2e0000100800 */
[--C-:B------:R-:W-:Y:S01]  /*6b60*/  @!P6 IMAD.IADD R14, R14, 0x1, -R247.reuse ;  /* 0x000000010e0ee824 */ /* 0x100fe200078e0af7 */
[----:B------:R-:W-:Y:S01]  /*6b70*/  ISETP.GE.AND P6, PT, R242, RZ, PT ;  /* 0x000000fff200720c */ /* 0x000fe20003fc6270 */
[----:B------:R-:W-:Y:S01]  /*6b80*/  @!P2 IMAD.IADD R16, R16, 0x1, -R247 ;  /* 0x000000011010a824 */ /* 0x000fe200078e0af7 */
[----:B------:R-:W-:Y:S01]  /*6b90*/  ISETP.GE.AND P2, PT, R241, RZ, PT ;  /* 0x000000fff100720c */ /* 0x000fe20003f46270 */
[----:B------:R-:W4:Y:S04]  /*6ba0*/  LDL R242, [R1+0x15c4] ;  /* 0x0015c40001f27983 */ /* 0x000f280000100800 */
[----:B------:R-:W4:Y:S01]  /*6bb0*/  LDL R241, [R1+0x15cc] ;  /* 0x0015cc0001f17983 */ /* 0x000f220000100800 */
[----:B------:R-:W-:-:S07]  /*6bc0*/  ISETP.GT.U32.AND P4, PT, R247, R133, PT ;  /* 0x00000085f700720c */ /* 0x000fce0003f84070 */
[----:B------:R-:W-:Y:S01]  /*6bd0*/  @!P2 IMAD.MOV R131, RZ, RZ, -R131 ;  /* 0x000000ffff83a224 */ /* 0x000fe200078e0a83 */
[----:B------:R-:W-:-:S05]  /*6be0*/  ISETP.GT.U32.AND P2, PT, R247, R184, PT ;  /* 0x000000b8f700720c */ /* 0x000fca0003f44070 */
[----:B------:R-:W-:Y:S01]  /*6bf0*/  @!P4 IMAD.IADD R133, R133, 0x1, -R247 ;  /* 0x000000018585c824 */ /* 0x000fe200078e0af7 */
[----:B------:R-:W-:Y:S01]  /*6c00*/  ISETP.GE.AND P4, PT, R240, RZ, PT ;  /* 0x000000fff000720c */ /* 0x000fe20003f86270 */
[----:B------:R-:W-:Y:S01]  /*6c10*/  @!P6 IMAD.MOV R183, RZ, RZ, -R183 ;  /* 0x000000ffffb7e224 */ /* 0x000fe200078e0ab7 */
[C---:B------:R-:W-:Y:S01]  /*6c20*/  ISETP.GT.U32.AND P6, PT, R247.reuse, R18, PT ;  /* 0x00000012f700720c */ /* 0x040fe20003fc4070 */
[----:B------:R-:W4:Y:S04]  /*6c30*/  LDL R240, [R1+0x15c8] ;  /* 0x0015c80001f07983 */ /* 0x000f280000100800 */
[----:B------:R-:W-:Y:S01]  /*6c40*/  @!P2 IMAD.IADD R184, R184, 0x1, -R247 ;  /* 0x00000001b8b8a824 */ /* 0x000fe200078e0af7 */
[----:B------:R-:W-:Y:S02]  /*6c50*/  ISETP.GT.U32.AND P2, PT, R247, R24, PT ;  /* 0x00000018f700720c */ /* 0x000fe40003f44070 */
[----:B-1----:R-:W-:-:S03]  /*6c60*/  IADD3 R8, R216, 0xf3, RZ ;  /* 0x000000f3d8087810 */ /* 0x002fc60007ffe0ff */
[----:B------:R-:W-:Y:S01]  /*6c70*/  @!P4 IMAD.MOV R10, RZ, RZ, -R10 ;  /* 0x000000ffff0ac224 */ /* 0x000fe200078e0a0a */
[----:B------:R-:W-:Y:S01]  /*6c80*/  STL [R1+0x1a48], R183 ;  /* 0x001a48b701007387 */ /* 0x000fe20000100800 */
[----:B------:R-:W-:Y:S01]  /*6c90*/  @!P6 IMAD.IADD R18, R18, 0x1, -R247 ;  /* 0x000000011212e824 */ /* 0x000fe200078e0af7 */
[----:B------:R-:W-:Y:S02]  /*6ca0*/  ISETP.GT.U32.AND P6, PT, R247, R185, PT ;  /* 0x000000b9f700720c */ /* 0x000fe40003fc4070 */
[----:B------:R-:W-:Y:S03]  /*6cb0*/  STL [R1+0x1a4c], R10 ;  /* 0x001a4c0a01007387 */ /* 0x000fe60000100800 */
[----:B------:R-:W-:Y:S01]  /*6cc0*/  @!P2 IADD3 R24, R24, -R247, RZ ;  /* 0x800000f71818a210 */ /* 0x000fe20007ffe0ff */
[----:B------:R1:W-:Y:S01]  /*6cd0*/  STL [R1+0x16d4], R8 ;  /* 0x0016d40801007387 */ /* 0x0003e20000100800 */
[----:B--2---:R-:W-:-:S03]  /*6ce0*/  ISETP.GE.AND P2, PT, R246, RZ, PT ;  /* 0x000000fff600720c */ /* 0x004fc60003f46270 */
[----:B------:R-:W2:Y:S03]  /*6cf0*/  LDL R246, [R1+0x15ec] ;  /* 0x0015ec0001f67983 */ /* 0x000ea60000100800 */
[--C-:B------:R-:W-:Y:S01]  /*6d00*/  @!P6 IMAD.IADD R185, R185, 0x1, -R247.reuse ;  /* 0x00000001b9b9e824 */ /* 0x100fe200078e0af7 */
[C---:B------:R-:W-:Y:S02]  /*6d10*/  ISETP.GT.U32.AND P3, PT, R247.reuse, R198, PT ;  /* 0x000000c6f700720c */ /* 0x040fe40003f64070 */
[----:B---3--:R-:W-:Y:S02]  /*6d20*/  ISETP.GE.AND P6, PT, R248, RZ, PT ;  /* 0x000000fff800720c */ /* 0x008fe40003fc6270 */
[----:B------:R-:W3:Y:S09]  /*6d30*/  LDL R248, [R1+0x15f0] ;  /* 0x0015f00001f87983 */ /* 0x000ef20000100800 */
[----:B------:R-:W-:Y:S01]  /*6d40*/  @!P3 IMAD.IADD R198, R198, 0x1, -R247 ;  /* 0x00000001c6c6b824 */ /* 0x000fe200078e0af7 */
[----:B------:R-:W-:-:S02]  /*6d50*/  ISETP.GT.U32.AND P3, PT, R247, R20, PT ;  /* 0x00000014f700720c */ /* 0x000fc40003f64070 */
[----:B------:R-:W-:-:S11]  /*6d60*/  ISETP.GT.U32.AND P4, PT, R247, R16, PT ;  /* 0x00000010f700720c */ /* 0x000fd60003f84070 */
[--C-:B------:R-:W-:Y:S01]  /*6d70*/  @!P3 IMAD.IADD R20, R20, 0x1, -R247.reuse ;  /* 0x000000011414b824 */ /* 0x100fe200078e0af7 */
[C---:B------:R-:W-:Y:S01]  /*6d80*/  ISETP.GT.U32.AND P3, PT, R247.reuse, R133, PT ;  /* 0x00000085f700720c */ /* 0x040fe20003f64070 */
[----:B------:R-:W-:Y:S02]  /*6d90*/  @!P5 IMAD.MOV R12, RZ, RZ, -R12 ;  /* 0x000000ffff0cd224 */ /* 0x000fe400078e0a0c */
[----:B------:R-:W-:Y:S01]  /*6da0*/  @!P4 IMAD.IADD R16, R16, 0x1, -R247 ;  /* 0x000000011010c824 */ /* 0x000fe200078e0af7 */
[C---:B------:R-:W-:Y:S02]  /*6db0*/  ISETP.GT.U32.AND P5, PT, R247.reuse, R20, PT ;  /* 0x00000014f700720c */ /* 0x040fe40003fa4070 */
[----:B------:R-:W-:-:S07]  /*6dc0*/  ISETP.GT.U32.AND P4, PT, R247, R137, PT ;  /* 0x00000089f700720c */ /* 0x000fce0003f84070 */
[----:B------:R-:W-:Y:S02]  /*6dd0*/  @!P3 IADD3 R133, R133, -R247, RZ ;  /* 0x800000f78585b210 */ /* 0x000fe40007ffe0ff */
[----:B------:R-:W-:Y:S02]  /*6de0*/  ISETP.GT.U32.AND P3, PT, R247, R22, PT ;  /* 0x00000016f700720c */ /* 0x000fe40003f64070 */
[--C-:B------:R-:W-:Y:S02]  /*6df0*/  @!P5 IMAD.IADD R20, R20, 0x1, -R247.reuse ;  /* 0x000000011414d824 */ /* 0x100fe400078e0af7 */
[--C-:B------:R-:W-:Y:S01]  /*6e00*/  @!P4 IMAD.IADD R137, R137, 0x1, -R247.reuse ;  /* 0x000000018989c824 */ /* 0x100fe200078e0af7 */
[----:B----4-:R-:W-:Y:S02]  /*6e10*/  ISETP.GE.AND P4, PT, R244, RZ, PT ;  /* 0x000000fff400720c */ /* 0x010fe40003f86270 */
[----:B------:R-:W4:Y:S06]  /*6e20*/  LDL R244, [R1+0x15e8] ;  /* 0x0015e80001f47983 */ /* 0x000f2c0000100800 */
[----:B------:R-:W-:Y:S01]  /*6e30*/  @!P3 IMAD.IADD R22, R22, 0x1, -R247 ;  /* 0x000000011616b824 */ /* 0x000fe200078e0af7 */
[----:B------:R-:W-:-:S02]  /*6e40*/  ISETP.GE.AND P5, PT, R242, RZ, PT ;  /* 0x000000fff200720c */ /* 0x000fc40003fa6270 */
[----:B------:R-:W4:Y:S01]  /*6e50*/  LDL R242, [R1+0x15dc] ;  /* 0x0015dc0001f27983 */ /* 0x000f220000100800 */
[----:B------:R-:W-:-:S03]  /*6e60*/  ISETP.GE.AND P3, PT, R241, RZ, PT ;  /* 0x000000fff100720c */ /* 0x000fc60003f66270 */
[----:B------:R-:W4:Y:S01]  /*6e70*/  LDL R241, [R1+0x15e4] ;  /* 0x0015e40001f17983 */ /* 0x000f220000100800 */
[----:B------:R-:W-:Y:S01]  /*6e80*/  @!P1 IMAD.MOV R198, RZ, RZ, -R198 ;  /* 0x000000ffffc69224 */ /* 0x000fe200078e0ac6 */
[C---:B------:R-:W-:Y:S01]  /*6e90*/  ISETP.GT.U32.AND P1, PT, R247.reuse, R135, PT ;  /* 0x00000087f700720c */ /* 0x040fe20003f24070 */
[----:B------:R-:W-:Y:S01]  /*6ea0*/  @!P4 IMAD.MOV R18, RZ, RZ, -R18 ;  /* 0x000000ffff12c224 */ /* 0x000fe200078e0a12 */
[C---:B------:R-:W-:Y:S01]  /*6eb0*/  ISETP.GT.U32.AND P4, PT, R247.reuse, R24, PT ;  /* 0x00000018f700720c */ /* 0x040fe20003f84070 */
[----:B------:R-:W-:Y:S01]  /*6ec0*/  @!P0 IMAD.MOV R14, RZ, RZ, -R14 ;  /* 0x000000ffff0e8224 */ /* 0x000fe200078e0a0e */
[----:B------:R-:W-:-:S09]  /*6ed0*/  ISETP.GT.U32.AND P0, PT, R247, R206, PT ;  /* 0x000000cef700720c */ /* 0x000fd20003f04070 */
[--C-:B------:R-:W-:Y:S02]  /*6ee0*/  @!P1 IMAD.IADD R135, R135, 0x1, -R247.reuse ;  /* 0x0000000187879824 */ /* 0x100fe400078e0af7 */
[----:B------:R-:W-:Y:S01]  /*6ef0*/  @!P4 IMAD.IADD R24, R24, 0x1, -R247 ;  /* 0x000000011818c824 */ /* 0x000fe200078e0af7 */
[C---:B------:R-:W-:Y:S01]  /*6f00*/  ISETP.GT.U32.AND P4, PT, R247.reuse, R30, PT ;  /* 0x0000001ef700720c */ /* 0x040fe20003f84070 */
[----:B------:R-:W-:Y:S01]  /*6f10*/  @!P2 IMAD.MOV R135, RZ, RZ, -R135 ;  /* 0x000000ffff87a224 */ /* 0x000fe200078e0a87 */
[----:B------:R-:W-:Y:S01]  /*6f20*/  ISETP.GT.U32.AND P2, PT, R247, R185, PT ;  /* 0x000000b9f700720c */ /* 0x000fe20003f44070 */
[----:B------:R-:W-:Y:S01]  /*6f30*/  @!P0 IMAD.IADD R206, R206, 0x1, -R247 ;  /* 0x00000001cece8824 */ /* 0x000fe200078e0af7 */
[----:B------:R-:W-:Y:S02]  /*6f40*/  ISETP.GE.AND P0, PT, R240, RZ, PT ;  /* 0x000000fff000720c */ /* 0x000fe40003f06270 */
[----:B------:R-:W4:Y:S07]  /*6f50*/  LDL R240, [R1+0x15e0] ;  /* 0x0015e00001f07983 */ /* 0x000f2e0000100800 */
[----:B------:R-:W-:-:S02]  /*6f60*/  @!P4 IADD3 R30, R30, -R247, RZ ;  /* 0x800000f71e1ec210 */ /* 0x000fc40007ffe0ff */
[--C-:B------:R-:W-:Y:S01]  /*6f70*/  @!P2 IMAD.IADD R185, R185, 0x1, -R247.reuse ;  /* 0x00000001b9b9a824 */ /* 0x100fe200078e0af7 */
[----:B------:R-:W-:Y:S02]  /*6f80*/  ISETP.GT.U32.AND P2, PT, R247, R141, PT ;  /* 0x0000008df700720c */ /* 0x000fe40003f44070 */
[----:B--2---:R-:W-:Y:S02]  /*6f90*/  ISETP.GE.AND P4, PT, R246, RZ, PT ;  /* 0x000000fff600720c */ /* 0x004fe40003f86270 */
[----:B------:R-:W2:Y:S09]  /*6fa0*/  LDL R246, [R1+0x1604] ;  /* 0x0016040001f67983 */ /* 0x000eb20000100800 */
[----:B------:R-:W-:Y:S01]  /*6fb0*/  @!P2 IMAD.IADD R141, R141, 0x1, -R247 ;  /* 0x000000018d8da824 */ /* 0x000fe200078e0af7 */
[----:B---3--:R-:W-:-:S02]  /*6fc0*/  ISETP.GE.AND P2, PT, R248, RZ, PT ;  /* 0x000000fff800720c */ /* 0x008fc40003f46270 */
[----:B------:R-:W3:Y:S01]  /*6fd0*/  LDL R248, [R1+0x1608] ;  /* 0x0016080001f87983 */ /* 0x000ee20000100800 */
[----:B------:R-:W-:Y:S01]  /*6fe0*/  @!P0 IMAD.MOV R16, RZ, RZ, -R16 ;  /* 0x000000ffff108224 */ /* 0x000fe200078e0a10 */
[C---:B------:R-:W-:Y:S01]  /*6ff0*/  ISETP.GT.U32.AND P1, PT, R247.reuse, R26, PT ;  /* 0x0000001af700720c */ /* 0x040fe20003f24070 */
[----:B------:R-:W-:Y:S01]  /*7000*/  @!P3 IMAD.MOV R184, RZ, RZ, -R184 ;  /* 0x000000ffffb8b224 */ /* 0x000fe200078e0ab8 */
[C---:B------:R-:W-:Y:S02]  /*7010*/  ISETP.GT.U32.AND P0, PT, R247.reuse, R22, PT ;  /* 0x00000016f700720c */ /* 0x040fe40003f04070 */
[----:B------:R-:W-:-:S09]  /*7020*/  ISETP.GT.U32.AND P3, PT, R247, R137, PT ;  /* 0x00000089f700720c */ /* 0x000fd20003f64070 */
[--C-:B------:R-:W-:Y:S01]  /*7030*/  @!P1 IMAD.IADD R26, R26, 0x1, -R247.reuse ;  /* 0x000000011a1a9824 */ /* 0x100fe200078e0af7 */
[C---:B------:R-:W-:Y:S01]  /*7040*/  ISETP.GT.U32.AND P1, PT, R247.reuse, R206, PT ;  /* 0x000000cef700720c */ /* 0x040fe20003f24070 */
[--C-:B------:R-:W-:Y:S01]  /*7050*/  @!P0 IMAD.IADD R22, R22, 0x1, -R247.reuse ;  /* 0x0000000116168824 */ /* 0x100fe200078e0af7 */
[----:B------:R-:W-:Y:S01]  /*7060*/  ISETP.GT.U32.AND P0, PT, R247, R28, PT ;  /* 0x0000001cf700720c */ /* 0x000fe20003f04070 */
[----:B------:R-:W-:Y:S01]  /*7070*/  @!P3 IMAD.IADD R137, R137, 0x1, -R247 ;  /* 0x000000018989b824 */ /* 0x000fe200078e0af7 */
[----:B------:R-:W-:-:S09]  /*7080*/  ISETP.GT.U32.AND P3, PT, R247, R199, PT ;  /* 0x000000c7f700720c */ /* 0x000fd20003f64070 */
[----:B------:R-:W-:Y:S02]  /*7090*/  @!P1 IADD3 R206, R206, -R247, RZ ;  /* 0x800000f7cece9210 */ /* 0x000fe40007ffe0ff */
[--C-:B------:R-:W-:Y:S02]  /*70a0*/  @!P0 IMAD.IADD R28, R28, 0x1, -R247.reuse ;  /* 0x000000011c1c8824 */ /* 0x100fe400078e0af7 */
[----:B------:R-:W-:Y:S01]  /*70b0*/  @!P3 IMAD.IADD R199, R199, 0x1, -R247 ;  /* 0x00000001c7c7b824 */ /* 0x000fe200078e0af7 */
[----:B----4-:R-:W-:Y:S02]  /*70c0*/  ISETP.GE.AND P3, PT, R244, RZ, PT ;  /* 0x000000fff400720c */ /* 0x010fe40003f66270 */
[----:B------:R-:W4:Y:S01]  /*70d0*/  LDL R244, [R1+0x1600] ;  /* 0x0016000001f47983 */ /* 0x000f220000100800 */
[----:B------:R-:W-:-:S03]  /*70e0*/  ISETP.GE.AND P1, PT, R242, RZ, PT ;  /* 0x000000fff200720c */ /* 0x000fc60003f26270 */
[----:B------:R-:W4:Y:S01]  /*70f0*/  LDL R242, [R1+0x15f4] ;  /* 0x0015f40001f27983 */ /* 0x000f220000100800 */
[----:B------:R-:W-:-:S03]  /*7100*/  ISETP.GE.AND P0, PT, R241, RZ, PT ;  /* 0x000000fff100720c */ /* 0x000fc60003f06270 */
[----:B------:R-:W4:Y:S10]  /*7110*/  LDL R241, [R1+0x15fc] ;  /* 0x0015fc0001f17983 */ /* 0x000f340000100800 */
[----:B------:R-:W-:Y:S01]  /*7120*/  @!P0 IMAD.MOV R137, RZ, RZ, -R137 ;  /* 0x000000ffff898224 */ /* 0x000fe200078e0a89 */
[C---:B------:R-:W-:Y:S01]  /*7130*/  ISETP.GT.U32.AND P0, PT, R247.reuse, R199, PT ;  /* 0x000000c7f700720c */ /* 0x040fe20003f04070 */
[----:B------:R-:W-:Y:S01]  /*7140*/  @!P5 IMAD.MOV R133, RZ, RZ, -R133 ;  /* 0x000000ffff85d224 */ /* 0x000fe200078e0a85 */
[C---:B------:R-:W-:Y:S01]  /*7150*/  ISETP.GT.U32.AND P5, PT, R247.reuse, R26, PT ;  /* 0x0000001af700720c */ /* 0x040fe20003fa4070 */
[----:B------:R-:W-:Y:S01]  /*7160*/  @!P3 IMAD.MOV R24, RZ, RZ, -R24 ;  /* 0x000000ffff18b224 */ /* 0x000fe200078e0a18 */
[----:B------:R-:W-:-:S09]  /*7170*/  ISETP.GT.U32.AND P3, PT, R247, R30, PT ;  /* 0x0000001ef700720c */ /* 0x000fd20003f64070 */
[--C-:B------:R-:W-:Y:S01]  /*7180*/  @!P0 IMAD.IADD R199, R199, 0x1, -R247.reuse ;  /* 0x00000001c7c78824 */ /* 0x100fe200078e0af7 */
[C---:B------:R-:W-:Y:S01]  /*7190*/  ISETP.GT.U32.AND P0, PT, R247.reuse, R36, PT ;  /* 0x00000024f700720c */ /* 0x040fe20003f04070 */
[--C-:B------:R-:W-:Y:S01]  /*71a0*/  @!P5 IMAD.IADD R26, R26, 0x1, -R247.reuse ;  /* 0x000000011a1ad824 */ /* 0x100fe200078e0af7 */
[----:B------:R-:W-:Y:S01]  /*71b0*/  ISETP.GE.AND P5, PT, R240, RZ, PT ;  /* 0x000000fff000720c */ /* 0x000fe20003fa6270 */
[----:B------:R-:W-:Y:S01]  /*71c0*/  @!P3 IMAD.IADD R30, R30, 0x1, -R247 ;  /* 0x000000011e1eb824 */ /* 0x000fe200078e0af7 */
[----:B------:R-:W4:Y:S01]  /*71d0*/  LDL R240, [R1+0x15f8] ;  /* 0x0015f80001f07983 */ /* 0x000f220000100800 */
[----:B------:R-:W-:-:S08]  /*71e0*/  ISETP.GT.U32.AND P3, PT, R247, R211, PT ;  /* 0x000000d3f700720c */ /* 0x000fd00003f64070 */
[--C-:B------:R-:W-:Y:S01]  /*71f0*/  @!P0 IMAD.IADD R36, R36, 0x1, -R247.reuse ;  /* 0x0000000124248824 */ /* 0x100fe200078e0af7 */
[----:B--2---:R-:W-:Y:S02]  /*7200*/  ISETP.GE.AND P0, PT, R246, RZ, PT ;  /* 0x000000fff600720c */ /* 0x004fe40003f06270 */
[----:B------:R-:W2:Y:S02]  /*7210*/  LDL R246, [R1+0x161c] ;  /* 0x00161c0001f67983 */ /* 0x000ea40000100800 */
[----:B------:R-:W-:Y:S01]  /*7220*/  @!P3 IMAD.IADD R211, R211, 0x1, -R247 ;  /* 0x00000001d3d3b824 */ /* 0x000fe200078e0af7 */
[----:B---3--:R-:W-:Y:S02]  /*7230*/  ISETP.GE.AND P3, PT, R248, RZ, PT ;  /* 0x000000fff800720c */ /* 0x008fe40003f66270 */
[----:B------:R-:W3:Y:S01]  /*7240*/  LDL R248, [R1+0x1620] ;  /* 0x0016200001f87983 */ /* 0x000ee20000100800 */
[----:B------:R-:W-:Y:S01]  /*7250*/  @!P6 IMAD.MOV R20, RZ, RZ, -R20 ;  /* 0x000000ffff14e224 */ /* 0x000fe200078e0a14 */
[----:B------:R-:W-:Y:S01]  /*7260*/  ISETP.GT.U32.AND P6, PT, R247, R139, PT ;  /* 0x0000008bf700720c */ /* 0x000fe20003fc4070 */
[----:B------:R-:W-:-:S02]  /*7270*/  @!P1 IMAD.MOV R206, RZ, RZ, -R206 ;  /* 0x000000ffffce9224 */ /* 0x000fc400078e0ace */
[----:B------:R-:W-:Y:S01]  /*7280*/  @!P5 IMAD.MOV R22, RZ, RZ, -R22 ;  /* 0x000000ffff16d224 */ /* 0x000fe200078e0a16 */
[----:B------:R-:W-:-:S09]  /*7290*/  ISETP.GT.U32.AND P5, PT, R247, R28, PT ;  /* 0x0000001cf700720c */ /* 0x000fd20003fa4070 */
[----:B------:R-:W-:Y:S01]  /*72a0*/  @!P6 IMAD.IADD R139, R139, 0x1, -R247 ;  /* 0x000000018b8be824 */ /* 0x000fe200078e0af7 */
[----:B------:R-:W-:-:S04]  /*72b0*/  ISETP.GT.U32.AND P6, PT, R247, R32, PT ;  /* 0x00000020f700720c */ /* 0x000fc80003fc4070 */
[C---:B------:R-:W-:Y:S01]  /*72c0*/  ISETP.GT.U32.AND P1, PT, R247.reuse, R139, PT ;  /* 0x0000008bf700720c */ /* 0x040fe20003f24070 */
[----:B------:R-:W-:Y:S01]  /*72d0*/  @!P5 IMAD.IADD R28, R28, 0x1, -R247 ;  /* 0x000000011c1cd824 */ /* 0x000fe200078e0af7 */
[----:B------:R-:W-:-:S07]  /*72e0*/  ISETP.GT.U32.AND P5, PT, R247, R143, PT ;  /* 0x0000008ff700720c */ /* 0x000fce0003fa4070 */
[----:B------:R-:W-:-:S04]  /*72f0*/  @!P6 IMAD.IADD R32, R32, 0x1, -R247 ;  /* 0x000000012020e824 */ /* 0x000fc800078e0af7 */
[--C-:B------:R-:W-:Y:S01]  /*7300*/  @!P1 IMAD.IADD R139, R139, 0x1, -R247.reuse ;  /* 0x000000018b8b9824 */ /* 0x100fe200078e0af7 */
[C---:B------:R-:W-:Y:S02]  /*7310*/  ISETP.GT.U32.AND P6, PT, R247.reuse, R32, PT ;  /* 0x00000020f700720c */ /* 0x040fe40003fc4070 */
[----:B------:R-:W-:Y:S02]  /*7320*/  ISETP.GT.U32.AND P1, PT, R247, R34, PT ;  /* 0x00000022f700720c */ /* 0x000fe40003f24070 */
[----:B------:R-:W-:Y:S02]  /*7330*/  @!P5 IADD3 R143, R143, -R247, RZ ;  /* 0x800000f78f8fd210 */ /* 0x000fe40007ffe0ff */
[----:B----4-:R-:W-:Y:S02]  /*7340*/  ISETP.GE.AND P5, PT, R244, RZ, PT ;  /* 0x000000fff400720c */ /* 0x010fe40003fa6270 */
[----:B------:R-:W4:Y:S05]  /*7350*/  LDL R244, [R1+0x1618] ;  /* 0x0016180001f47983 */ /* 0x000f2a0000100800 */
[----:B------:R-:W-:-:S02]  /*7360*/  @!P6 IMAD.IADD R32, R32, 0x1, -R247 ;  /* 0x000000012020e824 */ /* 0x000fc400078e0af7 */
[----:B------:R-:W-:Y:S01]  /*7370*/  @!P1 IMAD.IADD R34, R34, 0x1, -R247 ;  /* 0x0000000122229824 */ /* 0x000fe200078e0af7 */
[----:B------:R-:W-:Y:S02]  /*7380*/  ISETP.GE.AND P6, PT, R242, RZ, PT ;  /* 0x000000fff200720c */ /* 0x000fe40003fc6270 */
[----:B------:R-:W4:Y:S01]  /*7390*/  LDL R242, [R1+0x160c] ;  /* 0x00160c0001f27983 */ /* 0x000f220000100800 */
[----:B------:R-:W-:-:S03]  /*73a0*/  ISETP.GE.AND P1, PT, R241, RZ, PT ;  /* 0x000000fff100720c */ /* 0x000fc60003f26270 */
[----:B------:R-:W4:Y:S01]  /*73b0*/  LDL R241, [R1+0x1614] ;  /* 0x0016140001f17983 */ /* 0x000f220000100800 */
[----:B------:R-:W-:-:S09]  /*73c0*/  IABS R235, R235 ;  /* 0x000000eb00eb7213 */ /* 0x000fd20000000000 */
[----:B------:R-:W-:Y:S01]  /*73d0*/  @!P1 IMAD.MOV R199, RZ, RZ, -R199 ;  /* 0x000000ffffc79224 */ /* 0x000fe200078e0ac7 */
[----:B------:R-:W-:Y:S02]  /*73e0*/  ISETP.GT.U32.AND P1, PT, R247, R143, PT ;  /* 0x0000008ff700720c */ /* 0x000fe40003f24070 */
[----:B------:R-:W-:Y:S01]  /*73f0*/  @!P2 IADD3 R26, -R26, RZ, RZ ;  /* 0x000000ff1a1aa210 */ /* 0x000fe20007ffe1ff */
[----:B------:R-:W-:Y:S01]  /*7400*/  IMAD.HI.U32 R236, R249, R235, RZ ;  /* 0x000000ebf9ec7227 */ /* 0x000fe200078e00ff */
[----:B------:R-:W-:-:S03]  /*7410*/  ISETP.GT.U32.AND P2, PT, R247, R186, PT ;  /* 0x000000baf700720c */ /* 0x000fc60003f44070 */
[----:B------:R-:W-:Y:S01]  /*7420*/  @!P6 IMAD.MOV R139, RZ, RZ, -R139 ;  /* 0x000000ffff8be224 */ /* 0x000fe200078e0a8b */
[----:B------:R-:W-:Y:S01]  /*7430*/  ISETP.GT.U32.AND P6, PT, R247, R36, PT ;  /* 0x00000024f700720c */ /* 0x000fe20003fc4070 */
[----:B------:R-:W-:-:S04]  /*7440*/  IMAD.MOV R236, RZ, RZ, -R236 ;  /* 0x000000ffffec7224 */ /* 0x000fc800078e0aec */
[----:B------:R-:W-:Y:S01]  /*7450*/  @!P1 IMAD.IADD R143, R143, 0x1, -R247 ;  /* 0x000000018f8f9824 */ /* 0x000fe200078e0af7 */
[C---:B------:R-:W-:Y:S01]  /*7460*/  ISETP.GT.U32.AND P1, PT, R247.reuse, R42, PT ;  /* 0x0000002af700720c */ /* 0x040fe20003f24070 */
[C---:B------:R-:W-:Y:S01]  /*7470*/  IMAD R235, R247.reuse, R236, R235 ;  /* 0x000000ecf7eb7224 */ /* 0x040fe200078e02eb */
[----:B------:R-:W-:Y:S02]  /*7480*/  IABS R236, R8 ;  /* 0x0000000800ec7213 */ /* 0x000fe40000000000 */
[----:B-1----:R-:W-:Y:S01]  /*7490*/  IADD3 R8, R216, 0xf4, RZ ;  /* 0x000000f4d8087810 */ /* 0x002fe20007ffe0ff */
[--C-:B------:R-:W-:Y:S01]  /*74a0*/  @!P2 IMAD.IADD R186, R186, 0x1, -R247.reuse ;  /* 0x00000001babaa824 */ /* 0x100fe200078e0af7 */
[----:B------:R-:W-:Y:S01]  /*74b0*/  ISETP.GE.AND P2, PT, R240, RZ, PT ;  /* 0x000000fff000720c */ /* 0x000fe20003f46270 */
[----:B------:R-:W-:Y:S01]  /*74c0*/  @!P6 IMAD.IADD R36, R36, 0x1, -R247 ;  /* 0x000000012424e824 */ /* 0x000fe200078e0af7 */
[----:B------:R-:W4:Y:S01]  /*74d0*/  LDL R240, [R1+0x1610] ;  /* 0x0016100001f07983 */ /* 0x000f220000100800 */
[----:B------:R-:W-:-:S03]  /*74e0*/  ISETP.GT.U32.AND P6, PT, R247, R147, PT ;  /* 0x00000093f700720c */ /* 0x000fc60003fc4070 */
[----:B------:R1:W-:Y:S01]  /*74f0*/  STL [R1+0x16c4], R8 ;  /* 0x0016c40801007387 */ /* 0x0003e20000100800 */
[--C-:B------:R-:W-:Y:S01]  /*7500*/  @!P1 IMAD.IADD R42, R42, 0x1, -R247.reuse ;  /* 0x000000012a2a9824 */ /* 0x100fe200078e0af7 */
[----:B--2---:R-:W-:Y:S02]  /*7510*/  ISETP.GE.AND P1, PT, R246, RZ, PT ;  /* 0x000000fff600720c */ /* 0x004fe40003f26270 */
[----:B------:R-:W2:Y:S06]  /*7520*/  LDL R246, [R1+0x163c] ;  /* 0x00163c0001f67983 */ /* 0x000eac0000100800 */
[----:B------:R-:W-:-:S02]  /*7530*/  @!P6 IMAD.IADD R147, R147, 0x1, -R247 ;  /* 0x000000019393e824 */ /* 0x000fc400078e0af7 */
[----:B------:R-:W-:Y:S01]  /*7540*/  @!P4 IMAD.MOV R185, RZ, RZ, -R185 ;  /* 0x000000ffffb9c224 */ /* 0x000fe200078e0ab9 */
[----:B------:R-:W-:Y:S02]  /*7550*/  ISETP.GT.U32.AND P4, PT, R247, R141, PT ;  /* 0x0000008df700720c */ /* 0x000fe40003f84070 */
[----:B---3--:R-:W-:Y:S02]  /*7560*/  ISETP.GE.AND P6, PT, R248, RZ, PT ;  /* 0x000000fff800720c */ /* 0x008fe40003fc6270 */
[----:B------:R-:W3:Y:S09]  /*7570*/  LDL R248, [R1+0x1640] ;  /* 0x0016400001f87983 */ /* 0x000ef20000100800 */
[----:B------:R-:W-:Y:S01]  /*7580*/  @!P4 IMAD.IADD R141, R141, 0x1, -R247 ;  /* 0x000000018d8dc824 */ /* 0x000fe200078e0af7 */
[C---:B------:R-:W-:Y:S01]  /*7590*/  ISETP.GT.U32.AND P4, PT, R247.reuse, R38, PT ;  /* 0x00000026f700720c */ /* 0x040fe20003f84070 */
[----:B------:R-:W-:Y:S01]  /*75a0*/  @!P2 IMAD.MOV R28, RZ, RZ, -R28 ;  /* 0x000000ffff1ca224 */ /* 0x000fe200078e0a1c */
[----:B------:R-:W-:-:S11]  /*75b0*/  ISETP.GT.U32.AND P2, PT, R247, R34, PT ;  /* 0x00000022f700720c */ /* 0x000fd60003f44070 */
[--C-:B------:R-:W-:Y:S01]  /*75c0*/  @!P4 IMAD.IADD R38, R38, 0x1, -R247.reuse ;  /* 0x000000012626c824 */ /* 0x100fe200078e0af7 */
[C---:B------:R-:W-:Y:S01]  /*75d0*/  ISETP.GT.U32.AND P4, PT, R247.reuse, R186, PT ;  /* 0x000000baf700720c */ /* 0x040fe20003f84070 */
[----:B------:R-:W-:Y:S02]  /*75e0*/  @!P5 IMAD.MOV R30, RZ, RZ, -R30 ;  /* 0x000000ffff1ed224 */ /* 0x000fe400078e0a1e */
[----:B------:R-:W-:Y:S01]  /*75f0*/  @!P2 IMAD.IADD R34, R34, 0x1, -R247 ;  /* 0x000000012222a824 */ /* 0x000fe200078e0af7 */
[C---:B------:R-:W-:Y:S02]  /*7600*/  ISETP.GT.U32.AND P5, PT, R247.reuse, R38, PT ;  /* 0x00000026f700720c */ /* 0x040fe40003fa4070 */
[----:B------:R-:W-:-:S07]  /*7610*/  ISETP.GT.U32.AND P2, PT, R247, R187, PT ;  /* 0x000000bbf700720c */ /* 0x000fce0003f44070 */
[----:B------:R-:W-:Y:S01]  /*7620*/  @!P4 IMAD.IADD R186, R186, 0x1, -R247 ;  /* 0x00000001babac824 */ /* 0x000fe200078e0af7 */
[----:B------:R-:W-:-:S03]  /*7630*/  ISETP.GT.U32.AND P4, PT, R247, R40, PT ;  /* 0x00000028f700720c */ /* 0x000fc60003f84070 */
[--C-:B------:R-:W-:Y:S02]  /*7640*/  @!P5 IMAD.IADD R38, R38, 0x1, -R247.reuse ;  /* 0x000000012626d824 */ /* 0x100fe400078e0af7 */
[----:B------:R-:W-:Y:S02]  /*7650*/  @!P2 IADD3 R187, R187, -R247, RZ ;  /* 0x800000f7bbbba210 */ /* 0x000fe40007ffe0ff */
[----:B----4-:R-:W-:Y:S02]  /*7660*/  ISETP.GE.AND P2, PT, R244, RZ, PT ;  /* 0x000000fff400720c */ /* 0x010fe40003f46270 */
[----:B------:R-:W4:Y:S04]  /*7670*/  LDL R244, [R1+0x1638] ;  /* 0x0016380001f47983 */ /* 0x000f280000100800 */
        /* <DEDUP_REMOVED lines=8> */
[C---:B------:R-:W-:Y:S02]  /*7700*/  ISETP.GT.U32.AND P2, PT, R247.reuse, R42, PT ;  /* 0x0000002af700720c */ /* 0x040fe40003f44070 */
[----:B------:R-:W-:Y:S02]  /*7710*/  @!P3 IADD3 R32, -R32, RZ, RZ ;  /* 0x000000ff2020b210 */ /* 0x000fe40007ffe1ff */
[----:B------:R-:W-:-:S07]  /*7720*/  ISETP.GT.U32.AND P3, PT, R247, R145, PT ;  /* 0x00000091f700720c */ /* 0x000fce0003f64070 */
[--C-:B------:R-:W-:Y:S02]  /*7730*/  @!P0 IMAD.IADD R211, R211, 0x1, -R247.reuse ;  /* 0x00000001d3d38824 */ /* 0x100fe400078e0af7 */
[----:B------:R-:W-:Y:S01]  /*7740*/  @!P2 IMAD.IADD R42, R42, 0x1, -R247 ;  /* 0x000000012a2aa824 */ /* 0x000fe200078e0af7 */
[C---:B------:R-:W-:Y:S01]  /*7750*/  ISETP.GT.U32.AND P2, PT, R247.reuse, R48, PT ;  /* 0x00000030f700720c */ /* 0x040fe20003f44070 */
[----:B------:R-:W-:Y:S01]  /*7760*/  @!P1 IMAD.MOV R211, RZ, RZ, -R211 ;  /* 0x000000ffffd39224 */ /* 0x000fe200078e0ad3 */
[----:B------:R-:W-:Y:S01]  /*7770*/  ISETP.GT.U32.AND P1, PT, R247, R147, PT ;  /* 0x00000093f700720c */ /* 0x000fe20003f24070 */
[----:B------:R-:W-:Y:S01]  /*7780*/  @!P3 IMAD.IADD R145, R145, 0x1, -R247 ;  /* 0x000000019191b824 */ /* 0x000fe200078e0af7 */
[----:B------:R-:W-:-:S09]  /*7790*/  ISETP.GE.AND P3, PT, R240, RZ, PT ;  /* 0x000000fff000720c */ /* 0x000fd20003f66270 */
[--C-:B------:R-:W-:Y:S01]  /*77a0*/  @!P2 IMAD.IADD R48, R48, 0x1, -R247.reuse ;  /* 0x000000013030a824 */ /* 0x100fe200078e0af7 */
[----:B------:R-:W4:Y:S01]  /*77b0*/  LDL R240, [R1+0x162c] ;  /* 0x00162c0001f07983 */ /* 0x000f220000100800 */
        /* <DEDUP_REMOVED lines=18> */
[--C-:B------:R-:W-:Y:S02]  /*78e0*/  @!P0 IMAD.IADD R145, R145, 0x1, -R247.reuse ;  /* 0x0000000191918824 */ /* 0x100fe400078e0af7 */
[----:B------:R-:W-:Y:S02]  /*78f0*/  @!P3 IMAD.IADD R46, R46, 0x1, -R247 ;  /* 0x000000012e2eb824 */ /* 0x000fe400078e0af7 */
[----:B------:R-:W-:Y:S02]  /*7900*/  @!P4 IADD3 R149, R149, -R247, RZ ;  /* 0x800000f79595c210 */ /* 0x000fe40007ffe0ff */
        /* <DEDUP_REMOVED lines=14> */
[--C-:B------:R-:W-:Y:S02]  /*79f0*/  @!P5 IMAD.IADD R44, R44, 0x1, -R247.reuse ;  /* 0x000000012c2cd824 */ /* 0x100fe400078e0af7 */
[----:B------:R-:W-:Y:S01]  /*7a00*/  @!P4 IMAD.IADD R48, R48, 0x1, -R247 ;  /* 0x000000013030c824 */ /* 0x000fe200078e0af7 */
[----:B------:R-:W-:Y:S02]  /*7a10*/  ISETP.GE.AND P5, PT, R240, RZ, PT ;  /* 0x000000fff000720c */ /* 0x000fe40003fa6270 */
[----:B------:R-:W4:Y:S01]  /*7a20*/  LDL R240, [R1+0x1648] ;  /* 0x0016480001f07983 */ /* 0x000f220000100800 */
[----:B------:R-:W-:-:S06]  /*7a30*/  ISETP.GT.U32.AND P4, PT, R247, R153, PT ;  /* 0x00000099f700720c */ /* 0x000fcc0003f84070 */
[--C-:B------:R-:W-:Y:S01]  /*7a40*/  @!P3 IMAD.IADD R54, R54, 0x1, -R247.reuse ;  /* 0x000000013636b824 */ /* 0x100fe200078e0af7 */
[----:B--2---:R-:W-:Y:S02]  /*7a50*/  ISETP.GE.AND P3, PT, R246, RZ, PT ;  /* 0x000000fff600720c */ /* 0x004fe40003f66270 */
[----:B------:R-:W2:Y:S04]  /*7a60*/  LDL R246, [R1+0x167c] ;  /* 0x00167c0001f67983 */ /* 0x000ea80000100800 */
[----:B------:R-:W-:Y:S01]  /*7a70*/  @!P4 IMAD.IADD R153, R153, 0x1, -R247 ;  /* 0x000000019999c824 */ /* 0x000fe200078e0af7 */
[----:B---3--:R-:W-:Y:S02]  /*7a80*/  ISETP.GE.AND P4, PT, R248, RZ, PT ;  /* 0x000000fff800720c */ /* 0x008fe40003f86270 */
[----:B------:R-:W3:Y:S01]  /*7a90*/  LDL R248, [R1+0x1680] ;  /* 0x0016800001f87983 */ /* 0x000ee20000100800 */
[----:B------:R-:W-:-:S02]  /*7aa0*/  @!P6 IADD3 R38, -R38, RZ, RZ ;  /* 0x000000ff2626e210 */ /* 0x000fc40007ffe1ff */
[C---:B------:R-:W-:Y:S01]  /*7ab0*/  ISETP.GT.U32.AND P6, PT, R247.reuse, R200, PT ;  /* 0x000000c8f700720c */ /* 0x040fe20003fc4070 */
[----:B------:R-:W-:Y:S02]  /*7ac0*/  @!P0 IMAD.MOV R145, RZ, RZ, -R145 ;  /* 0x000000ffff918224 */ /* 0x000fe400078e0a91 */
        /* <DEDUP_REMOVED lines=10> */
[----:B------:R-:W-:Y:S01]  /*7b70*/  ISETP.GT.U32.AND P0, PT, R247, R52, PT ;  /* 0x00000034f700720c */ /* 0x000fe20003f04070 */
[--C-:B------:R-:W-:Y:S01]  /*7b80*/  @!P5 IMAD.IADD R208, R208, 0x1, -R247.reuse ;  /* 0x00000001d0d0d824 */ /* 0x100fe200078e0af7 */
[----:B----4-:R-:W-:Y:S02]  /*7b90*/  ISETP.GE.AND P5, PT, R244, RZ, PT ;  /* 0x000000fff400720c */ /* 0x010fe40003fa6270 */
[----:B------:R-:W4:Y:S07]  /*7ba0*/  LDL R244, [R1+0x1674] ;  /* 0x0016740001f47983 */ /* 0x000f2e0000100800 */
[----:B------:R-:W-:-:S02]  /*7bb0*/  @!P6 IMAD.IADD R50, R50, 0x1, -R247 ;  /* 0x000000013232e824 */ /* 0x000fc400078e0af7 */
[----:B------:R-:W-:Y:S02]  /*7bc0*/  @!P0 IADD3 R52, R52, -R247, RZ ;  /* 0x800000f734348210 */ /* 0x000fe40007ffe0ff */
[----:B------:R-:W-:Y:S02]  /*7bd0*/  ISETP.GE.AND P6, PT, R242, RZ, PT ;  /* 0x000000fff200720c */ /* 0x000fe40003fc6270 */
[----:B------:R-:W-:Y:S01]  /*7be0*/  ISETP.GE.AND P0, PT, R241, RZ, PT ;  /* 0x000000fff100720c */ /* 0x000fe20003f06270 */
[----:B------:R-:W4:Y:S04]  /*7bf0*/  LDL R242, [R1+0x1664] ;  /* 0x0016640001f27983 */ /* 0x000f280000100800 */
[----:B------:R-:W4:Y:S08]  /*7c00*/  LDL R241, [R1+0x1670] ;  /* 0x0016700001f17983 */ /* 0x000f300000100800 */
[----:B------:R-:W-:Y:S01]  /*7c10*/  @!P0 IMAD.MOV R149, RZ, RZ, -R149 ;  /* 0x000000ffff958224 */ /* 0x000fe200078e0a95 */
[C---:B------:R-:W-:Y:S01]  /*7c20*/  ISETP.GT.U32.AND P0, PT, R247.reuse, R208, PT ;  /* 0x000000d0f700720c */ /* 0x040fe20003f04070 */
[----:B------:R-:W-:Y:S01]  /*7c30*/  @!P1 IMAD.MOV R44, RZ, RZ, -R44 ;  /* 0x000000ffff2c9224 */ /* 0x000fe200078e0a2c */
[----:B------:R-:W-:Y:S01]  /*7c40*/  ISETP.GT.U32.AND P1, PT, R247, R151, PT ;  /* 0x00000097f700720c */ /* 0x000fe20003f24070 */
[----:B------:R-:W-:-:S04]  /*7c50*/  IMAD.HI.U32 R237, R249, R236, RZ ;  /* 0x000000ecf9ed7227 */ /* 0x000fc800078e00ff */
[----:B------:R-:W-:Y:S01]  /*7c60*/  @!P6 IMAD.MOV R200, RZ, RZ, -R200 ;  /* 0x000000ffffc8e224 */ /* 0x000fe200078e0ac8 */
[----:B------:R-:W-:Y:S01]  /*7c70*/  ISETP.GT.U32.AND P6, PT, R247, R54, PT ;  /* 0x00000036f700720c */ /* 0x000fe20003fc4070 */
[----:B------:R-:W-:-:S04]  /*7c80*/  IMAD.MOV R237, RZ, RZ, -R237 ;  /* 0x000000ffffed7224 */ /* 0x000fc800078e0aed */
[--C-:B------:R-:W-:Y:S01]  /*7c90*/  @!P0 IMAD.IADD R208, R208, 0x1, -R247.reuse ;  /* 0x00000001d0d08824 */ /* 0x100fe200078e0af7 */
[C---:B------:R-:W-:Y:S01]  /*7ca0*/  ISETP.GT.U32.AND P0, PT, R247.reuse, R60, PT ;  /* 0x0000003cf700720c */ /* 0x040fe20003f04070 */
[----:B------:R-:W-:Y:S01]  /*7cb0*/  IMAD R236, R247, R237, R236 ;  /* 0x000000edf7ec7224 */ /* 0x000fe200078e02ec */
        /* <DEDUP_REMOVED lines=11> */
[----:B------:R-:W-:Y:S01]  /*7d70*/  @!P6 IMAD.IADD R201, R201, 0x1, -R247 ;  /* 0x00000001c9c9e824 */ /* 0x000fe200078e0af7 */
[----:B------:R-:W-:-:S02]  /*7d80*/  @!P2 IADD3 R147, -R147, RZ, RZ ;  /* 0x000000ff9393a210 */ /* 0x000fc40007ffe1ff */
[C---:B------:R-:W-:Y:S02]  /*7d90*/  ISETP.GT.U32.AND P2, PT, R247.reuse, R188, PT ;  /* 0x000000bcf700720c */ /* 0x040fe40003f44070 */
        /* <DEDUP_REMOVED lines=15> */
[----:B------:R-:W-:Y:S01]  /*7e90*/  @!P1 IMAD.IADD R155, R155, 0x1, -R247 ;  /* 0x000000019b9b9824 */ /* 0x000fe200078e0af7 */
[----:B----4-:R-:W-:Y:S02]  /*7ea0*/  ISETP.GE.AND P1, PT, R244, RZ, PT ;  /* 0x000000fff400720c */ /* 0x010fe40003f26270 */
[----:B------:R-:W4:Y:S05]  /*7eb0*/  LDL R244, [R1+0x1694] ;  /* 0x0016940001f47983 */ /* 0x000f2a0000100800 */
[----:B------:R-:W-:-:S02]  /*7ec0*/  @!P2 IADD3 R58, R58, -R247, RZ ;  /* 0x800000f73a3aa210 */ /* 0x000fc40007ffe0ff */
[----:B------:R-:W-:Y:S02]  /*7ed0*/  @!P3 IADD3 R188, -R188, RZ, RZ ;  /* 0x000000ffbcbcb210 */ /* 0x000fe40007ffe1ff */
[----:B------:R-:W-:Y:S02]  /*7ee0*/  ISETP.GE.AND P5, PT, R242, RZ, PT ;  /* 0x000000fff200720c */ /* 0x000fe40003fa6270 */
[----:B------:R-:W4:Y:S01]  /*7ef0*/  LDL R242, [R1+0x1688] ;  /* 0x0016880001f27983 */ /* 0x000f220000100800 */
[----:B------:R-:W-:-:S03]  /*7f00*/  ISETP.GE.AND P2, PT, R241, RZ, PT ;  /* 0x000000fff100720c */ /* 0x000fc60003f46270 */
[----:B------:R-:W4:Y:S01]  /*7f10*/  LDL R241, [R1+0x1690] ;  /* 0x0016900001f17983 */ /* 0x000f220000100800 */
[C---:B------:R-:W-:Y:S01]  /*7f20*/  ISETP.GT.U32.AND P3, PT, R247.reuse, R153, PT ;  /* 0x00000099f700720c */ /* 0x040fe20003f64070 */
[----:B------:R-:W-:Y:S01]  /*7f30*/  @!P1 IMAD.MOV R54, RZ, RZ, -R54 ;  /* 0x000000ffff369224 */ /* 0x000fe200078e0a36 */
[C---:B------:R-:W-:Y:S01]  /*7f40*/  ISETP.GT.U32.AND P1, PT, R247.reuse, R60, PT ;  /* 0x0000003cf700720c */ /* 0x040fe20003f24070 */
[----:B------:R-:W-:Y:S01]  /*7f50*/  @!P4 IMAD.MOV R50, RZ, RZ, -R50 ;  /* 0x000000ffff32c224 */ /* 0x000fe200078e0a32 */
[----:B------:R-:W-:-:S09]  /*7f60*/  ISETP.GT.U32.AND P4, PT, R247, R189, PT ;  /* 0x000000bdf700720c */ /* 0x000fd20003f84070 */
[--C-:B------:R-:W-:Y:S02]  /*7f70*/  @!P3 IMAD.IADD R153, R153, 0x1, -R247.reuse ;  /* 0x000000019999b824 */ /* 0x100fe400078e0af7 */
[--C-:B------:R-:W-:Y:S01]  /*7f80*/  @!P1 IMAD.IADD R60, R60, 0x1, -R247.reuse ;  /* 0x000000013c3c9824 */ /* 0x100fe200078e0af7 */
[----:B------:R-:W-:Y:S02]  /*7f90*/  ISETP.GT.U32.AND P1, PT, R247, R66, PT ;  /* 0x00000042f700720c */ /* 0x000fe40003f24070 */
[----:B------:R-:W-:Y:S02]  /*7fa0*/  @!P0 IADD3 R153, -R153, RZ, RZ ;  /* 0x000000ff99998210 */ /* 0x000fe40007ffe1ff */
[----:B------:R-:W-:Y:S01]  /*7fb0*/  ISETP.GT.U32.AND P0, PT, R247, R201, PT ;  /* 0x000000c9f700720c */ /* 0x000fe20003f04070 */
[----:B------:R-:W-:Y:S01]  /*7fc0*/  @!P4 IMAD.IADD R189, R189, 0x1, -R247 ;  /* 0x00000001bdbdc824 */ /* 0x000fe200078e0af7 */
[----:B------:R-:W-:-:S07]  /*7fd0*/  ISETP.GE.AND P4, PT, R240, RZ, PT ;  /* 0x000000fff000720c */ /* 0x000fce0003f86270 */
[--C-:B------:R-:W-:Y:S01]  /*7fe0*/  @!P1 IMAD.IADD R66, R66, 0x1, -R247.reuse ;  /* 0x0000000142429824 */ /* 0x100fe200078e0af7 */
[----:B------:R-:W4:Y:S03]  /*7ff0*/  LDL R240, [R1+0x168c] ;  /* 0x00168c0001f07983 */ /* 0x000f260000100800 */
        /* <DEDUP_REMOVED lines=19> */
[----:B------:R-:W-:Y:S02]  /*8130*/  @!P4 IADD3 R64, R64, -R247, RZ ;  /* 0x800000f74040c210 */ /* 0x000fe40007ffe0ff */
        /* <DEDUP_REMOVED lines=10> */
[----:B------:R-:W-:-:S02]  /*81e0*/  ISETP.GT.U32.AND P5, PT, R247, R62, PT ;  /* 0x0000003ef700720c */ /* 0x000fc40003fa4070 */
[----:B------:R-:W-:Y:S02]  /*81f0*/  @!P2 IADD3 R60, -R60, RZ, RZ ;  /* 0x000000ff3c3ca210 */ /* 0x000fe40007ffe1ff */
[----:B------:R-:W-:-:S07]  /*8200*/  ISETP.GT.U32.AND P2, PT, R247, R66, PT ;  /* 0x00000042f700720c */ /* 0x000fce0003f44070 */
[--C-:B------:R-:W-:Y:S01]  /*8210*/  @!P4 IMAD.IADD R190, R190, 0x1, -R247.reuse ;  /* 0x00000001bebec824 */ /* 0x100fe200078e0af7 */
[C---:B------:R-:W-:Y:S01]  /*8220*/  ISETP.GT.U32.AND P4, PT, R247.reuse, R72, PT ;  /* 0x00000048f700720c */ /* 0x040fe20003f84070 */
[--C-:B------:R-:W-:Y:S01]  /*8230*/  @!P5 IMAD.IADD R62, R62, 0x1, -R247.reuse ;  /* 0x000000013e3ed824 */ /* 0x100fe200078e0af7 */
[----:B------:R-:W-:Y:S02]  /*8240*/  ISETP.GE.AND P5, PT, R240, RZ, PT ;  /* 0x000000fff000720c */ /* 0x000fe40003fa6270 */
[----:B------:R-:W4:Y:S01]  /*8250*/  LDL R240, [R1+0x16ac] ;  /* 0x0016ac0001f07983 */ /* 0x000f220000100800 */
[----:B------:R-:W-:Y:S01]  /*8260*/  @!P2 IMAD.IADD R66, R66, 0x1, -R247 ;  /* 0x000000014242a824 */ /* 0x000fe200078e0af7 */
[----:B------:R-:W-:-:S07]  /*8270*/  ISETP.GT.U32.AND P2, PT, R247, R191, PT ;  /* 0x000000bff700720c */ /* 0x000fce0003f44070 */
[--C-:B------:R-:W-:Y:S01]  /*8280*/  @!P4 IMAD.IADD R72, R72, 0x1, -R247.reuse ;  /* 0x000000014848c824 */ /* 0x100fe200078e0af7 */
[----:B--2---:R-:W-:Y:S02]  /*8290*/  ISETP.GE.AND P4, PT, R246, RZ, PT ;  /* 0x000000fff600720c */ /* 0x004fe40003f86270 */
[----:B------:R-:W2:Y:S03]  /*82a0*/  LDL R246, [R1+0x16dc] ;  /* 0x0016dc0001f67983 */ /* 0x000ea60000100800 */
        /* <DEDUP_REMOVED lines=21> */
[----:B------:R-:W-:Y:S01]  /*8400*/  @!P3 IMAD.IADD R70, R70, 0x1, -R247 ;  /* 0x000000014646b824 */ /* 0x000fe200078e0af7 */
[----:B------:R-:W-:Y:S02]  /*8410*/  ISETP.GE.AND P6, PT, R242, RZ, PT ;  /* 0x000000fff200720c */ /* 0x000fe40003fc6270 */
[----:B------:R-:W4:Y:S01]  /*8420*/  LDL R242, [R1+0x16c8] ;  /* 0x0016c80001f27983 */ /* 0x000f220000100800 */
[----:B------:R-:W-:-:S03]  /*8430*/  ISETP.GE.AND P3, PT, R241, RZ, PT ;  /* 0x000000fff100720c */ /* 0x000fc60003f66270 */
[----:B------:R-:W4:Y:S10]  /*8440*/  LDL R241, [R1+0x16d0] ;  /* 0x0016d00001f17983 */ /* 0x000f340000100800 */
        /* <DEDUP_REMOVED lines=8> */
[----:B------:R-:W-:Y:S01]  /*84d0*/  @!P3 IMAD.IADD R161, R161, 0x1, -R247 ;  /* 0x00000001a1a1b824 */ /* 0x000fe200078e0af7 */
[C---:B------:R-:W-:Y:S01]  /*84e0*/  ISETP.GT.U32.AND P3, PT, R247.reuse, R78, PT ;  /* 0x0000004ef700720c */ /* 0x040fe20003f64070 */
[----:B------:R-:W-:Y:S01]  /*84f0*/  IMAD R237, R247, R238, R237 ;  /* 0x000000eef7ed7224 */ /* 0x000fe200078e02ed */
[----:B------:R-:W-:Y:S02]  /*8500*/  IABS R238, R8 ;  /* 0x0000000800ee7213 */ /* 0x000fe40000000000 */
[----:B-1----:R-:W-:Y:S02]  /*8510*/  IADD3 R8, R216, 0xf6, RZ ;  /* 0x000000f6d8087810 */ /* 0x002fe40007ffe0ff */
[----:B------:R-:W-:Y:S01]  /*8520*/  @!P0 IADD3 R207, R207, -R247, RZ ;  /* 0x800000f7cfcf8210 */ /* 0x000fe20007ffe0ff */
[----:B------:R-:W-:Y:S01]  /*8530*/  @!P6 IMAD.IADD R72, R72, 0x1, -R247 ;  /* 0x000000014848e824 */ /* 0x000fe200078e0af7 */
[----:B------:R-:W-:Y:S02]  /*8540*/  ISETP.GE.AND P0, PT, R240, RZ, PT ;  /* 0x000000fff000720c */ /* 0x000fe40003f06270 */
[----:B------:R-:W4:Y:S01]  /*8550*/  LDL R240, [R1+0x16cc] ;  /* 0x0016cc0001f07983 */ /* 0x000f220000100800 */
[----:B------:R-:W-:-:S02]  /*8560*/  ISETP.GT.U32.AND P6, PT, R247, R165, PT ;  /* 0x000000a5f700720c */ /* 0x000fc40003fc4070 */
[----:B------:R-:W-:Y:S01]  /*8570*/  @!P3 IMAD.IADD R78, R78, 0x1, -R247 ;  /* 0x000000014e4eb824 */ /* 0x000fe200078e0af7 */
[----:B------:R1:W-:Y:S01]  /*8580*/  STL [R1+0x16a8], R8 ;  /* 0x0016a80801007387 */ /* 0x0003e20000100800 */
[----:B--2---:R-:W-:-:S03]  /*8590*/  ISETP.GE.AND P3, PT, R246, RZ, PT ;  /* 0x000000fff600720c */ /* 0x004fc60003f66270 */
[----:B------:R-:W2:Y:S01]  /*85a0*/  LDL R246, [R1+0x1700] ;  /* 0x0017000001f67983 */ /* 0x000ea20000100800 */
[----:B------:R-:W-:-:S05]  /*85b0*/  @!P1 IMAD.MOV R201, RZ, RZ, -R201 ;  /* 0x000000ffffc99224 */ /* 0x000fca00078e0ac9 */
[----:B------:R-:W-:Y:S01]  /*85c0*/  @!P6 IMAD.IADD R165, R165, 0x1, -R247 ;  /* 0x00000001a5a5e824 */ /* 0x000fe200078e0af7 */
[----:B------:R-:W-:Y:S01]  /*85d0*/  ISETP.GT.U32.AND P1, PT, R247, R159, PT ;  /* 0x0000009ff700720c */ /* 0x000fe20003f24070 */
[----:B------:R-:W-:Y:S01]  /*85e0*/  @!P0 IMAD.MOV R64, RZ, RZ, -R64 ;  /* 0x000000ffff408224 */ /* 0x000fe200078e0a40 */
[----:B------:R-:W-:Y:S01]  /*85f0*/  @!P5 IADD3 R66, -R66, RZ, RZ ;  /* 0x000000ff4242d210 */ /* 0x000fe20007ffe1ff */
[----:B------:R-:W-:Y:S01]  /*8600*/  @!P2 IMAD.MOV R68, RZ, RZ, -R68 ;  /* 0x000000ffff44a224 */ /* 0x000fe200078e0a44 */
[----:B------:R-:W2:Y:S01]  /*8610*/  LDL R245, [R1+0x1710] ;  /* 0x0017100001f57983 */ /* 0x000ea20000100800 */
[----:B---3--:R-:W-:-:S03]  /*8620*/  ISETP.GE.AND P6, PT, R248, RZ, PT ;  /* 0x000000fff800720c */ /* 0x008fc60003fc6270 */
[----:B------:R-:W3:Y:S05]  /*8630*/  LDL R248, [R1+0x170c] ;  /* 0x00170c0001f87983 */ /* 0x000eea0000100800 */
[----:B------:R-:W-:Y:S01]  /*8640*/  @!P1 IMAD.IADD R159, R159, 0x1, -R247 ;  /* 0x000000019f9f9824 */ /* 0x000fe200078e0af7 */
[C---:B------:R-:W-:Y:S02]  /*8650*/  ISETP.GT.U32.AND P1, PT, R247.reuse, R74, PT ;  /* 0x0000004af700720c */ /* 0x040fe40003f24070 */
[----:B------:R-:W-:-:S11]  /*8660*/  ISETP.GT.U32.AND P0, PT, R247, R70, PT ;  /* 0x00000046f700720c */ /* 0x000fd60003f04070 */
[--C-:B------:R-:W-:Y:S01]  /*8670*/  @!P1 IMAD.IADD R74, R74, 0x1, -R247.reuse ;  /* 0x000000014a4a9824 */ /* 0x100fe200078e0af7 */
[C---:B------:R-:W-:Y:S01]  /*8680*/  ISETP.GT.U32.AND P1, PT, R247.reuse, R207, PT ;  /* 0x000000cff700720c */ /* 0x040fe20003f24070 */
[----:B------:R-:W-:Y:S01]  /*8690*/  @!P0 IMAD.IADD R70, R70, 0x1, -R247 ;  /* 0x0000000146468824 */ /* 0x000fe200078e0af7 */
[C---:B------:R-:W-:Y:S02]  /*86a0*/  ISETP.GT.U32.AND P0, PT, R247.reuse, R202, PT ;  /* 0x000000caf700720c */ /* 0x040fe40003f04070 */
[----:B------:R-:W-:-:S09]  /*86b0*/  ISETP.GT.U32.AND P5, PT, R247, R74, PT ;  /* 0x0000004af700720c */ /* 0x000fd20003fa4070 */
[--C-:B------:R-:W-:Y:S01]  /*86c0*/  @!P1 IMAD.IADD R207, R207, 0x1, -R247.reuse ;  /* 0x00000001cfcf9824 */ /* 0x100fe200078e0af7 */
[----:B------:R-:W-:Y:S01]  /*86d0*/  ISETP.GT.U32.AND P1, PT, R247, R76, PT ;  /* 0x0000004cf700720c */ /* 0x000fe20003f24070 */
[--C-:B------:R-:W-:Y:S02]  /*86e0*/  @!P0 IMAD.IADD R202, R202, 0x1, -R247.reuse ;  /* 0x00000001caca8824 */ /* 0x100fe400078e0af7 */
[--C-:B------:R-:W-:Y:S01]  /*86f0*/  @!P5 IMAD.IADD R74, R74, 0x1, -R247.reuse ;  /* 0x000000014a4ad824 */ /* 0x100fe200078e0af7 */
[----:B----4-:R-:W-:Y:S02]  /*8700*/  ISETP.GE.AND P0, PT, R244, RZ, PT ;  /* 0x000000fff400720c */ /* 0x010fe40003f06270 */
[----:B------:R-:W4:Y:S07]  /*8710*/  LDL R244, [R1+0x16f4] ;  /* 0x0016f40001f47983 */ /* 0x000f2e0000100800 */
        /* <DEDUP_REMOVED lines=8> */
[----:B------:R-:W-:-:S11]  /*87a0*/  ISETP.GT.U32.AND P0, PT, R247, R78, PT ;  /* 0x0000004ef700720c */ /* 0x000fd60003f04070 */
[--C-:B------:R-:W-:Y:S02]  /*87b0*/  @!P4 IMAD.IADD R191, R191, 0x1, -R247.reuse ;  /* 0x00000001bfbfc824 */ /* 0x100fe400078e0af7 */
[----:B------:R-:W-:Y:S01]  /*87c0*/  @!P0 IMAD.IADD R78, R78, 0x1, -R247 ;  /* 0x000000014e4e8824 */ /* 0x000fe200078e0af7 */
[C---:B------:R-:W-:Y:S01]  /*87d0*/  ISETP.GT.U32.AND P0, PT, R247.reuse, R84, PT ;  /* 0x00000054f700720c */ /* 0x040fe20003f04070 */
[----:B------:R-:W-:Y:S01]  /*87e0*/  @!P3 IMAD.MOV R191, RZ, RZ, -R191 ;  /* 0x000000ffffbfb224 */ /* 0x000fe200078e0abf */
[----:B------:R-:W-:-:S11]  /*87f0*/  ISETP.GT.U32.AND P3, PT, R247, R165, PT ;  /* 0x000000a5f700720c */ /* 0x000fd60003f64070 */
[--C-:B------:R-:W-:Y:S02]  /*8800*/  @!P0 IMAD.IADD R84, R84, 0x1, -R247.reuse ;  /* 0x0000000154548824 */ /* 0x100fe400078e0af7 */
[----:B------:R-:W-:Y:S02]  /*8810*/  @!P3 IADD3 R165, R165, -R247, RZ ;  /* 0x800000f7a5a5b210 */ /* 0x000fe40007ffe0ff */
[----:B------:R-:W-:Y:S02]  /*8820*/  ISETP.GT.U32.AND P3, PT, R247, R209, PT ;  /* 0x000000d1f700720c */ /* 0x000fe40003f64070 */
[----:B--2---:R-:W-:Y:S02]  /*8830*/  ISETP.GE.AND P0, PT, R246, RZ, PT ;  /* 0x000000fff600720c */ /* 0x004fe40003f06270 */
[----:B------:R-:W2:Y:S09]  /*8840*/  LDL R246, [R1+0x1730] ;  /* 0x0017300001f67983 */ /* 0x000eb20000100800 */
[----:B------:R-:W-:Y:S01]  /*8850*/  @!P3 IMAD.IADD R209, R209, 0x1, -R247 ;  /* 0x00000001d1d1b824 */ /* 0x000fe200078e0af7 */
[----:B------:R-:W-:-:S02]  /*8860*/  ISETP.GT.U32.AND P2, PT, R247, R163, PT ;  /* 0x000000a3f700720c */ /* 0x000fc40003f44070 */
[----:B---3--:R-:W-:Y:S02]  /*8870*/  ISETP.GE.AND P3, PT, R248, RZ, PT ;  /* 0x000000fff800720c */ /* 0x008fe40003f66270 */
[----:B------:R-:W3:Y:S09]  /*8880*/  LDL R248, [R1+0x1734] ;  /* 0x0017340001f87983 */ /* 0x000ef20000100800 */
[----:B------:R-:W-:-:S02]  /*8890*/  @!P2 IADD3 R163, R163, -R247, RZ ;  /* 0x800000f7a3a3a210 */ /* 0x000fc40007ffe0ff */
[----:B------:R-:W-:Y:S02]  /*88a0*/  ISETP.GE.AND P2, PT, R240, RZ, PT ;  /* 0x000000fff000720c */ /* 0x000fe40003f46270 */
[----:B------:R-:W3:Y:S01]  /*88b0*/  LDL R240, [R1+0x16ec] ;  /* 0x0016ec0001f07983 */ /* 0x000ee20000100800 */
[----:B------:R-:W-:Y:S02]  /*88c0*/  @!P1 IADD3 R161, -R161, RZ, RZ ;  /* 0x000000ffa1a19210 */ /* 0x000fe40007ffe1ff */
[C---:B------:R-:W-:Y:S02]  /*88d0*/  ISETP.GT.U32.AND P4, PT, R247.reuse, R80, PT ;  /* 0x00000050f700720c */ /* 0x040fe40003f84070 */
[----:B------:R-:W-:-:S06]  /*88e0*/  ISETP.GT.U32.AND P1, PT, R247, R202, PT ;  /* 0x000000caf700720c */ /* 0x000fcc0003f24070 */
[----:B------:R-:W-:Y:S01]  /*88f0*/  @!P2 IMAD.MOV R70, RZ, RZ, -R70 ;  /* 0x000000ffff46a224 */ /* 0x000fe200078e0a46 */
[----:B------:R-:W-:-:S04]  /*8900*/  ISETP.GT.U32.AND P2, PT, R247, R76, PT ;  /* 0x0000004cf700720c */ /* 0x000fc80003f44070 */
[--C-:B------:R-:W-:Y:S01]  /*8910*/  @!P4 IMAD.IADD R80, R80, 0x1, -R247.reuse ;  /* 0x000000015050c824 */ /* 0x100fe200078e0af7 */
[C---:B------:R-:W-:Y:S01]  /*8920*/  ISETP.GT.U32.AND P4, PT, R247.reuse, R163, PT ;  /* 0x000000a3f700720c */ /* 0x040fe20003f84070 */
[----:B------:R-:W-:Y:S01]  /*8930*/  @!P1 IMAD.IADD R202, R202, 0x1, -R247 ;  /* 0x00000001caca9824 */ /* 0x000fe200078e0af7 */
[----:B------:R-:W-:-:S06]  /*8940*/  ISETP.GT.U32.AND P1, PT, R247, R167, PT ;  /* 0x000000a7f700720c */ /* 0x000fcc0003f24070 */
[----:B------:R-:W-:Y:S01]  /*8950*/  @!P2 IMAD.IADD R76, R76, 0x1, -R247 ;  /* 0x000000014c4ca824 */ /* 0x000fe200078e0af7 */
[----:B------:R-:W-:-:S04]  /*8960*/  ISETP.GT.U32.AND P2, PT, R247, R82, PT ;  /* 0x00000052f700720c */ /* 0x000fc80003f44070 */
[--C-:B------:R-:W-:Y:S02]  /*8970*/  @!P4 IMAD.IADD R163, R163, 0x1, -R247.reuse ;  /* 0x00000001a3a3c824 */ /* 0x100fe400078e0af7 */
[--C-:B------:R-:W-:Y:S01]  /*8980*/  @!P1 IMAD.IADD R167, R167, 0x1, -R247.reuse ;  /* 0x00000001a7a79824 */ /* 0x100fe200078e0af7 */
[----:B----4-:R-:W-:Y:S02]  /*8990*/  ISETP.GE.AND P1, PT, R244, RZ, PT ;  /* 0x000000fff400720c */ /* 0x010fe40003f26270 */
[----:B------:R-:W4:Y:S04]  /*89a0*/  LDL R244, [R1+0x172c] ;  /* 0x00172c0001f47983 */ /* 0x000f280000100800 */
[----:B------:R-:W-:Y:S01]  /*89b0*/  @!P2 IMAD.IADD R82, R82, 0x1, -R247 ;  /* 0x000000015252a824 */ /* 0x000fe200078e0af7 */
[----:B------:R-:W-:-:S02]  /*89c0*/  ISETP.GE.AND P4, PT, R242, RZ, PT ;  /* 0x000000fff200720c */ /* 0x000fc40003f86270 */
[----:B------:R-:W4:Y:S01]  /*89d0*/  LDL R242, [R1+0x1718] ;  /* 0x0017180001f27983 */ /* 0x000f220000100800 */
[----:B------:R-:W-:-:S03]  /*89e0*/  ISETP.GE.AND P2, PT, R241, RZ, PT ;  /* 0x000000fff100720c */ /* 0x000fc60003f46270 */
[----:B------:R-:W4:Y:S10]  /*89f0*/  LDL R241, [R1+0x171c] ;  /* 0x00171c0001f17983 */ /* 0x000f340000100800 */
[----:B------:R-:W-:Y:S01]  /*8a00*/  @!P2 IMAD.MOV R202, RZ, RZ, -R202 ;  /* 0x000000ffffcaa224 */ /* 0x000fe200078e0aca */
[C---:B------:R-:W-:Y:S01]  /*8a10*/  ISETP.GT.U32.AND P2, PT, R247.reuse, R167, PT ;  /* 0x000000a7f700720c */ /* 0x040fe20003f44070 */
[----:B------:R-:W-:Y:S01]  /*8a20*/  @!P1 IMAD.MOV R78, RZ, RZ, -R78 ;  /* 0x000000ffff4e9224 */ /* 0x000fe200078e0a4e */
[----:B------:R-:W-:-:S11]  /*8a30*/  ISETP.GT.U32.AND P1, PT, R247, R84, PT ;  /* 0x00000054f700720c */ /* 0x000fd60003f24070 */
[--C-:B------:R-:W-:Y:S01]  /*8a40*/  @!P2 IMAD.IADD R167, R167, 0x1, -R247.reuse ;  /* 0x00000001a7a7a824 */ /* 0x100fe200078e0af7 */
[C---:B------:R-:W-:Y:S01]  /*8a50*/  ISETP.GT.U32.AND P2, PT, R247.reuse, R90, PT ;  /* 0x0000005af700720c */ /* 0x040fe20003f44070 */
[----:B------:R-:W-:Y:S01]  /*8a60*/  @!P1 IMAD.IADD R84, R84, 0x1, -R247 ;  /* 0x0000000154549824 */ /* 0x000fe200078e0af7 */
[----:B------:R-:W-:-:S11]  /*8a70*/  ISETP.GT.U32.AND P1, PT, R247, R171, PT ;  /* 0x000000abf700720c */ /* 0x000fd60003f24070 */
[----:B------:R-:W-:Y:S02]  /*8a80*/  @!P2 IADD3 R90, R90, -R247, RZ ;  /* 0x800000f75a5aa210 */ /* 0x000fe40007ffe0ff */
[----:B--2---:R-:W-:Y:S02]  /*8a90*/  ISETP.GE.AND P2, PT, R246, RZ, PT ;  /* 0x000000fff600720c */ /* 0x004fe40003f46270 */
[----:B------:R-:W2:Y:S01]  /*8aa0*/  LDL R246, [R1+0x175c] ;  /* 0x00175c0001f67983 */ /* 0x000ea20000100800 */
[----:B------:R-:W-:Y:S02]  /*8ab0*/  @!P1 IMAD.IADD R171, R171, 0x1, -R247 ;  /* 0x00000001abab9824 */ /* 0x000fe400078e0af7 */
[----:B------:R-:W-:Y:S01]  /*8ac0*/  @!P5 IMAD.MOV R207, RZ, RZ, -R207 ;  /* 0x000000ffffcfd224 */ /* 0x000fe200078e0acf */
[----:B------:R-:W-:Y:S02]  /*8ad0*/  ISETP.GT.U32.AND P5, PT, R247, R80, PT ;  /* 0x00000050f700720c */ /* 0x000fe40003fa4070 */
[----:B---3--:R-:W-:-:S02]  /*8ae0*/  ISETP.GE.AND P1, PT, R248, RZ, PT ;  /* 0x000000fff800720c */ /* 0x008fc40003f26270 */
[----:B------:R-:W3:Y:S01]  /*8af0*/  LDL R248, [R1+0x1770] ;  /* 0x0017700001f87983 */ /* 0x000ee20000100800 */
[----:B------:R-:W-:Y:S01]  /*8b00*/  @!P6 IMAD.MOV R74, RZ, RZ, -R74 ;  /* 0x000000ffff4ae224 */ /* 0x000fe200078e0a4a */
[----:B------:R-:W-:-:S07]  /*8b10*/  ISETP.GT.U32.AND P6, PT, R247, R192, PT ;  /* 0x000000c0f700720c */ /* 0x000fce0003fc4070 */
[----:B------:R-:W-:Y:S01]  /*8b20*/  @!P5 IMAD.IADD R80, R80, 0x1, -R247 ;  /* 0x000000015050d824 */ /* 0x000fe200078e0af7 */
[----:B------:R-:W-:Y:S01]  /*8b30*/  ISETP.GE.AND P5, PT, R240, RZ, PT ;  /* 0x000000fff000720c */ /* 0x000fe20003fa6270 */
[----:B------:R-:W-:-:S04]  /*8b40*/  @!P4 IMAD.MOV R163, RZ, RZ, -R163 ;  /* 0x000000ffffa3c224 */ /* 0x000fc800078e0aa3 */
[----:B------:R-:W-:Y:S01]  /*8b50*/  @!P6 IMAD.IADD R192, R192, 0x1, -R247 ;  /* 0x00000001c0c0e824 */ /* 0x000fe200078e0af7 */
[----:B------:R-:W-:-:S07]  /*8b60*/  ISETP.GT.U32.AND P6, PT, R247, R86, PT ;  /* 0x00000056f700720c */ /* 0x000fce0003fc4070 */
[----:B------:R-:W-:Y:S01]  /*8b70*/  @!P5 IMAD.MOV R76, RZ, RZ, -R76 ;  /* 0x000000ffff4cd224 */ /* 0x000fe200078e0a4c */
[C---:B------:R-:W-:Y:S02]  /*8b80*/  ISETP.GT.U32.AND P5, PT, R247.reuse, R82, PT ;  /* 0x00000052f700720c */ /* 0x040fe40003fa4070 */
[C---:B------:R-:W-:Y:S01]  /*8b90*/  ISETP.GT.U32.AND P4, PT, R247.reuse, R192, PT ;  /* 0x000000c0f700720c */ /* 0x040fe20003f84070 */
[----:B------:R-:W-:Y:S01]  /*8ba0*/  @!P3 IMAD.MOV R80, RZ, RZ, -R80 ;  /* 0x000000ffff50b224 */ /* 0x000fe200078e0a50 */
[----:B------:R-:W-:Y:S02]  /*8bb0*/  ISETP.GT.U32.AND P3, PT, R247, R169, PT ;  /* 0x000000a9f700720c */ /* 0x000fe40003f64070 */
[----:B------:R-:W-:-:S07]  /*8bc0*/  @!P6 IADD3 R86, R86, -R247, RZ ;  /* 0x800000f75656e210 */ /* 0x000fce0007ffe0ff */
[----:B------:R-:W-:Y:S02]  /*8bd0*/  @!P5 IADD3 R82, R82, -R247, RZ ;  /* 0x800000f75252d210 */ /* 0x000fe40007ffe0ff */
[--C-:B------:R-:W-:Y:S01]  /*8be0*/  @!P4 IMAD.IADD R192, R192, 0x1, -R247.reuse ;  /* 0x00000001c0c0c824 */ /* 0x100fe200078e0af7 */
[C---:B------:R-:W-:Y:S02]  /*8bf0*/  ISETP.GT.U32.AND P6, PT, R247.reuse, R86, PT ;  /* 0x00000056f700720c */ /* 0x040fe40003fc4070 */
[C---:B------:R-:W-:Y:S02]  /*8c00*/  ISETP.GT.U32.AND P4, PT, R247.reuse, R88, PT ;  /* 0x00000058f700720c */ /* 0x040fe40003f84070 */
[----:B------:R-:W-:Y:S01]  /*8c10*/  ISETP.GT.U32.AND P5, PT, R247, R193, PT ;  /* 0x000000c1f700720c */ /* 0x000fe20003fa4070 */
[----:B------:R-:W-:-:S08]  /*8c20*/  @!P3 IMAD.IADD R169, R169, 0x1, -R247 ;  /* 0x00000001a9a9b824 */ /* 0x000fd000078e0af7 */
[--C-:B------:R-:W-:Y:S01]  /*8c30*/  @!P6 IMAD.IADD R86, R86, 0x1, -R247.reuse ;  /* 0x000000015656e824 */ /* 0x100fe200078e0af7 */
[----:B------:R-:W-:Y:S01]  /*8c40*/  ISETP.GE.AND P6, PT, R245, RZ, PT ;  /* 0x000000fff500720c */ /* 0x000fe20003fc6270 */
[--C-:B------:R-:W-:Y:S01]  /*8c50*/  @!P4 IMAD.IADD R88, R88, 0x1, -R247.reuse ;  /* 0x000000015858c824 */ /* 0x100fe200078e0af7 */
[----:B------:R-:W3:Y:S01]  /*8c60*/  LDL R245, [R1+0x1740] ;  /* 0x0017400001f57983 */ /* 0x000ee20000100800 */
[----:B------:R-:W-:Y:S01]  /*8c70*/  @!P5 IMAD.IADD R193, R193, 0x1, -R247 ;  /* 0x00000001c1c1d824 */ /* 0x000fe200078e0af7 */
[----:B----4-:R-:W-:Y:S02]  /*8c80*/  ISETP.GE.AND P5, PT, R244, RZ, PT ;  /* 0x000000fff400720c */ /* 0x010fe40003fa6270 */
[----:B------:R-:W-:Y:S01]  /*8c90*/  ISETP.GE.AND P3, PT, R242, RZ, PT ;  /* 0x000000fff200720c */ /* 0x000fe20003f66270 */
[----:B------:R-:W4:Y:S01]  /*8ca0*/  LDL R244, [R1+0x1758] ;  /* 0x0017580001f47983 */ /* 0x000f220000100800 */
[----:B------:R-:W-:-:S03]  /*8cb0*/  ISETP.GE.AND P4, PT, R241, RZ, PT ;  /* 0x000000fff100720c */ /* 0x000fc60003f86270 */
[----:B------:R-:W4:Y:S04]  /*8cc0*/  LDL R242, [R1+0x1744] ;  /* 0x0017440001f27983 */ /* 0x000f280000100800 */
[----:B------:R-:W4:Y:S06]  /*8cd0*/  LDL R241, [R1+0x1754] ;  /* 0x0017540001f17983 */ /* 0x000f2c0000100800 */
[----:B------:R-:W-:Y:S01]  /*8ce0*/  @!P4 IMAD.MOV R167, RZ, RZ, -R167 ;  /* 0x000000ffffa7c224 */ /* 0x000fe200078e0aa7 */
[----:B------:R-:W-:Y:S01]  /*8cf0*/  ISETP.GT.U32.AND P4, PT, R247, R193, PT ;  /* 0x000000c1f700720c */ /* 0x000fe20003f84070 */
[----:B------:R-:W-:-:S04]  /*8d00*/  IMAD.HI.U32 R239, R249, R238, RZ ;  /* 0x000000eef9ef7227 */ /* 0x000fc800078e00ff */
[----:B------:R-:W-:Y:S01]  /*8d10*/  @!P6 IMAD.MOV R192, RZ, RZ, -R192 ;  /* 0x000000ffffc0e224 */ /* 0x000fe200078e0ac0 */
[----:B------:R-:W-:Y:S01]  /*8d20*/  ISETP.GT.U32.AND P6, PT, R247, R90, PT ;  /* 0x0000005af700720c */ /* 0x000fe20003fc4070 */
[----:B------:R-:W-:-:S06]  /*8d30*/  IMAD.MOV R239, RZ, RZ, -R239 ;  /* 0x000000ffffef7224 */ /* 0x000fcc00078e0aef */
[--C-:B------:R-:W-:Y:S01]  /*8d40*/  @!P4 IMAD.IADD R193, R193, 0x1, -R247.reuse ;  /* 0x00000001c1c1c824 */ /* 0x100fe200078e0af7 */
[C---:B------:R-:W-:Y:S01]  /*8d50*/  ISETP.GT.U32.AND P4, PT, R247.reuse, R96, PT ;  /* 0x00000060f700720c */ /* 0x040fe20003f84070 */
[C---:B------:R-:W-:Y:S01]  /*8d60*/  IMAD R238, R247.reuse, R239, R238 ;  /* 0x000000eff7ee7224 */ /* 0x040fe200078e02ee */
[----:B------:R-:W-:Y:S02]  /*8d70*/  IABS R239, R8 ;  /* 0x0000000800ef7213 */ /* 0x000fe40000000000 */
[----:B-1----:R-:W-:Y:S01]  /*8d80*/  IADD3 R8, R216, 0xf7, RZ ;  /* 0x000000f7d8087810 */ /* 0x002fe20007ffe0ff */
[----:B------:R-:W-:Y:S01]  /*8d90*/  @!P6 IMAD.IADD R90, R90, 0x1, -R247 ;  /* 0x000000015a5ae824 */ /* 0x000fe200078e0af7 */
[----:B------:R-:W-:-:S03]  /*8da0*/  ISETP.GT.U32.AND P6, PT, R247, R194, PT ;  /* 0x000000c2f700720c */ /* 0x000fc60003fc4070 */
[----:B------:R1:W-:Y:S04]  /*8db0*/  STL [R1+0x169c], R8 ;  /* 0x00169c0801007387 */ /* 0x0003e80000100800 */
[----:B------:R-:W-:Y:S02]  /*8dc0*/  @!P4 IMAD.IADD R96, R96, 0x1, -R247 ;  /* 0x000000016060c824 */ /* 0x000fe400078e0af7 */
[----:B------:R-:W-:Y:S01]  /*8dd0*/  @!P0 IMAD.MOV R165, RZ, RZ, -R165 ;  /* 0x000000ffffa58224 */ /* 0x000fe200078e0aa5 */
[----:B--2---:R-:W-:Y:S01]  /*8de0*/  ISETP.GE.AND P4, PT, R246, RZ, PT ;  /* 0x000000fff600720c */ /* 0x004fe20003f86270 */
[----:B------:R-:W-:Y:S01]  /*8df0*/  @!P3 IMAD.MOV R82, RZ, RZ, -R82 ;  /* 0x000000ffff52b224 */ /* 0x000fe200078e0a52 */
[----:B------:R-:W2:Y:S01]  /*8e00*/  LDL R246, [R1+0x1798] ;  /* 0x0017980001f67983 */ /* 0x000ea20000100800 */
[----:B------:R-:W-:Y:S01]  /*8e10*/  @!P6 IMAD.IADD R194, R194, 0x1, -R247 ;  /* 0x00000001c2c2e824 */ /* 0x000fe200078e0af7 */
[----:B------:R-:W-:Y:S01]  /*8e20*/  ISETP.GT.U32.AND P0, PT, R247, R209, PT ;  /* 0x000000d1f700720c */ /* 0x000fe20003f04070 */
[----:B------:R-:W-:Y:S01]  /*8e30*/  @!P5 IMAD.MOV R84, RZ, RZ, -R84 ;  /* 0x000000ffff54d224 */ /* 0x000fe200078e0a54 */
[----:B------:R-:W-:Y:S01]  /*8e40*/  @!P1 IADD3 R86, -R86, RZ, RZ ;  /* 0x000000ff56569210 */ /* 0x000fe20007ffe1ff */
[----:B------:R-:W2:Y:S01]  /*8e50*/  LDL R252, [R1+0x17a4] ;  /* 0x0017a40001fc7983 */ /* 0x000ea20000100800 */
[----:B---3--:R-:W-:-:S03]  /*8e60*/  ISETP.GE.AND P6, PT, R248, RZ, PT ;  /* 0x000000fff800720c */ /* 0x008fc60003fc6270 */
[----:B------:R-:W3:Y:S06]  /*8e70*/  LDL R248, [R1+0x179c] ;  /* 0x00179c0001f87983 */ /* 0x000eec0000100800 */
[----:B------:R-:W-:Y:S01]  /*8e80*/  @!P0 IMAD.IADD R209, R209, 0x1, -R247 ;  /* 0x00000001d1d18824 */ /* 0x000fe200078e0af7 */
[C---:B------:R-:W-:Y:S02]  /*8e90*/  ISETP.GT.U32.AND P0, PT, R247.reuse, R92, PT ;  /* 0x0000005cf700720c */ /* 0x040fe40003f04070 */
[----:B------:R-:W-:-:S11]  /*8ea0*/  ISETP.GT.U32.AND P3, PT, R247, R88, PT ;  /* 0x00000058f700720c */ /* 0x000fd60003f64070 */
[--C-:B------:R-:W-:Y:S01]  /*8eb0*/  @!P0 IMAD.IADD R92, R92, 0x1, -R247.reuse ;  /* 0x000000015c5c8824 */ /* 0x100fe200078e0af7 */
[C---:B------:R-:W-:Y:S01]  /*8ec0*/  ISETP.GT.U32.AND P0, PT, R247.reuse, R169, PT ;  /* 0x000000a9f700720c */ /* 0x040fe20003f04070 */
[----:B------:R-:W-:Y:S01]  /*8ed0*/  @!P3 IMAD.IADD R88, R88, 0x1, -R247 ;  /* 0x000000015858b824 */ /* 0x000fe200078e0af7 */
[C---:B------:R-:W-:Y:S02]  /*8ee0*/  ISETP.GT.U32.AND P1, PT, R247.reuse, R203, PT ;  /* 0x000000cbf700720c */ /* 0x040fe40003f24070 */
[C---:B------:R-:W-:Y:S02]  /*8ef0*/  ISETP.GT.U32.AND P5, PT, R247.reuse, R92, PT ;  /* 0x0000005cf700720c */ /* 0x040fe40003fa4070 */
[----:B------:R-:W-:-:S07]  /*8f00*/  ISETP.GT.U32.AND P3, PT, R247, R173, PT ;  /* 0x000000adf700720c */ /* 0x000fce0003f64070 */
[--C-:B------:R-:W-:Y:S01]  /*8f10*/  @!P0 IMAD.IADD R169, R169, 0x1, -R247.reuse ;  /* 0x00000001a9a98824 */ /* 0x100fe200078e0af7 */
[----:B------:R-:W-:Y:S01]  /*8f20*/  ISETP.GT.U32.AND P0, PT, R247, R94, PT ;  /* 0x0000005ef700720c */ /* 0x000fe20003f04070 */
[--C-:B------:R-:W-:Y:S02]  /*8f30*/  @!P1 IMAD.IADD R203, R203, 0x1, -R247.reuse ;  /* 0x00000001cbcb9824 */ /* 0x100fe400078e0af7 */
[--C-:B------:R-:W-:Y:S02]  /*8f40*/  @!P5 IMAD.IADD R92, R92, 0x1, -R247.reuse ;  /* 0x000000015c5cd824 */ /* 0x100fe400078e0af7 */
[----:B------:R-:W-:-:S08]  /*8f50*/  @!P3 IMAD.IADD R173, R173, 0x1, -R247 ;  /* 0x00000001adadb824 */ /* 0x000fd000078e0af7 */
[----:B------:R-:W-:Y:S02]  /*8f60*/  @!P0 IADD3 R94, R94, -R247, RZ ;  /* 0x800000f75e5e8210 */ /* 0x000fe40007ffe0ff */
[----:B------:R-:W-:Y:S02]  /*8f70*/  ISETP.GE.AND P5, PT, R245, RZ, PT ;  /* 0x000000fff500720c */ /* 0x000fe40003fa6270 */
[----:B------:R-:W3:Y:S01]  /*8f80*/  LDL R245, [R1+0x1774] ;  /* 0x0017740001f57983 */ /* 0x000ee20000100800 */
[----:B----4-:R-:W-:-:S03]  /*8f90*/  ISETP.GE.AND P3, PT, R244, RZ, PT ;  /* 0x000000fff400720c */ /* 0x010fc60003f66270 */
[----:B------:R-:W4:Y:S01]  /*8fa0*/  LDL R244, [R1+0x1784] ;  /* 0x0017840001f47983 */ /* 0x000f220000100800 */
[----:B------:R-:W-:-:S03]  /*8fb0*/  ISETP.GE.AND P1, PT, R242, RZ, PT ;  /* 0x000000fff200720c */ /* 0x000fc60003f26270 */
[----:B------:R-:W4:Y:S01]  /*8fc0*/  LDL R242, [R1+0x177c] ;  /* 0x00177c0001f27983 */ /* 0x000f220000100800 */
[----:B------:R-:W-:-:S03]  /*8fd0*/  ISETP.GE.AND P0, PT, R241, RZ, PT ;  /* 0x000000fff100720c */ /* 0x000fc60003f06270 */
[----:B------:R-:W4:Y:S01]  /*8fe0*/  LDL R241, [R1+0x1780] ;  /* 0x0017800001f17983 */ /* 0x000f220000100800 */
[----:B------:R-:W-:Y:S01]  /*8ff0*/  @!P2 IMAD.MOV R209, RZ, RZ, -R209 ;  /* 0x000000ffffd1a224 */ /* 0x000fe200078e0ad1 */
[C---:B------:R-:W-:Y:S02]  /*9000*/  ISETP.GT.U32.AND P2, PT, R247.reuse, R171, PT ;  /* 0x000000abf700720c */ /* 0x040fe40003f44070 */
[----:B------:R-:W-:Y:S02]  /*9010*/  @!P3 IADD3 R90, -R90, RZ, RZ ;  /* 0x000000ff5a5ab210 */ /* 0x000fe40007ffe1ff */
[----:B------:R-:W-:-:S09]  /*9020*/  ISETP.GT.U32.AND P3, PT, R247, R96, PT ;  /* 0x00000060f700720c */ /* 0x000fd20003f64070 */
[----:B------:R-:W-:-:S04]  /*9030*/  @!P2 IMAD.IADD R171, R171, 0x1, -R247 ;  /* 0x00000001ababa824 */ /* 0x000fc800078e0af7 */
[----:B------:R-:W-:Y:S01]  /*9040*/  @!P4 IMAD.MOV R171, RZ, RZ, -R171 ;  /* 0x000000ffffabc224 */ /* 0x000fe200078e0aab */
[C---:B------:R-:W-:Y:S01]  /*9050*/  ISETP.GT.U32.AND P4, PT, R247.reuse, R194, PT ;  /* 0x000000c2f700720c */ /* 0x040fe20003f84070 */
[----:B------:R-:W-:Y:S01]  /*9060*/  @!P3 IMAD.IADD R96, R96, 0x1, -R247 ;  /* 0x000000016060b824 */ /* 0x000fe200078e0af7 */
[----:B------:R-:W-:-:S11]  /*9070*/  ISETP.GT.U32.AND P3, PT, R247, R102, PT ;  /* 0x00000066f700720c */ /* 0x000fd60003f64070 */
[--C-:B------:R-:W-:Y:S01]  /*9080*/  @!P4 IMAD.IADD R194, R194, 0x1, -R247.reuse ;  /* 0x00000001c2c2c824 */ /* 0x100fe200078e0af7 */
[----:B------:R-:W-:Y:S01]  /*9090*/  ISETP.GT.U32.AND P4, PT, R247, R175, PT ;  /* 0x000000aff700720c */ /* 0x000fe20003f84070 */
[--C-:B------:R-:W-:Y:S01]  /*90a0*/  @!P3 IMAD.IADD R102, R102, 0x1, -R247.reuse ;  /* 0x000000016666b824 */ /* 0x100fe200078e0af7 */
[----:B--2---:R-:W-:Y:S02]  /*90b0*/  ISETP.GE.AND P3, PT, R246, RZ, PT ;  /* 0x000000fff600720c */ /* 0x004fe40003f66270 */
[----:B------:R-:W2:Y:S09]  /*90c0*/  LDL R246, [R1+0x17c8] ;  /* 0x0017c80001f67983 */ /* 0x000eb20000100800 */
[----:B------:R-:W-:Y:S01]  /*90d0*/  @!P4 IMAD.IADD R175, R175, 0x1, -R247 ;  /* 0x00000001afafc824 */ /* 0x000fe200078e0af7 */
[----:B---3--:R-:W-:-:S02]  /*90e0*/  ISETP.GE.AND P4, PT, R248, RZ, PT ;  /* 0x000000fff800720c */ /* 0x008fc40003f86270 */
[----:B------:R-:W3:Y:S01]  /*90f0*/  LDL R248, [R1+0x17cc] ;  /* 0x0017cc0001f87983 */ /* 0x000ee20000100800 */
[C---:B------:R-:W-:Y:S01]  /*9100*/  ISETP.GT.U32.AND P2, PT, R247.reuse, R98, PT ;  /* 0x00000062f700720c */ /* 0x040fe20003f44070 */
[----:B------:R-:W-:Y:S01]  /*9110*/  @!P1 IMAD.MOV R88, RZ, RZ, -R88 ;  /* 0x000000ffff589224 */ /* 0x000fe200078e0a58 */
[C---:B------:R-:W-:Y:S01]  /*9120*/  ISETP.GT.U32.AND P1, PT, R247.reuse, R94, PT ;  /* 0x0000005ef700720c */ /* 0x040fe20003f24070 */
[----:B------:R-:W-:Y:S01]  /*9130*/  @!P0 IMAD.MOV R193, RZ, RZ, -R193 ;  /* 0x000000ffffc18224 */ /* 0x000fe200078e0ac1 */
[----:B------:R-:W-:Y:S01]  /*9140*/  ISETP.GT.U32.AND P0, PT, R247, R173, PT ;  /* 0x000000adf700720c */ /* 0x000fe20003f04070 */
[----:B------:R-:W-:-:S08]  /*9150*/  @!P5 IMAD.MOV R169, RZ, RZ, -R169 ;  /* 0x000000ffffa9d224 */ /* 0x000fd000078e0aa9 */
[--C-:B------:R-:W-:Y:S01]  /*9160*/  @!P2 IMAD.IADD R98, R98, 0x1, -R247.reuse ;  /* 0x000000016262a824 */ /* 0x100fe200078e0af7 */
[C---:B------:R-:W-:Y:S01]  /*9170*/  ISETP.GT.U32.AND P2, PT, R247.reuse, R203, PT ;  /* 0x000000cbf700720c */ /* 0x040fe20003f44070 */
[--C-:B------:R-:W-:Y:S01]  /*9180*/  @!P1 IMAD.IADD R94, R94, 0x1, -R247.reuse ;  /* 0x000000015e5e9824 */ /* 0x100fe200078e0af7 */
[----:B------:R-:W-:Y:S01]  /*9190*/  ISETP.GT.U32.AND P1, PT, R247, R100, PT ;  /* 0x00000064f700720c */ /* 0x000fe20003f24070 */
[----:B------:R-:W-:Y:S01]  /*91a0*/  @!P0 IMAD.IADD R173, R173, 0x1, -R247 ;  /* 0x00000001adad8824 */ /* 0x000fe200078e0af7 */
[C---:B------:R-:W-:Y:S02]  /*91b0*/  ISETP.GT.U32.AND P5, PT, R247.reuse, R98, PT ;  /* 0x00000062f700720c */ /* 0x040fe40003fa4070 */
[C---:B------:R-:W-:Y:S01]  /*91c0*/  ISETP.GT.U32.AND P0, PT, R247.reuse, R197, PT ;  /* 0x000000c5f700720c */ /* 0x040fe20003f04070 */
[----:B------:R-:W-:Y:S01]  /*91d0*/  @!P6 IMAD.MOV R92, RZ, RZ, -R92 ;  /* 0x000000ffff5ce224 */ /* 0x000fe200078e0a5c */
[----:B------:R-:W-:-:S05]  /*91e0*/  ISETP.GT.U32.AND P6, PT, R247, R174, PT ;  /* 0x000000aef700720c */ /* 0x000fca0003fc4070 */
[--C-:B------:R-:W-:Y:S02]  /*91f0*/  @!P2 IMAD.IADD R203, R203, 0x1, -R247.reuse ;  /* 0x00000001cbcba824 */ /* 0x100fe400078e0af7 */
[--C-:B------:R-:W-:Y:S02]  /*9200*/  @!P1 IMAD.IADD R100, R100, 0x1, -R247.reuse ;  /* 0x0000000164649824 */ /* 0x100fe400078e0af7 */
[----:B------:R-:W-:Y:S02]  /*9210*/  @!P5 IADD3 R98, R98, -R247, RZ ;  /* 0x800000f76262d210 */ /* 0x000fe40007ffe0ff */
[--C-:B------:R-:W-:Y:S02]  /*9220*/  @!P0 IMAD.IADD R197, R197, 0x1, -R247.reuse ;  /* 0x00000001c5c58824 */ /* 0x100fe400078e0af7 */
[----:B------:R-:W-:Y:S01]  /*9230*/  @!P6 IMAD.IADD R174, R174, 0x1, -R247 ;  /* 0x00000001aeaee824 */ /* 0x000fe200078e0af7 */
[----:B------:R-:W-:Y:S02]  /*9240*/  ISETP.GT.U32.AND P6, PT, R247, R104, PT ;  /* 0x00000068f700720c */ /* 0x000fe40003fc4070 */
[----:B------:R-:W-:-:S02]  /*9250*/  ISETP.GE.AND P2, PT, R245, RZ, PT ;  /* 0x000000fff500720c */ /* 0x000fc40003f46270 */
[----:B------:R-:W3:Y:S01]  /*9260*/  LDL R245, [R1+0x17a8] ;  /* 0x0017a80001f57983 */ /* 0x000ee20000100800 */
[----:B----4-:R-:W-:-:S03]  /*9270*/  ISETP.GE.AND P0, PT, R244, RZ, PT ;  /* 0x000000fff400720c */ /* 0x010fc60003f06270 */
[----:B------:R-:W4:Y:S01]  /*9280*/  LDL R244, [R1+0x17c4] ;  /* 0x0017c40001f47983 */ /* 0x000f220000100800 */
[----:B------:R-:W-:-:S03]  /*9290*/  ISETP.GE.AND P5, PT, R242, RZ, PT ;  /* 0x000000fff200720c */ /* 0x000fc60003fa6270 */
[----:B------:R-:W4:Y:S01]  /*92a0*/  LDL R242, [R1+0x17ac] ;  /* 0x0017ac0001f27983 */ /* 0x000f220000100800 */
[----:B------:R-:W-:Y:S01]  /*92b0*/  ISETP.GE.AND P1, PT, R241, RZ, PT ;  /* 0x000000fff100720c */ /* 0x000fe20003f26270 */
[----:B------:R-:W-:-:S12]  /*92c0*/  @!P6 IMAD.IADD R104, R104, 0x1, -R247 ;  /* 0x000000016868e824 */ /* 0x000fd800078e0af7 */
[----:B------:R-:W-:Y:S01]  /*92d0*/  @!P1 IMAD.MOV R173, RZ, RZ, -R173 ;  /* 0x000000ffffad9224 */ /* 0x000fe200078e0aad */
[C---:B------:R-:W-:Y:S01]  /*92e0*/  ISETP.GT.U32.AND P1, PT, R247.reuse, R197, PT ;  /* 0x000000c5f700720c */ /* 0x040fe20003f24070 */
[----:B------:R-:W-:Y:S01]  /*92f0*/  @!P0 IMAD.MOV R96, RZ, RZ, -R96 ;  /* 0x000000ffff608224 */ /* 0x000fe200078e0a60 */
[C---:B------:R-:W-:Y:S02]  /*9300*/  ISETP.GT.U32.AND P0, PT, R247.reuse, R102, PT ;  /* 0x00000066f700720c */ /* 0x040fe40003f04070 */
[----:B------:R-:W-:-:S09]  /*9310*/  ISETP.GT.U32.AND P6, PT, R247, R104, PT ;  /* 0x00000068f700720c */ /* 0x000fd20003fc4070 */
[----:B------:R-:W-:Y:S02]  /*9320*/  @!P1 IADD3 R197, R197, -R247, RZ ;  /* 0x800000f7c5c59210 */ /* 0x000fe40007ffe0ff */
[C---:B------:R-:W-:Y:S01]  /*9330*/  ISETP.GT.U32.AND P1, PT, R247.reuse, R108, PT ;  /* 0x0000006cf700720c */ /* 0x040fe20003f24070 */
[--C-:B------:R-:W-:Y:S01]  /*9340*/  @!P0 IMAD.IADD R102, R102, 0x1, -R247.reuse ;  /* 0x0000000166668824 */ /* 0x100fe200078e0af7 */
[----:B------:R-:W-:Y:S01]  /*9350*/  ISETP.GT.U32.AND P0, PT, R247, R204, PT ;  /* 0x000000ccf700720c */ /* 0x000fe20003f04070 */
[--C-:B------:R-:W-:Y:S01]  /*9360*/  @!P6 IMAD.IADD R104, R104, 0x1, -R247.reuse ;  /* 0x000000016868e824 */ /* 0x100fe200078e0af7 */
[----:B------:R-:W-:Y:S02]  /*9370*/  ISETP.GE.AND P6, PT, R252, RZ, PT ;  /* 0x000000fffc00720c */ /* 0x000fe40003fc6270 */
[----:B------:R-:W4:Y:S07]  /*9380*/  LDL R252, [R1+0x17d0] ;  /* 0x0017d00001fc7983 */ /* 0x000f2e0000100800 */
[----:B------:R-:W-:Y:S01]  /*9390*/  @!P1 IMAD.IADD R108, R108, 0x1, -R247 ;  /* 0x000000016c6c9824 */ /* 0x000fe200078e0af7 */
[----:B--2---:R-:W-:-:S02]  /*93a0*/  ISETP.GE.AND P1, PT, R246, RZ, PT ;  /* 0x000000fff600720c */ /* 0x004fc40003f26270 */
[----:B------:R-:W2:Y:S01]  /*93b0*/  LDL R246, [R1+0x17f4] ;  /* 0x0017f40001f67983 */ /* 0x000ea20000100800 */
[----:B------:R-:W-:Y:S02]  /*93c0*/  @!P0 IADD3 R204, R204, -R247, RZ ;  /* 0x800000f7cccc8210 */ /* 0x000fe40007ffe0ff */
[----:B---3--:R-:W-:Y:S02]  /*93d0*/  ISETP.GE.AND P0, PT, R248, RZ, PT ;  /* 0x000000fff800720c */ /* 0x008fe40003f06270 */
[----:B------:R-:W3:Y:S01]  /*93e0*/  LDL R248, [R1+0x17f8] ;  /* 0x0017f80001f87983 */ /* 0x000ee20000100800 */
[----:B------:R-:W-:Y:S01]  /*93f0*/  @!P2 IADD3 R203, -R203, RZ, RZ ;  /* 0x000000ffcbcba210 */ /* 0x000fe20007ffe1ff */
[----:B------:R-:W-:Y:S01]  /*9400*/  @!P5 IMAD.MOV R94, RZ, RZ, -R94 ;  /* 0x000000ffff5ed224 */ /* 0x000fe200078e0a5e */
[C---:B------:R-:W-:Y:S02]  /*9410*/  ISETP.GT.U32.AND P2, PT, R247.reuse, R174, PT ;  /* 0x000000aef700720c */ /* 0x040fe40003f44070 */
[C---:B------:R-:W-:Y:S01]  /*9420*/  ISETP.GT.U32.AND P5, PT, R247.reuse, R100, PT ;  /* 0x00000064f700720c */ /* 0x040fe20003fa4070 */
[----:B------:R-:W-:Y:S01]  /*9430*/  @!P4 IMAD.MOV R98, RZ, RZ, -R98 ;  /* 0x000000ffff62c224 */ /* 0x000fe200078e0a62 */
[----:B------:R-:W-:-:S09]  /*9440*/  ISETP.GT.U32.AND P4, PT, R247, R195, PT ;  /* 0x000000c3f700720c */ /* 0x000fd20003f84070 */
[--C-:B------:R-:W-:Y:S01]  /*9450*/  @!P2 IMAD.IADD R174, R174, 0x1, -R247.reuse ;  /* 0x00000001aeaea824 */ /* 0x100fe200078e0af7 */
[C---:B------:R-:W-:Y:S01]  /*9460*/  ISETP.GT.U32.AND P2, PT, R247.reuse, R106, PT ;  /* 0x0000006af700720c */ /* 0x040fe20003f44070 */
[--C-:B------:R-:W-:Y:S01]  /*9470*/  @!P5 IMAD.IADD R100, R100, 0x1, -R247.reuse ;  /* 0x000000016464d824 */ /* 0x100fe200078e0af7 */
[C---:B------:R-:W-:Y:S01]  /*9480*/  ISETP.GT.U32.AND P5, PT, R247.reuse, R176, PT ;  /* 0x000000b0f700720c */ /* 0x040fe20003fa4070 */
[----:B------:R-:W-:Y:S01]  /*9490*/  @!P3 IMAD.MOV R194, RZ, RZ, -R194 ;  /* 0x000000ffffc2b224 */ /* 0x000fe200078e0ac2 */
[----:B------:R-:W-:Y:S01]  /*94a0*/  ISETP.GT.U32.AND P3, PT, R247, R175, PT ;  /* 0x000000aff700720c */ /* 0x000fe20003f64070 */
[----:B------:R-:W-:-:S08]  /*94b0*/  @!P4 IMAD.IADD R195, R195, 0x1, -R247 ;  /* 0x00000001c3c3c824 */ /* 0x000fd000078e0af7 */
[--C-:B------:R-:W-:Y:S02]  /*94c0*/  @!P2 IMAD.IADD R106, R106, 0x1, -R247.reuse ;  /* 0x000000016a6aa824 */ /* 0x100fe400078e0af7 */
[--C-:B------:R-:W-:Y:S02]  /*94d0*/  @!P5 IMAD.IADD R176, R176, 0x1, -R247.reuse ;  /* 0x00000001b0b0d824 */ /* 0x100fe400078e0af7 */
[----:B------:R-:W-:Y:S01]  /*94e0*/  @!P3 IMAD.IADD R175, R175, 0x1, -R247 ;  /* 0x00000001afafb824 */ /* 0x000fe200078e0af7 */
[----:B------:R-:W-:Y:S02]  /*94f0*/  ISETP.GT.U32.AND P3, PT, R247, R110, PT ;  /* 0x0000006ef700720c */ /* 0x000fe40003f64070 */
[----:B------:R-:W-:Y:S02]  /*9500*/  ISETP.GE.AND P4, PT, R245, RZ, PT ;  /* 0x000000fff500720c */ /* 0x000fe40003f86270 */
[----:B------:R-:W3:Y:S01]  /*9510*/  LDL R245, [R1+0x17d4] ;  /* 0x0017d40001f57983 */ /* 0x000ee20000100800 */
[----:B----4-:R-:W-:-:S03]  /*9520*/  ISETP.GE.AND P5, PT, R244, RZ, PT ;  /* 0x000000fff400720c */ /* 0x010fc60003fa6270 */
[----:B------:R-:W4:Y:S01]  /*9530*/  LDL R244, [R1+0x17f0] ;  /* 0x0017f00001f47983 */ /* 0x000f220000100800 */
[----:B------:R-:W-:-:S03]  /*9540*/  ISETP.GE.AND P2, PT, R242, RZ, PT ;  /* 0x000000fff200720c */ /* 0x000fc60003f46270 */
[----:B------:R-:W4:Y:S10]  /*9550*/  LDL R242, [R1+0x17ec] ;  /* 0x0017ec0001f27983 */ /* 0x000f340000100800 */
[----:B------:R-:W-:Y:S01]  /*9560*/  @!P2 IMAD.MOV R197, RZ, RZ, -R197 ;  /* 0x000000ffffc5a224 */ /* 0x000fe200078e0ac5 */
[----:B------:R-:W-:Y:S01]  /*9570*/  ISETP.GT.U32.AND P2, PT, R247, R176, PT ;  /* 0x000000b0f700720c */ /* 0x000fe20003f44070 */
[----:B------:R-:W-:-:S02]  /*9580*/  @!P3 IMAD.IADD R110, R110, 0x1, -R247 ;  /* 0x000000016e6eb824 */ /* 0x000fc400078e0af7 */
[----:B------:R-:W-:-:S04]  /*9590*/  IMAD.HI.U32 R240, R249, R239, RZ ;  /* 0x000000eff9f07227 */ /* 0x000fc800078e00ff */
[----:B------:R-:W-:Y:S01]  /*95a0*/  @!P6 IMAD.MOV R174, RZ, RZ, -R174 ;  /* 0x000000ffffaee224 */ /* 0x000fe200078e0aae */
[C---:B------:R-:W-:Y:S01]  /*95b0*/  ISETP.GT.U32.AND P6, PT, R247.reuse, R108, PT ;  /* 0x0000006cf700720c */ /* 0x040fe20003fc4070 */
[----:B------:R-:W-:Y:S01]  /*95c0*/  @!P5 IMAD.MOV R102, RZ, RZ, -R102 ;  /* 0x000000ffff66d224 */ /* 0x000fe200078e0a66 */
[----:B------:R-:W-:-:S03]  /*95d0*/  ISETP.GT.U32.AND P5, PT, R247, R110, PT ;  /* 0x0000006ef700720c */ /* 0x000fc60003fa4070 */
[----:B------:R-:W-:Y:S01]  /*95e0*/  @!P2 IMAD.IADD R176, R176, 0x1, -R247 ;  /* 0x00000001b0b0a824 */ /* 0x000fe200078e0af7 */
[----:B------:R-:W-:Y:S01]  /*95f0*/  ISETP.GT.U32.AND P2, PT, R247, R114, PT ;  /* 0x00000072f700720c */ /* 0x000fe20003f44070 */
[----:B------:R-:W-:-:S04]  /*9600*/  IMAD.MOV R240, RZ, RZ, -R240 ;  /* 0x000000fffff07224 */ /* 0x000fc800078e0af0 */
[C---:B------:R-:W-:Y:S01]  /*9610*/  IMAD R239, R247.reuse, R240, R239 ;  /* 0x000000f0f7ef7224 */ /* 0x040fe200078e02ef */
[----:B------:R-:W-:Y:S02]  /*9620*/  IABS R240, R8 ;  /* 0x0000000800f07213 */ /* 0x000fe40000000000 */
[----:B-1----:R-:W-:Y:S01]  /*9630*/  IADD3 R8, R216, 0xf8, RZ ;  /* 0x000000f8d8087810 */ /* 0x002fe20007ffe0ff */
[--C-:B------:R-:W-:Y:S01]  /*9640*/  @!P6 IMAD.IADD R108, R108, 0x1, -R247.reuse ;  /* 0x000000016c6ce824 */ /* 0x100fe200078e0af7 */
[----:B------:R-:W-:Y:S01]  /*9650*/  ISETP.GT.U32.AND P6, PT, R247, R178, PT ;  /* 0x000000b2f700720c */ /* 0x000fe20003fc4070 */
[--C-:B------:R-:W-:Y:S02]  /*9660*/  @!P5 IMAD.IADD R110, R110, 0x1, -R247.reuse ;  /* 0x000000016e6ed824 */ /* 0x100fe400078e0af7 */
[----:B------:R-:W-:Y:S01]  /*9670*/  @!P2 IMAD.IADD R114, R114, 0x1, -R247 ;  /* 0x000000017272a824 */ /* 0x000fe200078e0af7 */
[----:B------:R1:W-:Y:S01]  /*9680*/  STL [R1+0x1684], R8 ;  /* 0x0016840801007387 */ /* 0x0003e20000100800 */
[----:B------:R-:W-:-:S03]  /*9690*/  ISETP.GE.AND P5, PT, R252, RZ, PT ;  /* 0x000000fffc00720c */ /* 0x000fc60003fa6270 */
[----:B------:R-:W4:Y:S01]  /*96a0*/  LDL R252, [R1+0x17fc] ;  /* 0x0017fc0001fc7983 */ /* 0x000f220000100800 */
[----:B--2---:R-:W-:-:S03]  /*96b0*/  ISETP.GE.AND P2, PT, R246, RZ, PT ;  /* 0x000000fff600720c */ /* 0x004fc60003f46270 */
[----:B------:R-:W2:Y:S01]  /*96c0*/  LDL R246, [R1+0x1820] ;  /* 0x0018200001f67983 */ /* 0x000ea20000100800 */
[----:B------:R-:W-:Y:S01]  /*96d0*/  @!P6 IMAD.IADD R178, R178, 0x1, -R247 ;  /* 0x00000001b2b2e824 */ /* 0x000fe200078e0af7 */
[----:B------:R-:W-:Y:S01]  /*96e0*/  ISETP.GT.U32.AND P3, PT, R247, R195, PT ;  /* 0x000000c3f700720c */ /* 0x000fe20003f64070 */
[----:B------:R-:W-:Y:S01]  /*96f0*/  @!P4 IMAD.MOV R100, RZ, RZ, -R100 ;  /* 0x000000ffff64c224 */ /* 0x000fe200078e0a64 */
[----:B------:R-:W2:Y:S01]  /*9700*/  LDL R251, [R1+0x183c] ;  /* 0x00183c0001fb7983 */ /* 0x000ea20000100800 */
[----:B---3--:R-:W-:-:S03]  /*9710*/  ISETP.GE.AND P6, PT, R248, RZ, PT ;  /* 0x000000fff800720c */ /* 0x008fc60003fc6270 */
[----:B------:R-:W3:Y:S01]  /*9720*/  LDL R248, [R1+0x1824] ;  /* 0x0018240001f87983 */ /* 0x000ee20000100800 */
[----:B------:R-:W-:Y:S01]  /*9730*/  ISETP.GT.U32.AND P4, PT, R247, R106, PT ;  /* 0x0000006af700720c */ /* 0x000fe20003f84070 */
[----:B------:R-:W-:-:S05]  /*9740*/  @!P0 IMAD.MOV R104, RZ, RZ, -R104 ;  /* 0x000000ffff688224 */ /* 0x000fca00078e0a68 */
[----:B------:R-:W-:Y:S02]  /*9750*/  @!P3 IADD3 R195, R195, -R247, RZ ;  /* 0x800000f7c3c3b210 */ /* 0x000fe40007ffe0ff */
[C---:B------:R-:W-:Y:S02]  /*9760*/  ISETP.GT.U32.AND P0, PT, R247.reuse, R177, PT ;  /* 0x000000b1f700720c */ /* 0x040fe40003f04070 */
[----:B------:R-:W-:-:S03]  /*9770*/  ISETP.GT.U32.AND P3, PT, R247, R112, PT ;  /* 0x00000070f700720c */ /* 0x000fc60003f64070 */
[----:B------:R-:W-:Y:S01]  /*9780*/  @!P4 IMAD.IADD R106, R106, 0x1, -R247 ;  /* 0x000000016a6ac824 */ /* 0x000fe200078e0af7 */
[----:B------:R-:W-:Y:S01]  /*9790*/  ISETP.GT.U32.AND P4, PT, R247, R196, PT ;  /* 0x000000c4f700720c */ /* 0x000fe20003f84070 */
[----:B------:R-:W-:-:S06]  /*97a0*/  @!P1 IMAD.MOV R175, RZ, RZ, -R175 ;  /* 0x000000ffffaf9224 */ /* 0x000fcc00078e0aaf */
[--C-:B------:R-:W-:Y:S02]  /*97b0*/  @!P0 IMAD.IADD R177, R177, 0x1, -R247.reuse ;  /* 0x00000001b1b18824 */ /* 0x100fe400078e0af7 */
[----:B------:R-:W-:Y:S01]  /*97c0*/  @!P3 IMAD.IADD R112, R112, 0x1, -R247 ;  /* 0x000000017070b824 */ /* 0x000fe200078e0af7 */
[----:B------:R-:W-:-:S03]  /*97d0*/  ISETP.GT.U32.AND P1, PT, R247, R204, PT ;  /* 0x000000ccf700720c */ /* 0x000fc60003f24070 */
[----:B------:R-:W-:-:S10]  /*97e0*/  @!P4 IADD3 R196, R196, -R247, RZ ;  /* 0x800000f7c4c4c210 */ /* 0x000fd40007ffe0ff */
[----:B------:R-:W-:Y:S01]  /*97f0*/  @!P1 IMAD.IADD R204, R204, 0x1, -R247 ;  /* 0x00000001cccc9824 */ /* 0x000fe200078e0af7 */
[----:B------:R-:W-:Y:S02]  /*9800*/  ISETP.GE.AND P0, PT, R245, RZ, PT ;  /* 0x000000fff500720c */ /* 0x000fe40003f06270 */
[----:B------:R-:W3:Y:S01]  /*9810*/  LDL R245, [R1+0x1814] ;  /* 0x0018140001f57983 */ /* 0x000ee20000100800 */
[----:B----4-:R-:W-:-:S03]  /*9820*/  ISETP.GE.AND P4, PT, R244, RZ, PT ;  /* 0x000000fff400720c */ /* 0x010fc60003f86270 */
[----:B------:R-:W4:Y:S01]  /*9830*/  LDL R244, [R1+0x181c] ;  /* 0x00181c0001f47983 */ /* 0x000f220000100800 */
[----:B------:R-:W-:-:S03]  /*9840*/  ISETP.GE.AND P3, PT, R242, RZ, PT ;  /* 0x000000fff200720c */ /* 0x000fc60003f66270 */
[----:B------:R-:W4:Y:S01]  /*9850*/  LDL R242, [R1+0x1818] ;  /* 0x0018180001f27983 */ /* 0x000f220000100800 */
[----:B------:R-:W-:-:S05]  /*9860*/  ISETP.GT.U32.AND P1, PT, R247, R116, PT ;  /* 0x00000074f700720c */ /* 0x000fca0003f24070 */
[----:B------:R-:W-:Y:S01]  /*9870*/  @!P4 IMAD.MOV R108, RZ, RZ, -R108 ;  /* 0x000000ffff6cc224 */ /* 0x000fe200078e0a6c */
[C---:B------:R-:W-:Y:S02]  /*9880*/  ISETP.GT.U32.AND P4, PT, R247.reuse, R114, PT ;  /* 0x00000072f700720c */ /* 0x040fe40003f84070 */
[----:B------:R-:W-:Y:S02]  /*9890*/  @!P2 IADD3 R204, -R204, RZ, RZ ;  /* 0x000000ffcccca210 */ /* 0x000fe40007ffe1ff */
[----:B------:R-:W-:-:S03]  /*98a0*/  ISETP.GT.U32.AND P2, PT, R247, R178, PT ;  /* 0x000000b2f700720c */ /* 0x000fc60003f44070 */
[----:B------:R-:W-:Y:S01]  /*98b0*/  @!P1 IMAD.IADD R116, R116, 0x1, -R247 ;  /* 0x0000000174749824 */ /* 0x000fe200078e0af7 */
[----:B------:R-:W-:-:S05]  /*98c0*/  ISETP.GT.U32.AND P1, PT, R247, R177, PT ;  /* 0x000000b1f700720c */ /* 0x000fca0003f24070 */
[----:B------:R-:W-:Y:S01]  /*98d0*/  @!P4 IMAD.IADD R114, R114, 0x1, -R247 ;  /* 0x000000017272c824 */ /* 0x000fe200078e0af7 */
[----:B------:R-:W-:-:S03]  /*98e0*/  ISETP.GT.U32.AND P4, PT, R247, R120, PT ;  /* 0x00000078f700720c */ /* 0x000fc60003f84070 */
[----:B------:R-:W-:Y:S01]  /*98f0*/  @!P2 IMAD.IADD R178, R178, 0x1, -R247 ;  /* 0x00000001b2b2a824 */ /* 0x000fe200078e0af7 */
[----:B------:R-:W-:-:S03]  /*9900*/  ISETP.GT.U32.AND P2, PT, R247, R182, PT ;  /* 0x000000b6f700720c */ /* 0x000fc60003f44070 */
[----:B------:R-:W-:-:S06]  /*9910*/  @!P1 IMAD.IADD R177, R177, 0x1, -R247 ;  /* 0x00000001b1b19824 */ /* 0x000fcc00078e0af7 */
[----:B------:R-:W-:Y:S01]  /*9920*/  @!P4 IMAD.IADD R120, R120, 0x1, -R247 ;  /* 0x000000017878c824 */ /* 0x000fe200078e0af7 */
[----:B------:R-:W-:Y:S02]  /*9930*/  ISETP.GE.AND P1, PT, R252, RZ, PT ;  /* 0x000000fffc00720c */ /* 0x000fe40003f26270 */
[----:B------:R-:W4:Y:S01]  /*9940*/  LDL R252, [R1+0x1840] ;  /* 0x0018400001fc7983 */ /* 0x000f220000100800 */
[----:B--2---:R-:W-:-:S03]  /*9950*/  ISETP.GE.AND P4, PT, R246, RZ, PT ;  /* 0x000000fff600720c */ /* 0x004fc60003f86270 */
[----:B------:R-:W2:Y:S01]  /*9960*/  LDL R246, [R1+0x1854] ;  /* 0x0018540001f67983 */ /* 0x000ea20000100800 */
[----:B------:R-:W-:Y:S01]  /*9970*/  @!P2 IMAD.IADD R182, R182, 0x1, -R247 ;  /* 0x00000001b6b6a824 */ /* 0x000fe200078e0af7 */
[----:B---3--:R-:W-:Y:S02]  /*9980*/  ISETP.GE.AND P2, PT, R248, RZ, PT ;  /* 0x000000fff800720c */ /* 0x008fe40003f46270 */
[----:B------:R-:W3:Y:S01]  /*9990*/  LDL R248, [R1+0x1878] ;  /* 0x0018780001f87983 */ /* 0x000ee20000100800 */
        /* <DEDUP_REMOVED lines=9> */
[----:B------:R-:W-:Y:S01]  /*9a30*/  ISETP.GT.U32.AND P3, PT, R247, R179, PT ;  /* 0x000000b3f700720c */ /* 0x000fe20003f64070 */
[----:B------:R-:W-:-:S10]  /*9a40*/  @!P5 IMAD.IADD R116, R116, 0x1, -R247 ;  /* 0x000000017474d824 */ /* 0x000fd400078e0af7 */
[--C-:B------:R-:W-:Y:S02]  /*9a50*/  @!P0 IMAD.IADD R118, R118, 0x1, -R247.reuse ;  /* 0x0000000176768824 */ /* 0x100fe400078e0af7 */
[----:B------:R-:W-:Y:S01]  /*9a60*/  @!P3 IMAD.IADD R179, R179, 0x1, -R247 ;  /* 0x00000001b3b3b824 */ /* 0x000fe200078e0af7 */
[----:B------:R-:W-:Y:S02]  /*9a70*/  ISETP.GE.AND P5, PT, R245, RZ, PT ;  /* 0x000000fff500720c */ /* 0x000fe40003fa6270 */
[----:B------:R-:W3:Y:S01]  /*9a80*/  LDL R245, [R1+0x1844] ;  /* 0x0018440001f57983 */ /* 0x000ee20000100800 */
[----:B----4-:R-:W-:-:S03]  /*9a90*/  ISETP.GE.AND P3, PT, R244, RZ, PT ;  /* 0x000000fff400720c */ /* 0x010fc60003f66270 */
[----:B------:R-:W4:Y:S01]  /*9aa0*/  LDL R244, [R1+0x1848] ;  /* 0x0018480001f47983 */ /* 0x000f220000100800 */
[----:B------:R-:W-:-:S13]  /*9ab0*/  ISETP.GE.AND P0, PT, R242, RZ, PT ;  /* 0x000000fff200720c */ /* 0x000fda0003f06270 */
[----:B------:R-:W-:Y:S01]  /*9ac0*/  @!P0 IMAD.MOV R196, RZ, RZ, -R196 ;  /* 0x000000ffffc48224 */ /* 0x000fe200078e0ac4 */
[C---:B------:R-:W-:Y:S01]  /*9ad0*/  ISETP.GT.U32.AND P0, PT, R247.reuse, R179, PT ;  /* 0x000000b3f700720c */ /* 0x040fe20003f04070 */
[----:B------:R-:W-:Y:S01]  /*9ae0*/  @!P3 IMAD.MOV R114, RZ, RZ, -R114 ;  /* 0x000000ffff72b224 */ /* 0x000fe200078e0a72 */
[C---:B------:R-:W-:Y:S01]  /*9af0*/  ISETP.GT.U32.AND P3, PT, R247.reuse, R120, PT ;  /* 0x00000078f700720c */ /* 0x040fe20003f64070 */
[----:B------:R-:W-:Y:S01]  /*9b00*/  @!P2 IMAD.MOV R116, RZ, RZ, -R116 ;  /* 0x000000ffff74a224 */ /* 0x000fe200078e0a74 */
[----:B------:R-:W-:-:S09]  /*9b10*/  ISETP.GT.U32.AND P2, PT, R247, R180, PT ;  /* 0x000000b4f700720c */ /* 0x000fd20003f44070 */
[--C-:B------:R-:W-:Y:S01]  /*9b20*/  @!P0 IMAD.IADD R179, R179, 0x1, -R247.reuse ;  /* 0x00000001b3b38824 */ /* 0x100fe200078e0af7 */
[C---:B------:R-:W-:Y:S02]  /*9b30*/  ISETP.GT.U32.AND P0, PT, R247.reuse, R2, PT ;  /* 0x00000002f700720c */ /* 0x040fe40003f04070 */
[----:B------:R-:W-:Y:S01]  /*9b40*/  @!P3 IADD3 R120, R120, -R247, RZ ;  /* 0x800000f77878b210 */ /* 0x000fe20007ffe0ff */
[----:B------:R-:W-:Y:S01]  /*9b50*/  @!P2 IMAD.IADD R180, R180, 0x1, -R247 ;  /* 0x00000001b4b4a824 */ /* 0x000fe200078e0af7 */
[----:B------:R-:W-:-:S09]  /*9b60*/  ISETP.GT.U32.AND P3, PT, R247, R181, PT ;  /* 0x000000b5f700720c */ /* 0x000fd20003f64070 */
        /* <DEDUP_REMOVED lines=11> */
[----:B------:R-:W-:Y:S02]  /*9c20*/  @!P5 IADD3 R112, -R112, RZ, RZ ;  /* 0x000000ff7070d210 */ /* 0x000fe40007ffe1ff */
[----:B------:R-:W-:-:S09]  /*9c30*/  ISETP.GT.U32.AND P5, PT, R247, R118, PT ;  /* 0x00000076f700720c */ /* 0x000fd20003fa4070 */
[----:B------:R-:W-:-:S04]  /*9c40*/  @!P6 IADD3 R210, R210, -R247, RZ ;  /* 0x800000f7d2d2e210 */ /* 0x000fc80007ffe0ff */
[C---:B------:R-:W-:Y:S02]  /*9c50*/  ISETP.GT.U32.AND P1, PT, R247.reuse, R210, PT ;  /* 0x000000d2f700720c */ /* 0x040fe40003f24070 */
[C---:B------:R-:W-:Y:S01]  /*9c60*/  ISETP.GT.U32.AND P6, PT, R247.reuse, R122, PT ;  /* 0x0000007af700720c */ /* 0x040fe20003fc4070 */
[----:B------:R-:W-:Y:S01]  /*9c70*/  @!P5 IMAD.IADD R118, R118, 0x1, -R247 ;  /* 0x000000017676d824 */ /* 0x000fe200078e0af7 */
[----:B------:R-:W-:-:S09]  /*9c80*/  ISETP.GT.U32.AND P5, PT, R247, R205, PT ;  /* 0x000000cdf700720c */ /* 0x000fd20003fa4070 */
[--C-:B------:R-:W-:Y:S01]  /*9c90*/  @!P1 IMAD.IADD R210, R210, 0x1, -R247.reuse ;  /* 0x00000001d2d29824 */ /* 0x100fe200078e0af7 */
[----:B------:R-:W-:Y:S01]  /*9ca0*/  ISETP.GT.U32.AND P1, PT, R247, R0, PT ;  /* 0x00000000f700720c */ /* 0x000fe20003f24070 */
[--C-:B------:R-:W-:Y:S02]  /*9cb0*/  @!P6 IMAD.IADD R122, R122, 0x1, -R247.reuse ;  /* 0x000000017a7ae824 */ /* 0x100fe400078e0af7 */
[----:B------:R-:W-:-:S03]  /*9cc0*/  @!P5 IMAD.IADD R205, R205, 0x1, -R247 ;  /* 0x00000001cdcdd824 */ /* 0x000fc600078e0af7 */
[----:B------:R-:W-:-:S07]  /*9cd0*/  ISETP.GT.U32.AND P6, PT, R247, R122, PT ;  /* 0x0000007af700720c */ /* 0x000fce0003fc4070 */
[----:B------:R-:W-:Y:S01]  /*9ce0*/  @!P1 IMAD.IADD R0, R0, 0x1, -R247 ;  /* 0x0000000100009824 */ /* 0x000fe200078e0af7 */
[----:B------:R-:W-:Y:S02]  /*9cf0*/  ISETP.GE.AND P1, PT, R245, RZ, PT ;  /* 0x000000fff500720c */ /* 0x000fe40003f26270 */
[----:B------:R-:W3:Y:S01]  /*9d00*/  LDL R245, [R1+0x1860] ;  /* 0x0018600001f57983 */ /* 0x000ee20000100800 */
[----:B----4-:R-:W-:-:S03]  /*9d10*/  ISETP.GE.AND P5, PT, R244, RZ, PT ;  /* 0x000000fff400720c */ /* 0x010fc60003fa6270 */
[----:B------:R-:W4:Y:S01]  /*9d20*/  LDL R244, [R1+0x1874] ;  /* 0x0018740001f47983 */ /* 0x000f220000100800 */
[----:B------:R-:W-:Y:S01]  /*9d30*/  @!P6 IMAD.IADD R122, R122, 0x1, -R247 ;  /* 0x000000017a7ae824 */ /* 0x000fe200078e0af7 */
[----:B------:R-:W-:Y:S02]  /*9d40*/  ISETP.GE.AND P6, PT, R251, RZ, PT ;  /* 0x000000fffb00720c */ /* 0x000fe40003fc6270 */
[----:B------:R-:W4:Y:S03]  /*9d50*/  LDL R251, [R1+0x187c] ;  /* 0x00187c0001fb7983 */ /* 0x000f260000100800 */
[----:B------:R-:W-:Y:S01]  /*9d60*/  @!P1 IMAD.MOV R179, RZ, RZ, -R179 ;  /* 0x000000ffffb39224 */ /* 0x000fe200078e0ab3 */
[----:B------:R-:W-:Y:S01]  /*9d70*/  ISETP.GT.U32.AND P1, PT, R247, R205, PT ;  /* 0x000000cdf700720c */ /* 0x000fe20003f24070 */
[----:B------:R-:W-:-:S04]  /*9d80*/  IMAD.HI.U32 R241, R249, R240, RZ ;  /* 0x000000f0f9f17227 */ /* 0x000fc800078e00ff */
[----:B------:R-:W-:Y:S01]  /*9d90*/  @!P3 IMAD.MOV R122, RZ, RZ, -R122 ;  /* 0x000000ffff7ab224 */ /* 0x000fe200078e0a7a */
[C---:B------:R-:W-:Y:S01]  /*9da0*/  ISETP.GT.U32.AND P3, PT, R247.reuse, R3, PT ;  /* 0x00000003f700720c */ /* 0x040fe20003f64070 */
[----:B------:R-:W-:Y:S01]  /*9db0*/  @!P6 IMAD.MOV R210, RZ, RZ, -R210 ;  /* 0x000000ffffd2e224 */ /* 0x000fe200078e0ad2 */
[----:B------:R-:W-:-:S05]  /*9dc0*/  ISETP.GT.U32.AND P6, PT, R247, R2, PT ;  /* 0x00000002f700720c */ /* 0x000fca0003fc4070 */
        /* <DEDUP_REMOVED lines=8> */
[----:B------:R-:W-:Y:S02]  /*9e50*/  @!P3 IMAD.IADD R3, R3, 0x1, -R247 ;  /* 0x000000010303b824 */ /* 0x000fe400078e0af7 */
[----:B------:R-:W-:Y:S01]  /*9e60*/  @!P1 IADD3 R6, R6, -R247, RZ ;  /* 0x800000f706069210 */ /* 0x000fe20007ffe0ff */
[----:B------:R1:W-:Y:S01]  /*9e70*/  STL [R1+0x1678], R8 ;  /* 0x0016780801007387 */ /* 0x0003e20000100800 */
[----:B------:R-:W-:Y:S01]  /*9e80*/  @!P4 IMAD.MOV R178, RZ, RZ, -R178 ;  /* 0x000000ffffb2c224 */ /* 0x000fe200078e0ab2 */
[----:B------:R-:W-:-:S07]  /*9e90*/  ISETP.GE.AND P3, PT, R252, RZ, PT ;  /* 0x000000fffc00720c */ /* 0x000fce0003f66270 */
[----:B------:R-:W-:Y:S01]  /*9ea0*/  @!P6 IMAD.IADD R7, R7, 0x1, -R247 ;  /* 0x000000010707e824 */ /* 0x000fe200078e0af7 */
[----:B------:R-:W4:Y:S01]  /*9eb0*/  LDL R252, [R1+0x1870] ;  /* 0x0018700001fc7983 */ /* 0x000f220000100800 */
[----:B--2---:R-:W-:-:S03]  /*9ec0*/  ISETP.GE.AND P1, PT, R246, RZ, PT ;  /* 0x000000fff600720c */ /* 0x004fc60003f26270 */
[----:B------:R-:W2:Y:S01]  /*9ed0*/  LDL R246, [R1+0x18a8] ;  /* 0x0018a80001f67983 */ /* 0x000ea20000100800 */
[----:B------:R-:W-:Y:S01]  /*9ee0*/  ISETP.GT.U32.AND P4, PT, R247, R182, PT ;  /* 0x000000b6f700720c */ /* 0x000fe20003f84070 */
[----:B------:R-:W-:Y:S02]  /*9ef0*/  @!P2 IMAD.MOV R118, RZ, RZ, -R118 ;  /* 0x000000ffff76a224 */ /* 0x000fe400078e0a76 */
[----:B------:R-:W-:Y:S01]  /*9f00*/  @!P5 IMAD.MOV R120, RZ, RZ, -R120 ;  /* 0x000000ffff78d224 */ /* 0x000fe200078e0a78 */
[----:B------:R-:W2:Y:S01]  /*9f10*/  LDL R250, [R1+0x18b4] ;  /* 0x0018b40001fa7983 */ /* 0x000ea20000100800 */
[----:B---3--:R-:W-:-:S03]  /*9f20*/  ISETP.GE.AND P6, PT, R248, RZ, PT ;  /* 0x000000fff800720c */ /* 0x008fc60003fc6270 */
[----:B------:R-:W3:Y:S05]  /*9f30*/  LDL R248, [R1+0x186c] ;  /* 0x00186c0001f87983 */ /* 0x000eea0000100800 */
[----:B------:R-:W-:Y:S01]  /*9f40*/  @!P4 IMAD.IADD R182, R182, 0x1, -R247 ;  /* 0x00000001b6b6c824 */ /* 0x000fe200078e0af7 */
[C---:B------:R-:W-:Y:S02]  /*9f50*/  ISETP.GT.U32.AND P4, PT, R247.reuse, R126, PT ;  /* 0x0000007ef700720c */ /* 0x040fe40003f84070 */
[----:B------:R-:W-:-:S11]  /*9f60*/  ISETP.GT.U32.AND P2, PT, R247, R0, PT ;  /* 0x00000000f700720c */ /* 0x000fd60003f44070 */
[-C--:B------:R-:W-:Y:S02]  /*9f70*/  @!P4 IADD3 R126, R126, -R247.reuse, RZ ;  /* 0x800000f77e7ec210 */ /* 0x080fe40007ffe0ff */
[C---:B------:R-:W-:Y:S02]  /*9f80*/  ISETP.GT.U32.AND P4, PT, R247.reuse, R180, PT ;  /* 0x000000b4f700720c */ /* 0x040fe40003f84070 */
[----:B------:R-:W-:Y:S02]  /*9f90*/  @!P2 IADD3 R0, R0, -R247, RZ ;  /* 0x800000f70000a210 */ /* 0x000fe40007ffe0ff */
[----:B------:R-:W-:-:S09]  /*9fa0*/  ISETP.GT.U32.AND P2, PT, R247, R5, PT ;  /* 0x00000005f700720c */ /* 0x000fd20003f44070 */
[--C-:B------:R-:W-:Y:S01]  /*9fb0*/  @!P4 IMAD.IADD R180, R180, 0x1, -R247.reuse ;  /* 0x00000001b4b4c824 */ /* 0x100fe200078e0af7 */
[C---:B------:R-:W-:Y:S01]  /*9fc0*/  ISETP.GT.U32.AND P4, PT, R247.reuse, R4, PT ;  /* 0x00000004f700720c */ /* 0x040fe20003f84070 */
[----:B------:R-:W-:Y:S01]  /*9fd0*/  @!P0 IMAD.MOV R182, RZ, RZ, -R182 ;  /* 0x000000ffffb68224 */ /* 0x000fe200078e0ab6 */
[----:B------:R-:W-:Y:S01]  /*9fe0*/  ISETP.GT.U32.AND P0, PT, R247, R181, PT ;  /* 0x000000b5f700720c */ /* 0x000fe20003f04070 */
[----:B------:R-:W-:Y:S01]  /*9ff0*/  @!P2 IMAD.IADD R5, R5, 0x1, -R247 ;  /* 0x000000010505a824 */ /* 0x000fe200078e0af7 */
[----:B------:R-:W-:-:S09]  /*a000*/  ISETP.GT.U32.AND P5, PT, R247, R126, PT ;  /* 0x0000007ef700720c */ /* 0x000fd20003fa4070 */
[----:B------:R-:W-:Y:S01]  /*a010*/  @!P4 IMAD.IADD R4, R4, 0x1, -R247 ;  /* 0x000000010404c824 */ /* 0x000fe200078e0af7 */
[----:B------:R-:W-:Y:S02]  /*a020*/  ISETP.GE.AND P4, PT, R245, RZ, PT ;  /* 0x000000fff500720c */ /* 0x000fe40003f86270 */
[----:B------:R-:W3:Y:S01]  /*a030*/  LDL R245, [R1+0x188c] ;  /* 0x00188c0001f57983 */ /* 0x000ee20000100800 */
[----:B----4-:R-:W-:-:S03]  /*a040*/  ISETP.GE.AND P2, PT, R244, RZ, PT ;  /* 0x000000fff400720c */ /* 0x010fc60003f46270 */
[----:B------:R-:W4:Y:S01]  /*a050*/  LDL R244, [R1+0x18a4] ;  /* 0x0018a40001f47983 */ /* 0x000f220000100800 */
[--C-:B------:R-:W-:Y:S01]  /*a060*/  @!P0 IMAD.IADD R181, R181, 0x1, -R247.reuse ;  /* 0x00000001b5b58824 */ /* 0x100fe200078e0af7 */
[----:B------:R-:W-:Y:S01]  /*a070*/  ISETP.GT.U32.AND P0, PT, R247, R9, PT ;  /* 0x00000009f700720c */ /* 0x000fe20003f04070 */
[----:B------:R-:W-:Y:S01]  /*a080*/  @!P5 IMAD.IADD R126, R126, 0x1, -R247 ;  /* 0x000000017e7ed824 */ /* 0x000fe200078e0af7 */
[----:B------:R-:W-:Y:S02]  /*a090*/  ISETP.GE.AND P5, PT, R251, RZ, PT ;  /* 0x000000fffb00720c */ /* 0x000fe40003fa6270 */
[----:B------:R-:W4:Y:S04]  /*a0a0*/  LDL R251, [R1+0x185c] ;  /* 0x00185c0001fb7983 */ /* 0x000f280000100800 */
[----:B------:R-:W-:Y:S01]  /*a0b0*/  @!P2 IMAD.MOV R2, RZ, RZ, -R2 ;  /* 0x000000ffff02a224 */ /* 0x000fe200078e0a02 */
[----:B------:R-:W-:-:S04]  /*a0c0*/  ISETP.GT.U32.AND P2, PT, R247, R6, PT ;  /* 0x00000006f700720c */ /* 0x000fc80003f44070 */
[----:B------:R-:W-:Y:S02]  /*a0d0*/  @!P0 IMAD.IADD R9, R9, 0x1, -R247 ;  /* 0x0000000109098824 */ /* 0x000fe400078e0af7 */
[----:B------:R-:W-:Y:S01]  /*a0e0*/  @!P1 IMAD.MOV R181, RZ, RZ, -R181 ;  /* 0x000000ffffb59224 */ /* 0x000fe200078e0ab5 */
[C---:B------:R-:W-:Y:S01]  /*a0f0*/  ISETP.GT.U32.AND P1, PT, R247.reuse, R7, PT ;  /* 0x00000007f700720c */ /* 0x040fe20003f24070 */
[----:B------:R-:W-:Y:S01]  /*a100*/  @!P5 IMAD.MOV R180, RZ, RZ, -R180 ;  /* 0x000000ffffb4d224 */ /* 0x000fe200078e0ab4 */
[----:B------:R-:W-:-:S04]  /*a110*/  ISETP.GT.U32.AND P5, PT, R247, R9, PT ;  /* 0x00000009f700720c */ /* 0x000fc80003fa4070 */
[----:B------:R-:W-:Y:S01]  /*a120*/  @!P2 IMAD.IADD R6, R6, 0x1, -R247 ;  /* 0x000000010606a824 */ /* 0x000fe200078e0af7 */
[----:B------:R-:W-:-:S06]  /*a130*/  ISETP.GT.U32.AND P2, PT, R247, R17, PT ;  /* 0x00000011f700720c */ /* 0x000fcc0003f44070 */
[--C-:B------:R-:W-:Y:S01]  /*a140*/  @!P1 IMAD.IADD R7, R7, 0x1, -R247.reuse ;  /* 0x0000000107079824 */ /* 0x100fe200078e0af7 */
[----:B------:R-:W-:Y:S01]  /*a150*/  ISETP.GT.U32.AND P1, PT, R247, R19, PT ;  /* 0x00000013f700720c */ /* 0x000fe20003f24070 */
[----:B------:R-:W-:-:S05]  /*a160*/  @!P5 IMAD.IADD R9, R9, 0x1, -R247 ;  /* 0x000000010909d824 */ /* 0x000fca00078e0af7 */
        /* <DEDUP_REMOVED lines=11> */
[----:B------:R-:W-:-:S11]  /*a220*/  ISETP.GT.U32.AND P4, PT, R247, R5, PT ;  /* 0x00000005f700720c */ /* 0x000fd60003f84070 */
[--C-:B------:R-:W-:Y:S01]  /*a230*/  @!P3 IMAD.IADD R4, R4, 0x1, -R247.reuse ;  /* 0x000000010404b824 */ /* 0x100fe200078e0af7 */
[----:B------:R-:W-:Y:S01]  /*a240*/  ISETP.GT.U32.AND P3, PT, R247, R13, PT ;  /* 0x0000000df700720c */ /* 0x000fe20003f64070 */
[----:B------:R-:W-:Y:S01]  /*a250*/  @!P4 IMAD.IADD R5, R5, 0x1, -R247 ;  /* 0x000000010505c824 */ /* 0x000fe200078e0af7 */
[C---:B------:R-:W-:Y:S02]  /*a260*/  ISETP.GT.U32.AND P4, PT, R247.reuse, R15, PT ;  /* 0x0000000ff700720c */ /* 0x040fe40003f84070 */
[----:B------:R-:W-:-:S09]  /*a270*/  ISETP.GT.U32.AND P0, PT, R247, R3, PT ;  /* 0x00000003f700720c */ /* 0x000fd20003f04070 */
[----:B------:R-:W-:Y:S02]  /*a280*/  @!P3 IADD3 R13, R13, -R247, RZ ;  /* 0x800000f70d0db210 */ /* 0x000fe40007ffe0ff */
[--C-:B------:R-:W-:Y:S02]  /*a290*/  @!P4 IMAD.IADD R15, R15, 0x1, -R247.reuse ;  /* 0x000000010f0fc824 */ /* 0x100fe400078e0af7 */
[----:B------:R-:W-:Y:S01]  /*a2a0*/  @!P0 IMAD.IADD R3, R3, 0x1, -R247 ;  /* 0x0000000103038824 */ /* 0x000fe200078e0af7 */
[----:B------:R-:W-:Y:S02]  /*a2b0*/  ISETP.GE.AND P3, PT, R245, RZ, PT ;  /* 0x000000fff500720c */ /* 0x000fe40003f66270 */
[----:B------:R-:W3:Y:S01]  /*a2c0*/  LDL R245, [R1+0x18b8] ;  /* 0x0018b80001f57983 */ /* 0x000ee20000100800 */
[----:B----4-:R-:W-:-:S03]  /*a2d0*/  ISETP.GE.AND P4, PT, R244, RZ, PT ;  /* 0x000000fff400720c */ /* 0x010fc60003f86270 */
[----:B------:R-:W4:Y:S01]  /*a2e0*/  LDL R244, [R1+0x18bc] ;  /* 0x0018bc0001f47983 */ /* 0x000f220000100800 */
[----:B------:R-:W-:-:S06]  /*a2f0*/  ISETP.GE.AND P0, PT, R251, RZ, PT ;  /* 0x000000fffb00720c */ /* 0x000fcc0003f06270 */
[----:B------:R-:W-:Y:S01]  /*a300*/  @!P3 IADD3 R5, -R5, RZ, RZ ;  /* 0x000000ff0505b210 */ /* 0x000fe20007ffe1ff */
[----:B------:R-:W4:Y:S01]  /*a310*/  LDL R251, [R1+0x1888] ;  /* 0x0018880001fb7983 */ /* 0x000f220000100800 */
[C---:B------:R-:W-:Y:S01]  /*a320*/  ISETP.GT.U32.AND P3, PT, R247.reuse, R15, PT ;  /* 0x0000000ff700720c */ /* 0x040fe20003f64070 */
[----:B------:R-:W-:Y:S02]  /*a330*/  @!P1 IMAD.MOV R9, RZ, RZ, -R9 ;  /* 0x000000ffff099224 */ /* 0x000fe400078e0a09 */
[----:B------:R-:W-:Y:S01]  /*a340*/  @!P4 IMAD.MOV R6, RZ, RZ, -R6 ;  /* 0x000000ffff06c224 */ /* 0x000fe200078e0a06 */
[C---:B------:R-:W-:Y:S02]  /*a350*/  ISETP.GT.U32.AND P4, PT, R247.reuse, R17, PT ;  /* 0x00000011f700720c */ /* 0x040fe40003f84070 */
[----:B------:R-:W-:-:S07]  /*a360*/  ISETP.GT.U32.AND P1, PT, R247, R23, PT ;  /* 0x00000017f700720c */ /* 0x000fce0003f24070 */
[----:B------:R-:W-:Y:S01]  /*a370*/  @!P3 IMAD.IADD R15, R15, 0x1, -R247 ;  /* 0x000000010f0fb824 */ /* 0x000fe200078e0af7 */
[----:B------:R-:W-:-:S03]  /*a380*/  ISETP.GT.U32.AND P3, PT, R247, R29, PT ;  /* 0x0000001df700720c */ /* 0x000fc60003f64070 */
[--C-:B------:R-:W-:Y:S01]  /*a390*/  @!P4 IMAD.IADD R17, R17, 0x1, -R247.reuse ;  /* 0x000000011111c824 */ /* 0x100fe200078e0af7 */
[----:B------:R-:W-:Y:S01]  /*a3a0*/  ISETP.GT.U32.AND P4, PT, R247, R31, PT ;  /* 0x0000001ff700720c */ /* 0x000fe20003f84070 */
[----:B------:R-:W-:-:S08]  /*a3b0*/  @!P1 IMAD.IADD R23, R23, 0x1, -R247 ;  /* 0x0000000117179824 */ /* 0x000fd000078e0af7 */
        /* <DEDUP_REMOVED lines=8> */
[----:B------:R-:W-:Y:S02]  /*a440*/  @!P6 IADD3 R126, -R126, RZ, RZ ;  /* 0x000000ff7e7ee210 */ /* 0x000fe40007ffe1ff */
[C---:B------:R-:W-:Y:S01]  /*a450*/  ISETP.GT.U32.AND P6, PT, R247.reuse, R11, PT ;  /* 0x0000000bf700720c */ /* 0x040fe20003fc4070 */
[----:B------:R-:W-:Y:S02]  /*a460*/  @!P0 IMAD.MOV R3, RZ, RZ, -R3 ;  /* 0x000000ffff038224 */ /* 0x000fe400078e0a03 */
[----:B------:R-:W-:Y:S01]  /*a470*/  @!P5 IMAD.MOV R4, RZ, RZ, -R4 ;  /* 0x000000ffff04d224 */ /* 0x000fe200078e0a04 */
[----:B------:R-:W-:-:S09]  /*a480*/  ISETP.GT.U32.AND P5, PT, R247, R13, PT ;  /* 0x0000000df700720c */ /* 0x000fd20003fa4070 */
[----:B------:R-:W-:-:S05]  /*a490*/  @!P6 IMAD.IADD R11, R11, 0x1, -R247 ;  /* 0x000000010b0be824 */ /* 0x000fca00078e0af7 */
[C---:B------:R-:W-:Y:S02]  /*a4a0*/  ISETP.GT.U32.AND P0, PT, R247.reuse, R11, PT ;  /* 0x0000000bf700720c */ /* 0x040fe40003f04070 */
[----:B------:R-:W-:Y:S01]  /*a4b0*/  ISETP.GT.U32.AND P6, PT, R247, R21, PT ;  /* 0x00000015f700720c */ /* 0x000fe20003fc4070 */
        /* <DEDUP_REMOVED lines=13> */
[----:B------:R-:W-:-:S05]  /*a590*/  ISETP.GE.AND P6, PT, R251, RZ, PT ;  /* 0x000000fffb00720c */ /* 0x000fca0003fc6270 */
[----:B------:R-:W-:Y:S01]  /*a5a0*/  @!P0 IMAD.MOV R15, RZ, RZ, -R15 ;  /* 0x000000ffff0f8224 */ /* 0x000fe200078e0a0f */
[C---:B------:R-:W-:Y:S01]  /*a5b0*/  ISETP.GT.U32.AND P0, PT, R247.reuse, R27, PT ;  /* 0x0000001bf700720c */ /* 0x040fe20003f04070 */
[----:B------:R-:W-:Y:S01]  /*a5c0*/  @!P4 IMAD.MOV R21, RZ, RZ, -R21 ;  /* 0x000000ffff15c224 */ /* 0x000fe200078e0a15 */
[----:B------:R-:W-:-:S05]  /*a5d0*/  ISETP.GT.U32.AND P4, PT, R247, R35, PT ;  /* 0x00000023f700720c */ /* 0x000fca0003f84070 */
[----:B------:R-:W-:Y:S02]  /*a5e0*/  @!P6 IADD3 R11, -R11, RZ, RZ ;  /* 0x000000ff0b0be210 */ /* 0x000fe40007ffe1ff */
[----:B------:R-:W-:-:S04]  /*a5f0*/  ISETP.GT.U32.AND P6, PT, R247, R29, PT ;  /* 0x0000001df700720c */ /* 0x000fc80003fc4070 */
[----:B------:R-:W-:Y:S02]  /*a600*/  @!P0 IADD3 R27, R27, -R247, RZ ;  /* 0x800000f71b1b8210 */ /* 0x000fe40007ffe0ff */
[----:B------:R-:W-:Y:S02]  /*a610*/  ISETP.GT.U32.AND P0, PT, R247, R41, PT ;  /* 0x00000029f700720c */ /* 0x000fe40003f04070 */
[----:B------:R-:W-:Y:S01]  /*a620*/  IADD3 R251, R216, 0xfa, RZ ;  /* 0x000000fad8fb7810 */ /* 0x000fe20007ffe0ff */
[----:B------:R-:W-:-:S04]  /*a630*/  @!P4 IMAD.IADD R35, R35, 0x1, -R247 ;  /* 0x000000012323c824 */ /* 0x000fc800078e0af7 */
[----:B------:R-:W-:Y:S01]  /*a640*/  STL [R1+0x1668], R251 ;  /* 0x001668fb01007387 */ /* 0x000fe20000100800 */
[----:B------:R-:W-:Y:S01]  /*a650*/  @!P6 IMAD.IADD R29, R29, 0x1, -R247 ;  /* 0x000000011d1de824 */ /* 0x000fe200078e0af7 */
[----:B------:R-:W-:Y:S01]  /*a660*/  ISETP.GT.U32.AND P6, PT, R247, R43, PT ;  /* 0x0000002bf700720c */ /* 0x000fe20003fc4070 */
[----:B------:R-:W-:Y:S01]  /*a670*/  @!P2 IMAD.MOV R7, RZ, RZ, -R7 ;  /* 0x000000ffff07a224 */ /* 0x000fe200078e0a07 */
[----:B------:R-:W4:Y:S02]  /*a680*/  LDL R183, [R1+0x18e8] ;  /* 0x0018e80001b77983 */ /* 0x000f240000100800 */
[----:B------:R-:W-:Y:S01]  /*a690*/  @!P0 IMAD.IADD R41, R41, 0x1, -R247 ;  /* 0x0000000129298824 */ /* 0x000fe200078e0af7 */
[----:B------:R-:W-:Y:S02]  /*a6a0*/  ISETP.GE.AND P4, PT, R252, RZ, PT ;  /* 0x000000fffc00720c */ /* 0x000fe40003f86270 */
[----:B------:R-:W4:Y:S01]  /*a6b0*/  LDL R252, [R1+0x18fc] ;  /* 0x0018fc0001fc7983 */ /* 0x000f220000100800 */
[----:B--2---:R-:W-:-:S03]  /*a6c0*/  ISETP.GE.AND P0, PT, R246, RZ, PT ;  /* 0x000000fff600720c */ /* 0x004fc60003f06270 */
[----:B------:R-:W2:Y:S02]  /*a6d0*/  LDL R246, [R1+0x18f0] ;  /* 0x0018f00001f67983 */ /* 0x000ea40000100800 */
[----:B------:R-:W-:Y:S02]  /*a6e0*/  @!P6 IADD3 R43, R43, -R247, RZ ;  /* 0x800000f72b2be210 */ /* 0x000fe40007ffe0ff */
[----:B------:R-:W-:Y:S02]  /*a6f0*/  ISETP.GT.U32.AND P2, PT, R247, R19, PT ;  /* 0x00000013f700720c */ /* 0x000fe40003f44070 */
[----:B---3--:R-:W-:Y:S02]  /*a700*/  ISETP.GE.AND P6, PT, R248, RZ, PT ;  /* 0x000000fff800720c */ /* 0x008fe40003fc6270 */
[----:B------:R-:W3:Y:S09]  /*a710*/  LDL R248, [R1+0x1908] ;  /* 0x0019080001f87983 */ /* 0x000ef20000100800 */
[----:B------:R-:W-:-:S02]  /*a720*/  @!P2 IADD3 R19, R19, -R247, RZ ;  /* 0x800000f71313a210 */ /* 0x000fc40007ffe0ff */
[C---:B------:R-:W-:Y:S01]  /*a730*/  ISETP.GT.U32.AND P2, PT, R247.reuse, R33, PT ;  /* 0x00000021f700720c */ /* 0x040fe20003f44070 */
[----:B------:R-:W-:Y:S01]  /*a740*/  @!P1 IMAD.MOV R13, RZ, RZ, -R13 ;  /* 0x000000ffff0d9224 */ /* 0x000fe200078e0a0d */
[----:B------:R-:W-:-:S11]  /*a750*/  ISETP.GT.U32.AND P1, PT, R247, R25, PT ;  /* 0x00000019f700720c */ /* 0x000fd60003f24070 */
[--C-:B------:R-:W-:Y:S01]  /*a760*/  @!P2 IMAD.IADD R33, R33, 0x1, -R247.reuse ;  /* 0x000000012121a824 */ /* 0x100fe200078e0af7 */
[----:B------:R-:W-:Y:S01]  /*a770*/  ISETP.GT.U32.AND P2, PT, R247, R23, PT ;  /* 0x00000017f700720c */ /* 0x000fe20003f44070 */
[----:B------:R-:W-:Y:S01]  /*a780*/  @!P1 IMAD.IADD R25, R25, 0x1, -R247 ;  /* 0x0000000119199824 */ /* 0x000fe200078e0af7 */
[C---:B------:R-:W-:Y:S01]  /*a790*/  ISETP.GT.U32.AND P1, PT, R247.reuse, R39, PT ;  /* 0x00000027f700720c */ /* 0x040fe20003f24070 */
[----:B------:R-:W-:Y:S01]  /*a7a0*/  @!P5 IMAD.MOV R17, RZ, RZ, -R17 ;  /* 0x000000ffff11d224 */ /* 0x000fe200078e0a11 */
[----:B------:R-:W-:-:S09]  /*a7b0*/  ISETP.GT.U32.AND P5, PT, R247, R33, PT ;  /* 0x00000021f700720c */ /* 0x000fd20003fa4070 */
[----:B------:R-:W-:Y:S01]  /*a7c0*/  @!P2 IMAD.IADD R23, R23, 0x1, -R247 ;  /* 0x000000011717a824 */ /* 0x000fe200078e0af7 */
[C---:B------:R-:W-:Y:S01]  /*a7d0*/  ISETP.GT.U32.AND P2, PT, R247.reuse, R37, PT ;  /* 0x00000025f700720c */ /* 0x040fe20003f44070 */
[----:B------:R-:W-:Y:S01]  /*a7e0*/  @!P3 IMAD.MOV R19, RZ, RZ, -R19 ;  /* 0x000000ffff13b224 */ /* 0x000fe200078e0a13 */
[----:B------:R-:W-:Y:S01]  /*a7f0*/  ISETP.GT.U32.AND P3, PT, R247, R31, PT ;  /* 0x0000001ff700720c */ /* 0x000fe20003f64070 */
[--C-:B------:R-:W-:Y:S02]  /*a800*/  @!P1 IMAD.IADD R39, R39, 0x1, -R247.reuse ;  /* 0x0000000127279824 */ /* 0x100fe400078e0af7 */
[--C-:B------:R-:W-:Y:S01]  /*a810*/  @!P5 IMAD.IADD R33, R33, 0x1, -R247.reuse ;  /* 0x000000012121d824 */ /* 0x100fe200078e0af7 */
[----:B------:R-:W-:Y:S02]  /*a820*/  ISETP.GE.AND P5, PT, R250, RZ, PT ;  /* 0x000000fffa00720c */ /* 0x000fe40003fa6270 */
[----:B------:R-:W3:Y:S05]  /*a830*/  LDL R250, [R1+0x18f4] ;  /* 0x0018f40001fa7983 */ /* 0x000eea0000100800 */
[----:B------:R-:W-:Y:S01]  /*a840*/  @!P2 IMAD.IADD R37, R37, 0x1, -R247 ;  /* 0x000000012525a824 */ /* 0x000fe200078e0af7 */
[----:B------:R-:W-:-:S02]  /*a850*/  ISETP.GE.AND P2, PT, R245, RZ, PT ;  /* 0x000000fff500720c */ /* 0x000fc40003f46270 */
[----:B------:R-:W3:Y:S01]  /*a860*/  LDL R245, [R1+0x18ac] ;  /* 0x0018ac0001f57983 */ /* 0x000ee20000100800 */
[----:B----4-:R-:W-:Y:S01]  /*a870*/  ISETP.GE.AND P1, PT, R244, RZ, PT ;  /* 0x000000fff400720c */ /* 0x010fe20003f26270 */
[----:B------:R-:W-:Y:S01]  /*a880*/  @!P3 IMAD.IADD R31, R31, 0x1, -R247 ;  /* 0x000000011f1fb824 */ /* 0x000fe200078e0af7 */
[C---:B------:R-:W-:Y:S01]  /*a890*/  ISETP.GT.U32.AND P3, PT, R247.reuse, R45, PT ;  /* 0x0000002df700720c */ /* 0x040fe20003f64070 */
[----:B------:R-:W4:Y:S10]  /*a8a0*/  LDL R244, [R1+0x18c4] ;  /* 0x0018c40001f47983 */ /* 0x000f340000100800 */
[----:B------:R-:W-:Y:S01]  /*a8b0*/  @!P1 IMAD.MOV R29, RZ, RZ, -R29 ;  /* 0x000000ffff1d9224 */ /* 0x000fe200078e0a1d */
[----:B------:R-:W-:Y:S01]  /*a8c0*/  ISETP.GT.U32.AND P1, PT, R247, R41, PT ;  /* 0x00000029f700720c */ /* 0x000fe20003f24070 */
[----:B------:R-:W-:-:S02]  /*a8d0*/  @!P3 IMAD.IADD R45, R45, 0x1, -R247 ;  /* 0x000000012d2db824 */ /* 0x000fc400078e0af7 */
[----:B------:R-:W-:Y:S01]  /*a8e0*/  @!P0 IMAD.MOV R31, RZ, RZ, -R31 ;  /* 0x000000ffff1f8224 */ /* 0x000fe200078e0a1f */
[C---:B------:R-:W-:Y:S01]  /*a8f0*/  ISETP.GT.U32.AND P0, PT, R247.reuse, R43, PT ;  /* 0x0000002bf700720c */ /* 0x040fe20003f04070 */
[----:B------:R-:W-:Y:S01]  /*a900*/  @!P2 IMAD.MOV R27, RZ, RZ, -R27 ;  /* 0x000000ffff1ba224 */ /* 0x000fe200078e0a1b */
        /* <DEDUP_REMOVED lines=17> */
[C---:B------:R-:W-:Y:S02]  /*aa20*/  ISETP.GT.U32.AND P4, PT, R247.reuse, R39, PT ;  /* 0x00000027f700720c */ /* 0x040fe40003f84070 */
[----:B------:R-:W-:Y:S01]  /*aa30*/  ISETP.GT.U32.AND P3, PT, R247, R35, PT ;  /* 0x00000023f700720c */ /* 0x000fe20003f64070 */
[----:B------:R-:W-:-:S08]  /*aa40*/  IMAD.HI.U32 R242, R249, R241, RZ ;  /* 0x000000f1f9f27227 */ /* 0x000fd000078e00ff */
[----:B------:R-:W-:Y:S01]  /*aa50*/  @!P5 IMAD.IADD R37, R37, 0x1, -R247 ;  /* 0x000000012525d824 */ /* 0x000fe200078e0af7 */
[C---:B------:R-:W-:Y:S01]  /*aa60*/  ISETP.GT.U32.AND P5, PT, R247.reuse, R49, PT ;  /* 0x00000031f700720c */ /* 0x040fe20003fa4070 */
[----:B------:R-:W-:Y:S02]  /*aa70*/  IMAD.MOV R242, RZ, RZ, -R242 ;  /* 0x000000fffff27224 */ /* 0x000fe400078e0af2 */
[----:B------:R-:W-:Y:S01]  /*aa80*/  @!P6 IMAD.MOV R33, RZ, RZ, -R33 ;  /* 0x000000ffff21e224 */ /* 0x000fe200078e0a21 */
[----:B------:R-:W-:Y:S01]  /*aa90*/  ISETP.GT.U32.AND P6, PT, R247, R47, PT ;  /* 0x0000002ff700720c */ /* 0x000fe20003fc4070 */
[----:B------:R-:W-:Y:S01]  /*aaa0*/  @!P4 IMAD.IADD R39, R39, 0x1, -R247 ;  /* 0x000000012727c824 */ /* 0x000fe200078e0af7 */
[C---:B------:R-:W-:Y:S01]  /*aab0*/  ISETP.GT.U32.AND P4, PT, R247.reuse, R51, PT ;  /* 0x00000033f700720c */ /* 0x040fe20003f84070 */
[----:B------:R-:W-:Y:S01]  /*aac0*/  IMAD R241, R247, R242, R241 ;  /* 0x000000f2f7f17224 */ /* 0x000fe200078e02f1 */
[----:B------:R-:W-:Y:S02]  /*aad0*/  IABS R242, R8 ;  /* 0x0000000800f27213 */ /* 0x000fe40000000000 */
[----:B------:R-:W-:Y:S01]  /*aae0*/  @!P3 IADD3 R35, R35, -R247, RZ ;  /* 0x800000f72323b210 */ /* 0x000fe20007ffe0ff */
[----:B-1----:R-:W3:Y:S02]  /*aaf0*/  LDL R8, [R1+0x1918] ;  /* 0x0019180001087983 */ /* 0x002ee40000100800 */
[----:B------:R-:W-:Y:S01]  /*ab00*/  @!P5 IMAD.IADD R49, R49, 0x1, -R247 ;  /* 0x000000013131d824 */ /* 0x000fe200078e0af7 */
[----:B------:R-:W-:-:S03]  /*ab10*/  ISETP.GE.AND P3, PT, R250, RZ, PT ;  /* 0x000000fffa00720c */ /* 0x000fc60003f66270 */
[----:B------:R-:W-:Y:S02]  /*ab20*/  @!P6 IMAD.IADD R47, R47, 0x1, -R247 ;  /* 0x000000012f2fe824 */ /* 0x000fe400078e0af7 */
[----:B------:R-:W-:Y:S01]  /*ab30*/  @!P4 IADD3 R51, R51, -R247, RZ ;  /* 0x800000f73333c210 */ /* 0x000fe20007ffe0ff */
[----:B------:R-:W3:Y:S01]  /*ab40*/  LDL R250, [R1+0x18c0] ;  /* 0x0018c00001fa7983 */ /* 0x000ee20000100800 */
[----:B------:R-:W-:-:S03]  /*ab50*/  ISETP.GE.AND P5, PT, R245, RZ, PT ;  /* 0x000000fff500720c */ /* 0x000fc60003fa6270 */
[----:B------:R-:W3:Y:S03]  /*ab60*/  LDL R245, [R1+0x1904] ;  /* 0x0019040001f57983 */ /* 0x000ee60000100800 */
[----:B------:R-:W-:Y:S01]  /*ab70*/  @!P3 IMAD.MOV R35, RZ, RZ, -R35 ;  /* 0x000000ffff23b224 */ /* 0x000fe200078e0a23 */
[----:B------:R-:W-:Y:S02]  /*ab80*/  ISETP.GT.U32.AND P3, PT, R247, R47, PT ;  /* 0x0000002ff700720c */ /* 0x000fe40003f64070 */
[----:B----4-:R-:W-:-:S04]  /*ab90*/  ISETP.GE.AND P4, PT, R244, RZ, PT ;  /* 0x000000fff400720c */ /* 0x010fc80003f86270 */
[----:B------:R-:W-:Y:S01]  /*aba0*/  @!P5 IMAD.MOV R39, RZ, RZ, -R39 ;  /* 0x000000ffff27d224 */ /* 0x000fe200078e0a27 */
[----:B------:R-:W-:-:S06]  /*abb0*/  ISETP.GT.U32.AND P5, PT, R247, R51, PT ;  /* 0x00000033f700720c */ /* 0x000fcc0003fa4070 */
[--C-:B------:R-:W-:Y:S02]  /*abc0*/  @!P3 IMAD.IADD R47, R47, 0x1, -R247.reuse ;  /* 0x000000012f2fb824 */ /* 0x100fe400078e0af7 */
[----:B------:R-:W-:Y:S02]  /*abd0*/  @!P4 IADD3 R41, -R41, RZ, RZ ;  /* 0x000000ff2929c210 */ /* 0x000fe40007ffe1ff */
[C---:B------:R-:W-:Y:S02]  /*abe0*/  ISETP.GT.U32.AND P4, PT, R247.reuse, R53, PT ;  /* 0x00000035f700720c */ /* 0x040fe40003f84070 */
[----:B------:R-:W-:Y:S01]  /*abf0*/  ISETP.GT.U32.AND P3, PT, R247, R61, PT ;  /* 0x0000003df700720c */ /* 0x000fe20003f64070 */
[----:B------:R-:W-:Y:S01]  /*ac00*/  @!P5 IMAD.IADD R51, R51, 0x1, -R247 ;  /* 0x000000013333d824 */ /* 0x000fe200078e0af7 */
[----:B------:R-:W-:-:S09]  /*ac10*/  ISETP.GT.U32.AND P5, PT, R247, R65, PT ;  /* 0x00000041f700720c */ /* 0x000fd20003fa4070 */
[--C-:B------:R-:W-:Y:S01]  /*ac20*/  @!P4 IMAD.IADD R53, R53, 0x1, -R247.reuse ;  /* 0x000000013535c824 */ /* 0x100fe200078e0af7 */
[----:B------:R-:W-:Y:S01]  /*ac30*/  ISETP.GT.U32.AND P4, PT, R247, R67, PT ;  /* 0x00000043f700720c */ /* 0x000fe20003f84070 */
[--C-:B------:R-:W-:Y:S02]  /*ac40*/  @!P3 IMAD.IADD R61, R61, 0x1, -R247.reuse ;  /* 0x000000013d3db824 */ /* 0x100fe400078e0af7 */
[----:B------:R-:W-:Y:S01]  /*ac50*/  @!P5 IMAD.IADD R65, R65, 0x1, -R247 ;  /* 0x000000014141d824 */ /* 0x000fe200078e0af7 */
[----:B------:R-:W-:Y:S02]  /*ac60*/  ISETP.GE.AND P3, PT, R252, RZ, PT ;  /* 0x000000fffc00720c */ /* 0x000fe40003f66270 */
[----:B------:R-:W4:Y:S01]  /*ac70*/  LDL R252, [R1+0x1928] ;  /* 0x0019280001fc7983 */ /* 0x000f220000100800 */
[----:B--2---:R-:W-:-:S03]  /*ac80*/  ISETP.GE.AND P5, PT, R246, RZ, PT ;  /* 0x000000fff600720c */ /* 0x004fc60003fa6270 */
[----:B------:R-:W2:Y:S03]  /*ac90*/  LDL R246, [R1+0x1958] ;  /* 0x0019580001f67983 */ /* 0x000ea60000100800 */
[----:B------:R-:W-:Y:S01]  /*aca0*/  @!P4 IMAD.IADD R67, R67, 0x1, -R247 ;  /* 0x000000014343c824 */ /* 0x000fe200078e0af7 */
[----:B---3--:R-:W-:Y:S02]  /*acb0*/  ISETP.GE.AND P4, PT, R248, RZ, PT ;  /* 0x000000fff800720c */ /* 0x008fe40003f86270 */
[----:B------:R-:W3:Y:S01]  /*acc0*/  LDL R248, [R1+0x18f8] ;  /* 0x0018f80001f87983 */ /* 0x000ee20000100800 */
[C---:B------:R-:W-:Y:S01]  /*acd0*/  ISETP.GT.U32.AND P6, PT, R247.reuse, R57, PT ;  /* 0x00000039f700720c */ /* 0x040fe20003fc4070 */
[----:B------:R-:W-:Y:S01]  /*ace0*/  @!P2 IMAD.MOV R37, RZ, RZ, -R37 ;  /* 0x000000ffff25a224 */ /* 0x000fe200078e0a25 */
[C---:B------:R-:W-:Y:S01]  /*acf0*/  ISETP.GT.U32.AND P2, PT, R247.reuse, R49, PT ;  /* 0x00000031f700720c */ /* 0x040fe20003f44070 */
[----:B------:R-:W-:Y:S01]  /*ad00*/  @!P1 IMAD.MOV R43, RZ, RZ, -R43 ;  /* 0x000000ffff2b9224 */ /* 0x000fe200078e0a2b */
[----:B------:R-:W-:-:S09]  /*ad10*/  ISETP.GT.U32.AND P1, PT, R247, R55, PT ;  /* 0x00000037f700720c */ /* 0x000fd20003f24070 */
[--C-:B------:R-:W-:Y:S02]  /*ad20*/  @!P6 IMAD.IADD R57, R57, 0x1, -R247.reuse ;  /* 0x000000013939e824 */ /* 0x100fe400078e0af7 */
[----:B------:R-:W-:Y:S01]  /*ad30*/  @!P2 IMAD.IADD R49, R49, 0x1, -R247 ;  /* 0x000000013131a824 */ /* 0x000fe200078e0af7 */
[C---:B------:R-:W-:Y:S02]  /*ad40*/  ISETP.GT.U32.AND P2, PT, R247.reuse, R63, PT ;  /* 0x0000003ff700720c */ /* 0x040fe40003f44070 */
[C---:B------:R-:W-:Y:S01]  /*ad50*/  ISETP.GT.U32.AND P6, PT, R247.reuse, R57, PT ;  /* 0x00000039f700720c */ /* 0x040fe20003fc4070 */
[----:B------:R-:W-:Y:S01]  /*ad60*/  @!P0 IMAD.MOV R45, RZ, RZ, -R45 ;  /* 0x000000ffff2d8224 */ /* 0x000fe200078e0a2d */
[----:B------:R-:W-:Y:S01]  /*ad70*/  ISETP.GT.U32.AND P0, PT, R247, R59, PT ;  /* 0x0000003bf700720c */ /* 0x000fe20003f04070 */
[----:B------:R-:W-:Y:S01]  /*ad80*/  @!P1 IMAD.IADD R55, R55, 0x1, -R247 ;  /* 0x0000000137379824 */ /* 0x000fe200078e0af7 */
[----:B------:R-:W-:-:S07]  /*ad90*/  ISETP.GT.U32.AND P1, PT, R247, R69, PT ;  /* 0x00000045f700720c */ /* 0x000fce0003f24070 */
[--C-:B------:R-:W-:Y:S02]  /*ada0*/  @!P2 IMAD.IADD R63, R63, 0x1, -R247.reuse ;  /* 0x000000013f3fa824 */ /* 0x100fe400078e0af7 */
[----:B------:R-:W-:Y:S02]  /*adb0*/  @!P6 IADD3 R57, R57, -R247, RZ ;  /* 0x800000f73939e210 */ /* 0x000fe40007ffe0ff */
[----:B------:R-:W-:Y:S02]  /*adc0*/  ISETP.GE.AND P6, PT, R8, RZ, PT ;  /* 0x000000ff0800720c */ /* 0x000fe40003fc6270 */
[----:B------:R-:W3:Y:S01]  /*add0*/  LDL R8, [R1+0x1900] ;  /* 0x0019000001087983 */ /* 0x000ee20000100800 */
[----:B------:R-:W-:Y:S01]  /*ade0*/  @!P0 IMAD.IADD R59, R59, 0x1, -R247 ;  /* 0x000000013b3b8824 */ /* 0x000fe200078e0af7 */
[----:B------:R-:W-:Y:S02]  /*adf0*/  ISETP.GE.AND P2, PT, R245, RZ, PT ;  /* 0x000000fff500720c */ /* 0x000fe40003f46270 */
[----:B------:R-:W3:Y:S01]  /*ae00*/  LDL R245, [R1+0x1950] ;  /* 0x0019500001f57983 */ /* 0x000ee20000100800 */
[----:B------:R-:W-:Y:S01]  /*ae10*/  @!P3 IMAD.MOV R51, RZ, RZ, -R51 ;  /* 0x000000ffff33b224 */ /* 0x000fe200078e0a33 */
[----:B------:R-:W-:Y:S01]  /*ae20*/  ISETP.GT.U32.AND P3, PT, R247, R63, PT ;  /* 0x0000003ff700720c */ /* 0x000fe20003f64070 */
[----:B------:R-:W-:Y:S01]  /*ae30*/  @!P1 IMAD.IADD R69, R69, 0x1, -R247 ;  /* 0x0000000145459824 */ /* 0x000fe200078e0af7 */
[----:B------:R-:W-:-:S03]  /*ae40*/  ISETP.GT.U32.AND P1, PT, R247, R59, PT ;  /* 0x0000003bf700720c */ /* 0x000fc60003f24070 */
[----:B------:R-:W-:Y:S01]  /*ae50*/  @!P6 IMAD.MOV R47, RZ, RZ, -R47 ;  /* 0x000000ffff2fe224 */ /* 0x000fe200078e0a2f */
[----:B------:R-:W-:-:S03]  /*ae60*/  ISETP.GT.U32.AND P6, PT, R247, R69, PT ;  /* 0x00000045f700720c */ /* 0x000fc60003fc4070 */
[----:B------:R-:W-:Y:S01]  /*ae70*/  @!P2 IMAD.MOV R53, RZ, RZ, -R53 ;  /* 0x000000ffff35a224 */ /* 0x000fe200078e0a35 */
[----:B------:R-:W-:-:S03]  /*ae80*/  ISETP.GT.U32.AND P2, PT, R247, R65, PT ;  /* 0x00000041f700720c */ /* 0x000fc60003f44070 */
[--C-:B------:R-:W-:Y:S01]  /*ae90*/  @!P3 IMAD.IADD R63, R63, 0x1, -R247.reuse ;  /* 0x000000013f3fb824 */ /* 0x100fe200078e0af7 */
[----:B------:R-:W-:Y:S01]  /*aea0*/  ISETP.GT.U32.AND P3, PT, R247, R77, PT ;  /* 0x0000004df700720c */ /* 0x000fe20003f64070 */
[--C-:B------:R-:W-:Y:S01]  /*aeb0*/  @!P1 IMAD.IADD R59, R59, 0x1, -R247.reuse ;  /* 0x000000013b3b9824 */ /* 0x100fe200078e0af7 */
[----:B------:R-:W-:Y:S02]  /*aec0*/  ISETP.GT.U32.AND P1, PT, R247, R73, PT ;  /* 0x00000049f700720c */ /* 0x000fe40003f24070 */
[----:B------:R-:W-:Y:S02]  /*aed0*/  ISETP.GE.AND P0, PT, R250, RZ, PT ;  /* 0x000000fffa00720c */ /* 0x000fe40003f06270 */
[----:B------:R-:W-:Y:S01]  /*aee0*/  IADD3 R250, R216, 0xfb, RZ ;  /* 0x000000fbd8fa7810 */ /* 0x000fe20007ffe0ff */
[--C-:B------:R-:W-:Y:S01]  /*aef0*/  @!P6 IMAD.IADD R69, R69, 0x1, -R247.reuse ;  /* 0x000000014545e824 */ /* 0x100fe200078e0af7 */
[----:B------:R-:W-:Y:S02]  /*af00*/  ISETP.GE.AND P6, PT, R183, RZ, PT ;  /* 0x000000ffb700720c */ /* 0x000fe40003fc6270 */
[----:B------:R-:W-:Y:S01]  /*af10*/  @!P2 IADD3 R65, R65, -R247, RZ ;  /* 0x800000f74141a210 */ /* 0x000fe20007ffe0ff */
[----:B------:R-:W-:Y:S01]  /*af20*/  STL [R1+0x1658], R250 ;  /* 0x001658fa01007387 */ /* 0x000fe20000100800 */
[----:B------:R-:W-:Y:S01]  /*af30*/  ISETP.GT.U32.AND P2, PT, R247, R79, PT ;  /* 0x0000004ff700720c */ /* 0x000fe20003f44070 */
[----:B------:R-:W-:-:S02]  /*af40*/  @!P3 IMAD.IADD R77, R77, 0x1, -R247 ;  /* 0x000000014d4db824 */ /* 0x000fc400078e0af7 */
[----:B------:R-:W-:Y:S01]  /*af50*/  @!P1 IMAD.IADD R73, R73, 0x1, -R247 ;  /* 0x0000000149499824 */ /* 0x000fe200078e0af7 */
[----:B------:R-:W3:Y:S01]  /*af60*/  LDL R183, [R1+0x1924] ;  /* 0x0019240001b77983 */ /* 0x000ee20000100800 */
[----:B------:R-:W-:Y:S01]  /*af70*/  @!P0 IADD3 R49, -R49, RZ, RZ ;  /* 0x000000ff31318210 */ /* 0x000fe20007ffe1ff */
[----:B------:R-:W-:Y:S02]  /*af80*/  @!P4 IMAD.MOV R57, RZ, RZ, -R57 ;  /* 0x000000ffff39c224 */ /* 0x000fe400078e0a39 */
[----:B------:R-:W-:Y:S01]  /*af90*/  @!P5 IMAD.MOV R55, RZ, RZ, -R55 ;  /* 0x000000ffff37d224 */ /* 0x000fe200078e0a37 */
[----:B------:R-:W3:Y:S01]  /*afa0*/  LDL R10, [R1+0x1948] ;  /* 0x00194800010a7983 */ /* 0x000ee20000100800 */
[----:B----4-:R-:W-:-:S03]  /*afb0*/  ISETP.GE.AND P1, PT, R252, RZ, PT ;  /* 0x000000fffc00720c */ /* 0x010fc60003f26270 */
[----:B------:R-:W4:Y:S01]  /*afc0*/  LDL R252, [R1+0x1964] ;  /* 0x0019640001fc7983 */ /* 0x000f220000100800 */
[----:B--2---:R-:W-:-:S03]  /*afd0*/  ISETP.GE.AND P3, PT, R246, RZ, PT ;  /* 0x000000fff600720c */ /* 0x004fc60003f66270 */
[----:B------:R-:W2:Y:S01]  /*afe0*/  LDL R246, [R1+0x18e4] ;  /* 0x0018e40001f67983 */ /* 0x000ea20000100800 */
[----:B------:R-:W-:Y:S01]  /*aff0*/  @!P2 IMAD.IADD R79, R79, 0x1, -R247 ;  /* 0x000000014f4fa824 */ /* 0x000fe200078e0af7 */
[----:B---3--:R-:W-:Y:S02]  /*b000*/  ISETP.GE.AND P2, PT, R248, RZ, PT ;  /* 0x000000fff800720c */ /* 0x008fe40003f46270 */
[----:B------:R-:W3:Y:S01]  /*b010*/  LDL R248, [R1+0x1920] ;  /* 0x0019200001f87983 */ /* 0x000ee20000100800 */
[C---:B------:R-:W-:Y:S02]  /*b020*/  ISETP.GT.U32.AND P0, PT, R247.reuse, R61, PT ;  /* 0x0000003df700720c */ /* 0x040fe40003f04070 */
[----:B------:R-:W-:-:S11]  /*b030*/  ISETP.GT.U32.AND P4, PT, R247, R71, PT ;  /* 0x00000047f700720c */ /* 0x000fd60003f84070 */
[--C-:B------:R-:W-:Y:S01]  /*b040*/  @!P0 IMAD.IADD R61, R61, 0x1, -R247.reuse ;  /* 0x000000013d3d8824 */ /* 0x100fe200078e0af7 */
[----:B------:R-:W-:Y:S01]  /*b050*/  ISETP.GT.U32.AND P0, PT, R247, R75, PT ;  /* 0x0000004bf700720c */ /* 0x000fe20003f04070 */
[----:B------:R-:W-:Y:S01]  /*b060*/  @!P4 IMAD.IADD R71, R71, 0x1, -R247 ;  /* 0x000000014747c824 */ /* 0x000fe200078e0af7 */
[----:B------:R-:W-:-:S11]  /*b070*/  ISETP.GT.U32.AND P5, PT, R247, R67, PT ;  /* 0x00000043f700720c */ /* 0x000fd60003fa4070 */
[--C-:B------:R-:W-:Y:S01]  /*b080*/  @!P0 IMAD.IADD R75, R75, 0x1, -R247.reuse ;  /* 0x000000014b4b8824 */ /* 0x100fe200078e0af7 */
[----:B------:R-:W-:Y:S02]  /*b090*/  ISETP.GE.AND P4, PT, R8, RZ, PT ;  /* 0x000000ff0800720c */ /* 0x000fe40003f86270 */
[----:B------:R-:W3:Y:S01]  /*b0a0*/  LDL R8, [R1+0x194c] ;  /* 0x00194c0001087983 */ /* 0x000ee20000100800 */
[----:B------:R-:W-:Y:S01]  /*b0b0*/  ISETP.GE.AND P0, PT, R245, RZ, PT ;  /* 0x000000fff500720c */ /* 0x000fe20003f06270 */
[----:B------:R-:W-:Y:S01]  /*b0c0*/  @!P5 IMAD.IADD R67, R67, 0x1, -R247 ;  /* 0x000000014343d824 */ /* 0x000fe200078e0af7 */
[----:B------:R-:W-:-:S08]  /*b0d0*/  ISETP.GT.U32.AND P5, PT, R247, R81, PT ;  /* 0x00000051f700720c */ /* 0x000fd00003fa4070 */
[----:B------:R-:W-:Y:S01]  /*b0e0*/  @!P4 IMAD.MOV R61, RZ, RZ, -R61 ;  /* 0x000000ffff3dc224 */ /* 0x000fe200078e0a3d */
[----:B------:R-:W3:Y:S01]  /*b0f0*/  LDL R245, [R1+0x1970] ;  /* 0x0019700001f57983 */ /* 0x000ee20000100800 */
[C---:B------:R-:W-:Y:S01]  /*b100*/  ISETP.GT.U32.AND P4, PT, R247.reuse, R73, PT ;  /* 0x00000049f700720c */ /* 0x040fe20003f84070 */
[----:B------:R-:W-:Y:S01]  /*b110*/  @!P0 IMAD.MOV R65, RZ, RZ, -R65 ;  /* 0x000000ffff418224 */ /* 0x000fe200078e0a41 */
[----:B------:R-:W-:Y:S01]  /*b120*/  ISETP.GT.U32.AND P0, PT, R247, R77, PT ;  /* 0x0000004df700720c */ /* 0x000fe20003f04070 */
[----:B------:R-:W-:Y:S01]  /*b130*/  @!P3 IMAD.MOV R67, RZ, RZ, -R67 ;  /* 0x000000ffff43b224 */ /* 0x000fe200078e0a43 */
[----:B------:R-:W-:Y:S02]  /*b140*/  @!P5 IADD3 R81, R81, -R247, RZ ;  /* 0x800000f75151d210 */ /* 0x000fe40007ffe0ff */
[C---:B------:R-:W-:Y:S02]  /*b150*/  ISETP.GT.U32.AND P5, PT, R247.reuse, R71, PT ;  /* 0x00000047f700720c */ /* 0x040fe40003fa4070 */
[----:B------:R-:W-:-:S05]  /*b160*/  ISETP.GT.U32.AND P3, PT, R247, R79, PT ;  /* 0x0000004ff700720c */ /* 0x000fca0003f64070 */
[----:B------:R-:W-:Y:S02]  /*b170*/  @!P4 IADD3 R73, R73, -R247, RZ ;  /* 0x800000f74949c210 */ /* 0x000fe40007ffe0ff */
[----:B------:R-:W-:Y:S01]  /*b180*/  ISETP.GT.U32.AND P4, PT, R247, R85, PT ;  /* 0x00000055f700720c */ /* 0x000fe20003f84070 */
[--C-:B------:R-:W-:Y:S01]  /*b190*/  @!P0 IMAD.IADD R77, R77, 0x1, -R247.reuse ;  /* 0x000000014d4d8824 */ /* 0x100fe200078e0af7 */
[----:B------:R-:W-:Y:S02]  /*b1a0*/  ISETP.GT.U32.AND P0, PT, R247, R89, PT ;  /* 0x00000059f700720c */ /* 0x000fe40003f04070 */
[--C-:B------:R-:W-:Y:S01]  /*b1b0*/  @!P5 IMAD.IADD R71, R71, 0x1, -R247.reuse ;  /* 0x000000014747d824 */ /* 0x100fe200078e0af7 */
[----:B------:R-:W-:Y:S01]  /*b1c0*/  ISETP.GE.AND P5, PT, R183, RZ, PT ;  /* 0x000000ffb700720c */ /* 0x000fe20003fa6270 */
[--C-:B------:R-:W-:Y:S01]  /*b1d0*/  @!P3 IMAD.IADD R79, R79, 0x1, -R247.reuse ;  /* 0x000000014f4fb824 */ /* 0x100fe200078e0af7 */
[----:B------:R-:W-:Y:S01]  /*b1e0*/  ISETP.GT.U32.AND P3, PT, R247, R91, PT ;  /* 0x0000005bf700720c */ /* 0x000fe20003f64070 */
[----:B------:R-:W3:Y:S05]  /*b1f0*/  LDL R183, [R1+0x196c] ;  /* 0x00196c0001b77983 */ /* 0x000eea0000100800 */
[----:B------:R-:W-:-:S02]  /*b200*/  @!P4 IMAD.IADD R85, R85, 0x1, -R247 ;  /* 0x000000015555c824 */ /* 0x000fc400078e0af7 */
[----:B------:R-:W-:Y:S02]  /*b210*/  @!P0 IADD3 R89, R89, -R247, RZ ;  /* 0x800000f759598210 */ /* 0x000fe40007ffe0ff */
[----:B----4-:R-:W-:Y:S02]  /*b220*/  ISETP.GE.AND P4, PT, R252, RZ, PT ;  /* 0x000000fffc00720c */ /* 0x010fe40003f86270 */
        /* <DEDUP_REMOVED lines=13> */
[----:B------:R-:W-:Y:S01]  /*b300*/  ISETP.GT.U32.AND P1, PT, R247, R87, PT ;  /* 0x00000057f700720c */ /* 0x000fe20003f24070 */
[----:B------:R-:W-:Y:S02]  /*b310*/  @!P6 IMAD.IADD R81, R81, 0x1, -R247 ;  /* 0x000000015151e824 */ /* 0x000fe400078e0af7 */
[----:B------:R-:W-:-:S04]  /*b320*/  IMAD.HI.U32 R243, R249, R242, RZ ;  /* 0x000000f2f9f37227 */ /* 0x000fc800078e00ff */
[----:B------:R-:W-:Y:S02]  /*b330*/  IMAD.MOV R243, RZ, RZ, -R243 ;  /* 0x000000fffff37224 */ /* 0x000fe400078e0af3 */
[--C-:B------:R-:W-:Y:S01]  /*b340*/  @!P2 IMAD.IADD R83, R83, 0x1, -R247.reuse ;  /* 0x000000015353a824 */ /* 0x100fe200078e0af7 */
[----:B------:R-:W-:Y:S02]  /*b350*/  ISETP.GE.AND P6, PT, R8, RZ, PT ;  /* 0x000000ff0800720c */ /* 0x000fe40003fc6270 */
[----:B------:R-:W3:Y:S01]  /*b360*/  LDL R8, [R1+0x1980] ;  /* 0x0019800001087983 */ /* 0x000ee20000100800 */
[----:B------:R-:W-:Y:S01]  /*b370*/  @!P1 IMAD.IADD R87, R87, 0x1, -R247 ;  /* 0x0000000157579824 */ /* 0x000fe200078e0af7 */
[C---:B------:R-:W-:Y:S01]  /*b380*/  ISETP.GT.U32.AND P2, PT, R247.reuse, R93, PT ;  /* 0x0000005df700720c */ /* 0x040fe20003f44070 */
[C---:B------:R-:W-:Y:S01]  /*b390*/  IMAD R242, R247.reuse, R243, R242 ;  /* 0x000000f3f7f27224 */ /* 0x040fe200078e02f2 */
[----:B------:R-:W-:Y:S01]  /*b3a0*/  IABS R243, R251 ;  /* 0x000000fb00f37213 */ /* 0x000fe20000000000 */
[----:B------:R-:W-:Y:S01]  /*b3b0*/  @!P4 IMAD.MOV R75, RZ, RZ, -R75 ;  /* 0x000000ffff4bc224 */ /* 0x000fe200078e0a4b */
[C---:B------:R-:W-:Y:S01]  /*b3c0*/  ISETP.GT.U32.AND P4, PT, R247.reuse, R87, PT ;  /* 0x00000057f700720c */ /* 0x040fe20003f84070 */
[----:B------:R-:W-:Y:S01]  /*b3d0*/  @!P5 IMAD.MOV R71, RZ, RZ, -R71 ;  /* 0x000000ffff47d224 */ /* 0x000fe200078e0a47 */
[----:B------:R-:W-:Y:S01]  /*b3e0*/  ISETP.GT.U32.AND P5, PT, R247, R85, PT ;  /* 0x00000055f700720c */ /* 0x000fe20003fa4070 */
[----:B------:R-:W-:Y:S01]  /*b3f0*/  IMAD.HI.U32 R244, R249, R243, RZ ;  /* 0x000000f3f9f47227 */ /* 0x000fe200078e00ff */
[----:B------:R-:W-:-:S03]  /*b400*/  ISETP.GE.AND P1, PT, R245, RZ, PT ;  /* 0x000000fff500720c */ /* 0x000fc60003f26270 */
[----:B------:R-:W-:Y:S02]  /*b410*/  IMAD.MOV R244, RZ, RZ, -R244 ;  /* 0x000000fffff47224 */ /* 0x000fe400078e0af4 */
[----:B------:R-:W-:Y:S02]  /*b420*/  @!P2 IMAD.IADD R93, R93, 0x1, -R247 ;  /* 0x000000015d5da824 */ /* 0x000fe400078e0af7 */
[C---:B------:R-:W-:Y:S01]  /*b430*/  IMAD R243, R247.reuse, R244, R243 ;  /* 0x000000f4f7f37224 */ /* 0x040fe200078e02f3 */
[----:B------:R-:W-:Y:S01]  /*b440*/  IABS R244, R250 ;  /* 0x000000fa00f47213 */ /* 0x000fe20000000000 */
[----:B------:R-:W-:Y:S01]  /*b450*/  @!P6 IMAD.MOV R73, RZ, RZ, -R73 ;  /* 0x000000ffff49e224 */ /* 0x000fe200078e0a49 */
[C---:B------:R-:W-:Y:S01]  /*b460*/  ISETP.GT.U32.AND P6, PT, R247.reuse, R93, PT ;  /* 0x0000005df700720c */ /* 0x040fe20003fc4070 */
[----:B------:R-:W-:Y:S01]  /*b470*/  @!P3 IMAD.MOV R81, RZ, RZ, -R81 ;  /* 0x000000ffff51b224 */ /* 0x000fe200078e0a51 */
[----:B------:R-:W-:Y:S01]  /*b480*/  ISETP.GT.U32.AND P3, PT, R247, R95, PT ;  /* 0x0000005ff700720c */ /* 0x000fe20003f64070 */
[----:B------:R-:W-:Y:S01]  /*b490*/  @!P4 IMAD.IADD R87, R87, 0x1, -R247 ;  /* 0x000000015757c824 */ /* 0x000fe200078e0af7 */
[C---:B------:R-:W-:Y:S01]  /*b4a0*/  ISETP.GT.U32.AND P4, PT, R247.reuse, R101, PT ;  /* 0x00000065f700720c */ /* 0x040fe20003f84070 */
[----:B------:R-:W-:Y:S01]  /*b4b0*/  @!P1 IMAD.MOV R77, RZ, RZ, -R77 ;  /* 0x000000ffff4d9224 */ /* 0x000fe200078e0a4d */
[----:B------:R-:W-:Y:S01]  /*b4c0*/  ISETP.GT.U32.AND P1, PT, R247, R89, PT ;  /* 0x00000059f700720c */ /* 0x000fe20003f24070 */
[----:B------:R-:W-:Y:S01]  /*b4d0*/  @!P5 IMAD.IADD R85, R85, 0x1, -R247 ;  /* 0x000000015555d824 */ /* 0x000fe200078e0af7 */
[----:B------:R-:W-:Y:S01]  /*b4e0*/  ISETP.GT.U32.AND P5, PT, R247, R99, PT ;  /* 0x00000063f700720c */ /* 0x000fe20003fa4070 */
[----:B------:R-:W-:-:S04]  /*b4f0*/  IMAD.HI.U32 R245, R249, R244, RZ ;  /* 0x000000f4f9f57227 */ /* 0x000fc800078e00ff */
[----:B------:R-:W-:Y:S02]  /*b500*/  IMAD.MOV R245, RZ, RZ, -R245 ;  /* 0x000000fffff57224 */ /* 0x000fe400078e0af5 */
[--C-:B------:R-:W-:Y:S01]  /*b510*/  @!P6 IMAD.IADD R93, R93, 0x1, -R247.reuse ;  /* 0x000000015d5de824 */ /* 0x100fe200078e0af7 */
[----:B------:R-:W-:Y:S01]  /*b520*/  @!P3 IADD3 R95, R95, -R247, RZ ;  /* 0x800000f75f5fb210 */ /* 0x000fe20007ffe0ff */
[--C-:B------:R-:W-:Y:S01]  /*b530*/  @!P4 IMAD.IADD R101, R101, 0x1, -R247.reuse ;  /* 0x000000016565c824 */ /* 0x100fe200078e0af7 */
[----:B------:R-:W-:Y:S01]  /*b540*/  ISETP.GE.AND P6, PT, R10, RZ, PT ;  /* 0x000000ff0a00720c */ /* 0x000fe20003fc6270 */
[--C-:B------:R-:W-:Y:S01]  /*b550*/  @!P1 IMAD.IADD R89, R89, 0x1, -R247.reuse ;  /* 0x0000000159599824 */ /* 0x100fe200078e0af7 */
[C---:B------:R-:W-:Y:S01]  /*b560*/  ISETP.GT.U32.AND P1, PT, R247.reuse, R103, PT ;  /* 0x00000067f700720c */ /* 0x040fe20003f24070 */
[----:B------:R-:W-:Y:S01]  /*b570*/  IMAD R244, R247, R245, R244 ;  /* 0x000000f5f7f47224 */ /* 0x000fe200078e02f4 */
[----:B------:R-:W3:Y:S01]  /*b580*/  LDL R10, [R1+0x197c] ;  /* 0x00197c00010a7983 */ /* 0x000ee20000100800 */
[----:B------:R-:W-:Y:S01]  /*b590*/  ISETP.GE.AND P3, PT, R183, RZ, PT ;  /* 0x000000ffb700720c */ /* 0x000fe20003f66270 */
[----:B------:R-:W-:-:S02]  /*b5a0*/  @!P5 IMAD.IADD R99, R99, 0x1, -R247 ;  /* 0x000000016363d824 */ /* 0x000fc400078e0af7 */
[----:B------:R-:W3:Y:S04]  /*b5b0*/  LDL R245, [R1+0x1968] ;  /* 0x0019680001f57983 */ /* 0x000ee80000100800 */
        /* <DEDUP_REMOVED lines=8> */
[----:B------:R-:W-:Y:S02]  /*b640*/  ISETP.GT.U32.AND P2, PT, R247, R83, PT ;  /* 0x00000053f700720c */ /* 0x000fe40003f44070 */
[----:B------:R-:W-:Y:S02]  /*b650*/  @!P0 IADD3 R79, -R79, RZ, RZ ;  /* 0x000000ff4f4f8210 */ /* 0x000fe40007ffe1ff */
[----:B------:R-:W-:-:S09]  /*b660*/  ISETP.GT.U32.AND P0, PT, R247, R91, PT ;  /* 0x0000005bf700720c */ /* 0x000fd20003f04070 */
[----:B------:R-:W-:Y:S01]  /*b670*/  @!P2 IMAD.IADD R83, R83, 0x1, -R247 ;  /* 0x000000015353a824 */ /* 0x000fe200078e0af7 */
[----:B------:R-:W-:-:S03]  /*b680*/  ISETP.GT.U32.AND P2, PT, R247, R97, PT ;  /* 0x00000061f700720c */ /* 0x000fc60003f44070 */
[----:B------:R-:W-:Y:S01]  /*b690*/  @!P0 IMAD.IADD R91, R91, 0x1, -R247 ;  /* 0x000000015b5b8824 */ /* 0x000fe200078e0af7 */
[----:B------:R-:W-:-:S09]  /*b6a0*/  ISETP.GT.U32.AND P0, PT, R247, R105, PT ;  /* 0x00000069f700720c */ /* 0x000fd20003f04070 */
[----:B------:R-:W-:Y:S01]  /*b6b0*/  @!P2 IMAD.IADD R97, R97, 0x1, -R247 ;  /* 0x000000016161a824 */ /* 0x000fe200078e0af7 */
[----:B------:R-:W-:-:S03]  /*b6c0*/  ISETP.GE.AND P2, PT, R8, RZ, PT ;  /* 0x000000ff0800720c */ /* 0x000fc60003f46270 */
[----:B------:R-:W-:Y:S01]  /*b6d0*/  @!P0 IMAD.IADD R105, R105, 0x1, -R247 ;  /* 0x0000000169698824 */ /* 0x000fe200078e0af7 */
[C---:B------:R-:W-:Y:S01]  /*b6e0*/  ISETP.GT.U32.AND P0, PT, R247.reuse, R95, PT ;  /* 0x0000005ff700720c */ /* 0x040fe20003f04070 */
[----:B------:R-:W-:Y:S01]  /*b6f0*/  @!P3 IMAD.MOV R85, RZ, RZ, -R85 ;  /* 0x000000ffff55b224 */ /* 0x000fe200078e0a55 */
[----:B------:R-:W-:-:S07]  /*b700*/  ISETP.GT.U32.AND P3, PT, R247, R97, PT ;  /* 0x00000061f700720c */ /* 0x000fce0003f64070 */
[----:B------:R-:W-:Y:S02]  /*b710*/  @!P2 IADD3 R87, -R87, RZ, RZ ;  /* 0x000000ff5757a210 */ /* 0x000fe40007ffe1ff */
[C---:B------:R-:W-:Y:S01]  /*b720*/  ISETP.GT.U32.AND P2, PT, R247.reuse, R99, PT ;  /* 0x00000063f700720c */ /* 0x040fe20003f44070 */
[----:B------:R-:W-:Y:S01]  /*b730*/  @!P5 IMAD.MOV R89, RZ, RZ, -R89 ;  /* 0x000000ffff59d224 */ /* 0x000fe200078e0a59 */
[C---:B------:R-:W-:Y:S01]  /*b740*/  ISETP.GT.U32.AND P5, PT, R247.reuse, R101, PT ;  /* 0x00000065f700720c */ /* 0x040fe20003fa4070 */
[----:B------:R-:W-:Y:S01]  /*b750*/  @!P4 IMAD.MOV R91, RZ, RZ, -R91 ;  /* 0x000000ffff5bc224 */ /* 0x000fe200078e0a5b */
[C---:B------:R-:W-:Y:S01]  /*b760*/  ISETP.GT.U32.AND P4, PT, R247.reuse, R105, PT ;  /* 0x00000069f700720c */ /* 0x040fe20003f84070 */
[----:B------:R-:W-:Y:S01]  /*b770*/  @!P1 IMAD.MOV R93, RZ, RZ, -R93 ;  /* 0x000000ffff5d9224 */ /* 0x000fe200078e0a5d */
[----:B------:R-:W-:Y:S01]  /*b780*/  ISETP.GT.U32.AND P1, PT, R247, R107, PT ;  /* 0x0000006bf700720c */ /* 0x000fe20003f24070 */
[--C-:B------:R-:W-:Y:S01]  /*b790*/  @!P0 IMAD.IADD R95, R95, 0x1, -R247.reuse ;  /* 0x000000015f5f8824 */ /* 0x100fe200078e0af7 */
[----:B------:R-:W-:Y:S01]  /*b7a0*/  ISETP.GT.U32.AND P0, PT, R247, R109, PT ;  /* 0x0000006df700720c */ /* 0x000fe20003f04070 */
[----:B------:R-:W-:Y:S01]  /*b7b0*/  @!P3 IMAD.IADD R97, R97, 0x1, -R247 ;  /* 0x000000016161b824 */ /* 0x000fe200078e0af7 */
[----:B------:R-:W-:-:S03]  /*b7c0*/  ISETP.GT.U32.AND P3, PT, R247, R111, PT ;  /* 0x0000006ff700720c */ /* 0x000fc60003f64070 */
[--C-:B------:R-:W-:Y:S01]  /*b7d0*/  @!P2 IMAD.IADD R99, R99, 0x1, -R247.reuse ;  /* 0x000000016363a824 */ /* 0x100fe200078e0af7 */
[----:B------:R-:W-:Y:S02]  /*b7e0*/  ISETP.GT.U32.AND P2, PT, R247, R113, PT ;  /* 0x00000071f700720c */ /* 0x000fe40003f44070 */
[----:B------:R-:W-:Y:S01]  /*b7f0*/  IADD3 R8, R216, 0xfc, RZ ;  /* 0x000000fcd8087810 */ /* 0x000fe20007ffe0ff */
[--C-:B------:R-:W-:Y:S01]  /*b800*/  @!P5 IMAD.IADD R101, R101, 0x1, -R247.reuse ;  /* 0x000000016565d824 */ /* 0x100fe200078e0af7 */
[----:B------:R-:W-:Y:S01]  /*b810*/  ISETP.GT.U32.AND P5, PT, R247, R115, PT ;  /* 0x00000073f700720c */ /* 0x000fe20003fa4070 */
[--C-:B------:R-:W-:Y:S02]  /*b820*/  @!P4 IMAD.IADD R105, R105, 0x1, -R247.reuse ;  /* 0x000000016969c824 */ /* 0x100fe400078e0af7 */
[--C-:B------:R-:W-:Y:S01]  /*b830*/  @!P1 IMAD.IADD R107, R107, 0x1, -R247.reuse ;  /* 0x000000016b6b9824 */ /* 0x100fe200078e0af7 */
[----:B------:R1:W-:Y:S01]  /*b840*/  STL [R1+0x164c], R8 ;  /* 0x00164c0801007387 */ /* 0x0003e20000100800 */
[----:B------:R-:W-:-:S02]  /*b850*/  @!P0 IMAD.IADD R109, R109, 0x1, -R247 ;  /* 0x000000016d6d8824 */ /* 0x000fc400078e0af7 */
[--C-:B------:R-:W-:Y:S02]  /*b860*/  @!P3 IMAD.IADD R111, R111, 0x1, -R247.reuse ;  /* 0x000000016f6fb824 */ /* 0x100fe400078e0af7 */
[----:B------:R-:W-:Y:S01]  /*b870*/  @!P2 IMAD.IADD R113, R113, 0x1, -R247 ;  /* 0x000000017171a824 */ /* 0x000fe200078e0af7 */
[----:B------:R-:W-:Y:S02]  /*b880*/  ISETP.GE.AND P1, PT, R10, RZ, PT ;  /* 0x000000ff0a00720c */ /* 0x000fe40003f26270 */
[----:B------:R-:W3:Y:S01]  /*b890*/  LDL R10, [R1+0x18d8] ;  /* 0x0018d800010a7983 */ /* 0x000ee20000100800 */
[----:B------:R-:W-:-:S03]  /*b8a0*/  ISETP.GE.AND P4, PT, R245, RZ, PT ;  /* 0x000000fff500720c */ /* 0x000fc60003f86270 */
[----:B------:R-:W3:Y:S01]  /*b8b0*/  LDL R245, [R1+0x1978] ;  /* 0x0019780001f57983 */ /* 0x000ee20000100800 */
[----:B------:R-:W-:-:S03]  /*b8c0*/  ISETP.GE.AND P0, PT, R183, RZ, PT ;  /* 0x000000ffb700720c */ /* 0x000fc60003f06270 */
        /* <DEDUP_REMOVED lines=13> */
[C---:B------:R-:W-:Y:S01]  /*b9a0*/  ISETP.GT.U32.AND P0, PT, R247.reuse, R111, PT ;  /* 0x0000006ff700720c */ /* 0x040fe20003f04070 */
[----:B------:R-:W-:Y:S01]  /*b9b0*/  @!P3 IMAD.MOV R101, RZ, RZ, -R101 ;  /* 0x000000ffff65b224 */ /* 0x000fe200078e0a65 */
[----:B------:R-:W-:-:S07]  /*b9c0*/  ISETP.GT.U32.AND P3, PT, R247, R113, PT ;  /* 0x00000071f700720c */ /* 0x000fce0003f64070 */
[----:B------:R-:W-:Y:S02]  /*b9d0*/  @!P6 IADD3 R103, R103, -R247, RZ ;  /* 0x800000f76767e210 */ /* 0x000fe40007ffe0ff */
[C---:B------:R-:W-:Y:S01]  /*b9e0*/  ISETP.GT.U32.AND P6, PT, R247.reuse, R117, PT ;  /* 0x00000075f700720c */ /* 0x040fe20003fc4070 */
[----:B------:R-:W-:Y:S01]  /*b9f0*/  @!P5 IMAD.MOV R105, RZ, RZ, -R105 ;  /* 0x000000ffff69d224 */ /* 0x000fe200078e0a69 */
[----:B------:R-:W-:Y:S01]  /*ba00*/  ISETP.GT.U32.AND P5, PT, R247, R119, PT ;  /* 0x00000077f700720c */ /* 0x000fe20003fa4070 */
[----:B------:R-:W-:Y:S01]  /*ba10*/  @!P2 IMAD.MOV R103, RZ, RZ, -R103 ;  /* 0x000000ffff67a224 */ /* 0x000fe200078e0a67 */
[----:B------:R-:W-:Y:S01]  /*ba20*/  @!P4 IADD3 R95, -R95, RZ, RZ ;  /* 0x000000ff5f5fc210 */ /* 0x000fe20007ffe1ff */
[--C-:B------:R-:W-:Y:S01]  /*ba30*/  @!P1 IMAD.IADD R109, R109, 0x1, -R247.reuse ;  /* 0x000000016d6d9824 */ /* 0x100fe200078e0af7 */
[----:B------:R-:W-:Y:S01]  /*ba40*/  @!P0 IADD3 R111, R111, -R247, RZ ;  /* 0x800000f76f6f8210 */ /* 0x000fe20007ffe0ff */
[----:B------:R-:W-:Y:S01]  /*ba50*/  @!P3 IMAD.IADD R113, R113, 0x1, -R247 ;  /* 0x000000017171b824 */ /* 0x000fe200078e0af7 */
[----:B------:R-:W-:-:S05]  /*ba60*/  ISETP.GT.U32.AND P4, PT, R247, R107, PT ;  /* 0x0000006bf700720c */ /* 0x000fca0003f84070 */
[--C-:B------:R-:W-:Y:S01]  /*ba70*/  @!P6 IMAD.IADD R117, R117, 0x1, -R247.reuse ;  /* 0x000000017575e824 */ /* 0x100fe200078e0af7 */
[C---:B------:R-:W-:Y:S02]  /*ba80*/  ISETP.GT.U32.AND P6, PT, R247.reuse, R115, PT ;  /* 0x00000073f700720c */ /* 0x040fe40003fc4070 */
[C---:B------:R-:W-:Y:S02]  /*ba90*/  ISETP.GT.U32.AND P1, PT, R247.reuse, R121, PT ;  /* 0x00000079f700720c */ /* 0x040fe40003f24070 */
[C---:B------:R-:W-:Y:S02]  /*baa0*/  ISETP.GT.U32.AND P2, PT, R247.reuse, R117, PT ;  /* 0x00000075f700720c */ /* 0x040fe40003f44070 */
[C---:B------:R-:W-:Y:S02]  /*bab0*/  ISETP.GT.U32.AND P0, PT, R247.reuse, R123, PT ;  /* 0x0000007bf700720c */ /* 0x040fe40003f04070 */
[----:B------:R-:W-:Y:S01]  /*bac0*/  ISETP.GT.U32.AND P3, PT, R247, R124, PT ;  /* 0x0000007cf700720c */ /* 0x000fe20003f64070 */
[----:B------:R-:W-:Y:S01]  /*bad0*/  @!P5 IMAD.IADD R119, R119, 0x1, -R247 ;  /* 0x000000017777d824 */ /* 0x000fe200078e0af7 */
[----:B------:R-:W-:-:S03]  /*bae0*/  ISETP.GT.U32.AND P5, PT, R247, R127, PT ;  /* 0x0000007ff700720c */ /* 0x000fc60003fa4070 */
[--C-:B------:R-:W-:Y:S01]  /*baf0*/  @!P6 IMAD.IADD R115, R115, 0x1, -R247.reuse ;  /* 0x000000017373e824 */ /* 0x100fe200078e0af7 */
[----:B------:R-:W-:Y:S01]  /*bb00*/  ISETP.GT.U32.AND P6, PT, R247, R125, PT ;  /* 0x0000007df700720c */ /* 0x000fe20003fc4070 */
[--C-:B------:R-:W-:Y:S02]  /*bb10*/  @!P4 IMAD.IADD R107, R107, 0x1, -R247.reuse ;  /* 0x000000016b6bc824 */ /* 0x100fe400078e0af7 */
[--C-:B------:R-:W-:Y:S02]  /*bb20*/  @!P2 IMAD.IADD R117, R117, 0x1, -R247.reuse ;  /* 0x000000017575a824 */ /* 0x100fe400078e0af7 */
[--C-:B------:R-:W-:Y:S02]  /*bb30*/  @!P1 IMAD.IADD R121, R121, 0x1, -R247.reuse ;  /* 0x0000000179799824 */ /* 0x100fe400078e0af7 */
[--C-:B------:R-:W-:Y:S02]  /*bb40*/  @!P0 IMAD.IADD R123, R123, 0x1, -R247.reuse ;  /* 0x000000017b7b8824 */ /* 0x100fe400078e0af7 */
[----:B------:R-:W-:-:S02]  /*bb50*/  @!P3 IMAD.IADD R124, R124, 0x1, -R247 ;  /* 0x000000017c7cb824 */ /* 0x000fc400078e0af7 */
[----:B------:R-:W-:Y:S02]  /*bb60*/  @!P5 IMAD.IADD R127, R127, 0x1, -R247 ;  /* 0x000000017f7fd824 */ /* 0x000fe400078e0af7 */
[----:B------:R-:W-:-:S04]  /*bb70*/  @!P6 IADD3 R125, R125, -R247, RZ ;  /* 0x800000f77d7de210 */ /* 0x000fc80007ffe0ff */
[----:B------:R-:W-:Y:S02]  /*bb80*/  ISETP.GT.U32.AND P5, PT, R247, R125, PT ;  /* 0x0000007df700720c */ /* 0x000fe40003fa4070 */
[----:B------:R-:W-:Y:S02]  /*bb90*/  ISETP.GE.AND P2, PT, R10, RZ, PT ;  /* 0x000000ff0a00720c */ /* 0x000fe40003f46270 */
[----:B------:R-:W-:Y:S02]  /*bba0*/  ISETP.GE.AND P4, PT, R245, RZ, PT ;  /* 0x000000fff500720c */ /* 0x000fe40003f86270 */
[----:B------:R-:W-:Y:S02]  /*bbb0*/  ISETP.GE.AND P1, PT, R183, RZ, PT ;  /* 0x000000ffb700720c */ /* 0x000fe40003f26270 */
[----:B----4-:R-:W-:Y:S02]  /*bbc0*/  ISETP.GE.AND P3, PT, R252, RZ, PT ;  /* 0x000000fffc00720c */ /* 0x010fe40003f66270 */
[----:B--2---:R-:W-:-:S07]  /*bbd0*/  ISETP.GE.AND P0, PT, R246, RZ, PT ;  /* 0x000000fff600720c */ /* 0x004fce0003f06270 */
[----:B------:R-:W-:Y:S01]  /*bbe0*/  @!P4 IMAD.MOV R107, RZ, RZ, -R107 ;  /* 0x000000ffff6bc224 */ /* 0x000fe200078e0a6b */
[C---:B------:R-:W-:Y:S01]  /*bbf0*/  ISETP.GT.U32.AND P4, PT, R247.reuse, R119, PT ;  /* 0x00000077f700720c */ /* 0x040fe20003f84070 */
[----:B------:R-:W-:Y:S01]  /*bc00*/  @!P2 IMAD.MOV R109, RZ, RZ, -R109 ;  /* 0x000000ffff6da224 */ /* 0x000fe200078e0a6d */
[C---:B------:R-:W-:Y:S01]  /*bc10*/  ISETP.GT.U32.AND P2, PT, R247.reuse, R121, PT ;  /* 0x00000079f700720c */ /* 0x040fe20003f44070 */
[----:B------:R-:W-:Y:S01]  /*bc20*/  @!P1 IMAD.MOV R111, RZ, RZ, -R111 ;  /* 0x000000ffff6f9224 */ /* 0x000fe200078e0a6f */
[----:B------:R-:W-:Y:S01]  /*bc30*/  ISETP.GT.U32.AND P1, PT, R247, R123, PT ;  /* 0x0000007bf700720c */ /* 0x000fe20003f24070 */
[----:B------:R-:W-:Y:S01]  /*bc40*/  @!P5 IMAD.IADD R125, R125, 0x1, -R247 ;  /* 0x000000017d7dd824 */ /* 0x000fe200078e0af7 */
[----:B------:R-:W-:Y:S01]  /*bc50*/  IABS R245, R8 ;  /* 0x0000000800f57213 */ /* 0x000fe20000000000 */
[----:B------:R-:W-:Y:S01]  /*bc60*/  @!P3 IMAD.MOV R115, RZ, RZ, -R115 ;  /* 0x000000ffff73b224 */ /* 0x000fe200078e0a73 */
[C---:B------:R-:W-:Y:S01]  /*bc70*/  ISETP.GT.U32.AND P3, PT, R247.reuse, R127, PT ;  /* 0x0000007ff700720c */ /* 0x040fe20003f64070 */
[----:B------:R-:W2:Y:S01]  /*bc80*/  LDL R10, [R1+0x1938] ;  /* 0x00193800010a7983 */ /* 0x000ea20000100800 */
[----:B------:R-:W-:Y:S01]  /*bc90*/  @!P0 IMAD.MOV R113, RZ, RZ, -R113 ;  /* 0x000000ffff718224 */ /* 0x000fe200078e0a71 */
[----:B------:R-:W-:Y:S01]  /*bca0*/  ISETP.GT.U32.AND P0, PT, R247, R124, PT ;  /* 0x0000007cf700720c */ /* 0x000fe20003f04070 */
[----:B------:R-:W-:Y:S01]  /*bcb0*/  IMAD.HI.U32 R246, R249, R245, RZ ;  /* 0x000000f5f9f67227 */ /* 0x000fe200078e00ff */
[----:B------:R-:W4:Y:S03]  /*bcc0*/  LDL R183, [R1+0x1954] ;  /* 0x0019540001b77983 */ /* 0x000f260000100800 */
[----:B------:R-:W-:Y:S01]  /*bcd0*/  IMAD.MOV R246, RZ, RZ, -R246 ;  /* 0x000000fffff67224 */ /* 0x000fe200078e0af6 */
[----:B------:R-:W-:Y:S01]  /*bce0*/  ISETP.GT.U32.AND P5, PT, R247, R136, PT ;  /* 0x00000088f700720c */ /* 0x000fe20003fa4070 */
[--C-:B------:R-:W-:Y:S01]  /*bcf0*/  @!P4 IMAD.IADD R119, R119, 0x1, -R247.reuse ;  /* 0x000000017777c824 */ /* 0x100fe200078e0af7 */
[----:B------:R-:W-:Y:S01]  /*bd00*/  ISETP.GT.U32.AND P4, PT, R247, R129, PT ;  /* 0x00000081f700720c */ /* 0x000fe20003f84070 */
[--C-:B------:R-:W-:Y:S01]  /*bd10*/  @!P2 IMAD.IADD R121, R121, 0x1, -R247.reuse ;  /* 0x000000017979a824 */ /* 0x100fe200078e0af7 */
[----:B------:R-:W-:Y:S01]  /*bd20*/  ISETP.GT.U32.AND P2, PT, R247, R130, PT ;  /* 0x00000082f700720c */ /* 0x000fe20003f44070 */
[--C-:B------:R-:W-:Y:S01]  /*bd30*/  @!P1 IMAD.IADD R123, R123, 0x1, -R247.reuse ;  /* 0x000000017b7b9824 */ /* 0x100fe200078e0af7 */
[C---:B------:R-:W-:Y:S01]  /*bd40*/  ISETP.GT.U32.AND P1, PT, R247.reuse, R132, PT ;  /* 0x00000084f700720c */ /* 0x040fe20003f24070 */
[----:B------:R-:W-:Y:S01]  /*bd50*/  @!P0 IMAD.IADD R124, R124, 0x1, -R247 ;  /* 0x000000017c7c8824 */ /* 0x000fe200078e0af7 */
[C---:B------:R-:W-:Y:S01]  /*bd60*/  ISETP.GT.U32.AND P0, PT, R247.reuse, R134, PT ;  /* 0x00000086f700720c */ /* 0x040fe20003f04070 */
[----:B------:R-:W-:Y:S01]  /*bd70*/  IMAD R245, R247, R246, R245 ;  /* 0x000000f6f7f57224 */ /* 0x000fe200078e02f5 */
[----:B------:R-:W2:Y:S01]  /*bd80*/  LDL R252, [R1+0x1934] ;  /* 0x0019340001fc7983 */ /* 0x000ea20000100800 */
[----:B------:R-:W-:-:S03]  /*bd90*/  @!P3 IMAD.IADD R127, R127, 0x1, -R247 ;  /* 0x000000017f7fb824 */ /* 0x000fc600078e0af7 */
[----:B------:R-:W2:Y:S01]  /*bda0*/  LDL R246, [R1+0x190c] ;  /* 0x00190c0001f67983 */ /* 0x000ea20000100800 */
[----:B---3--:R-:W-:-:S03]  /*bdb0*/  ISETP.GE.AND P6, PT, R248, RZ, PT ;  /* 0x000000fff800720c */ /* 0x008fc60003fc6270 */
[----:B------:R-:W3:Y:S10]  /*bdc0*/  LDL R248, [R1+0x1880] ;  /* 0x0018800001f87983 */ /* 0x000ef40000100800 */
[----:B------:R-:W-:-:S02]  /*bdd0*/  @!P6 IADD3 R117, -R117, RZ, RZ ;  /* 0x000000ff7575e210 */ /* 0x000fc40007ffe1ff */
[----:B------:R-:W-:Y:S02]  /*bde0*/  ISETP.GT.U32.AND P6, PT, R247, R128, PT ;  /* 0x00000080f700720c */ /* 0x000fe40003fc4070 */
[----:B------:R-:W2:Y:S02]  /*bdf0*/  LDL R247, [R1+0x18d4] ;  /* 0x0018d40001f77983 */ /* 0x000ea40000100800 */
[----:B--2---:R-:W-:Y:S02]  /*be00*/  ISETP.GE.AND P3, PT, R247, RZ, PT ;  /* 0x000000fff700720c */ /* 0x004fe40003f66270 */
[----:B------:R-:W-:-:S04]  /*be10*/  IABS R247, c[0x0][0x17c] ;  /* 0x00005f0000f77a13 */ /* 0x000fc80000000000 */
[----:B------:R-:W-:-:S03]  /*be20*/  @!P4 IADD3 R129, R129, -R247, RZ ;  /* 0x800000f78181c210 */ /* 0x000fc60007ffe0ff */
[--C-:B------:R-:W-:Y:S01]  /*be30*/  @!P6 IMAD.IADD R128, R128, 0x1, -R247.reuse ;  /* 0x000000018080e824 */ /* 0x100fe200078e0af7 */
[----:B------:R-:W-:Y:S01]  /*be40*/  ISETP.GE.AND P6, PT, R246, RZ, PT ;  /* 0x000000fff600720c */ /* 0x000fe20003fc6270 */
[--C-:B------:R-:W-:Y:S01]  /*be50*/  @!P2 IMAD.IADD R130, R130, 0x1, -R247.reuse ;  /* 0x000000018282a824 */ /* 0x100fe200078e0af7 */
[----:B------:R-:W-:Y:S01]  /*be60*/  ISETP.GE.AND P4, PT, R10, RZ, PT ;  /* 0x000000ff0a00720c */ /* 0x000fe20003f86270 */
[--C-:B------:R-:W-:Y:S01]  /*be70*/  @!P1 IMAD.IADD R132, R132, 0x1, -R247.reuse ;  /* 0x0000000184849824 */ /* 0x100fe200078e0af7 */
[----:B----4-:R-:W-:Y:S01]  /*be80*/  ISETP.GE.AND P2, PT, R183, RZ, PT ;  /* 0x000000ffb700720c */ /* 0x010fe20003f46270 */
[--C-:B------:R-:W-:Y:S01]  /*be90*/  @!P0 IMAD.IADD R134, R134, 0x1, -R247.reuse ;  /* 0x0000000186868824 */ /* 0x100fe200078e0af7 */
[----:B------:R-:W-:Y:S01]  /*bea0*/  ISETP.GE.AND P1, PT, R252, RZ, PT ;  /* 0x000000fffc00720c */ /* 0x000fe20003f26270 */
[----:B------:R-:W-:Y:S01]  /*beb0*/  @!P5 IMAD.IADD R136, R136, 0x1, -R247 ;  /* 0x000000018888d824 */ /* 0x000fe200078e0af7 */
[----:B---3--:R-:W-:Y:S01]  /*bec0*/  ISETP.GE.AND P0, PT, R248, RZ, PT ;  /* 0x000000fff800720c */ /* 0x008fe20003f06270 */
[----:B------:R-:W-:Y:S01]  /*bed0*/  @!P3 IMAD.MOV R119, RZ, RZ, -R119 ;  /* 0x000000ffff77b224 */ /* 0x000fe200078e0a77 */
[C---:B------:R-:W-:Y:S01]  /*bee0*/  ISETP.GT.U32.AND P3, PT, R247.reuse, R128, PT ;  /* 0x00000080f700720c */ /* 0x040fe20003f64070 */
[----:B------:R-:W2:Y:S01]  /*bef0*/  LDL R246, [R1+0x1858] ;  /* 0x0018580001f67983 */ /* 0x000ea20000100800 */
[C---:B------:R-:W-:Y:S01]  /*bf00*/  ISETP.GT.U32.AND P5, PT, R247.reuse, R129, PT ;  /* 0x00000081f700720c */ /* 0x040fe20003fa4070 */
[----:B------:R-:W-:Y:S01]  /*bf10*/  @!P6 IMAD.MOV R121, RZ, RZ, -R121 ;  /* 0x000000ffff79e224 */ /* 0x000fe200078e0a79 */
[C---:B------:R-:W-:Y:S01]  /*bf20*/  ISETP.GT.U32.AND P6, PT, R247.reuse, R134, PT ;  /* 0x00000086f700720c */ /* 0x040fe20003fc4070 */
[----:B------:R-:W-:Y:S01]  /*bf30*/  @!P4 IMAD.MOV R123, RZ, RZ, -R123 ;  /* 0x000000ffff7bc224 */ /* 0x000fe200078e0a7b */
[C---:B------:R-:W-:Y:S01]  /*bf40*/  ISETP.GT.U32.AND P4, PT, R247.reuse, R130, PT ;  /* 0x00000082f700720c */ /* 0x040fe20003f84070 */
[----:B------:R-:W3:Y:S01]  /*bf50*/  LDL R183, [R1+0x184c] ;  /* 0x00184c0001b77983 */ /* 0x000ee20000100800 */
[----:B------:R-:W-:Y:S01]  /*bf60*/  @!P2 IADD3 R124, -R124, RZ, RZ ;  /* 0x000000ff7c7ca210 */ /* 0x000fe20007ffe1ff */
[----:B------:R-:W-:Y:S01]  /*bf70*/  @!P1 IMAD.MOV R125, RZ, RZ, -R125 ;  /* 0x000000ffff7d9224 */ /* 0x000fe200078e0a7d */
[C---:B------:R-:W-:Y:S01]  /*bf80*/  ISETP.GT.U32.AND P2, PT, R247.reuse, R132, PT ;  /* 0x00000084f700720c */ /* 0x040fe20003f44070 */
[----:B------:R-:W4:Y:S01]  /*bf90*/  LDL R252, [R1+0x1838] ;  /* 0x0018380001fc7983 */ /* 0x000f220000100800 */
[----:B------:R-:W-:-:S02]  /*bfa0*/  ISETP.GT.U32.AND P1, PT, R247, R136, PT ;  /* 0x00000088f700720c */ /* 0x000fc40003f24070 */
[----:B------:R-:W-:Y:S01]  /*bfb0*/  IADD3 R10, R216, 0xfd, RZ ;  /* 0x000000fdd80a7810 */ /* 0x000fe20007ffe0ff */
[----:B------:R-:W2:Y:S01]  /*bfc0*/  LDL R248, [R1+0x1834] ;  /* 0x0018340001f87983 */ /* 0x000ea20000100800 */
[----:B------:R-:W-:Y:S01]  /*bfd0*/  @!P0 IMAD.MOV R127, RZ, RZ, -R127 ;  /* 0x000000ffff7f8224 */ /* 0x000fe200078e0a7f */
[----:B------:R-:W-:Y:S01]  /*bfe0*/  ISETP.GT.U32.AND P0, PT, R247, R138, PT ;  /* 0x0000008af700720c */ /* 0x000fe20003f04070 */
[--C-:B------:R-:W-:Y:S01]  /*bff0*/  @!P3 IMAD.IADD R128, R128, 0x1, -R247.reuse ;  /* 0x000000018080b824 */ /* 0x100fe200078e0af7 */
[----:B------:R1:W-:Y:S01]  /*c000*/  STL [R1+0x1634], R10 ;  /* 0x0016340a01007387 */ /* 0x0003e20000100800 */
[--C-:B------:R-:W-:Y:S01]  /*c010*/  @!P5 IMAD.IADD R129, R129, 0x1, -R247.reuse ;  /* 0x000000018181d824 */ /* 0x100fe200078e0af7 */
[C---:B------:R-:W-:Y:S01]  /*c020*/  ISETP.GT.U32.AND P3, PT, R247.reuse, R140, PT ;  /* 0x0000008cf700720c */ /* 0x040fe20003f64070 */
[--C-:B------:R-:W-:Y:S01]  /*c030*/  @!P4 IMAD.IADD R130, R130, 0x1, -R247.reuse ;  /* 0x000000018282c824 */ /* 0x100fe200078e0af7 */
[C---:B------:R-:W-:Y:S01]  /*c040*/  ISETP.GT.U32.AND P5, PT, R247.reuse, R142, PT ;  /* 0x0000008ef700720c */ /* 0x040fe20003fa4070 */
[--C-:B------:R-:W-:Y:S01]  /*c050*/  @!P2 IMAD.IADD R132, R132, 0x1, -R247.reuse ;  /* 0x000000018484a824 */ /* 0x100fe200078e0af7 */
[C---:B------:R-:W-:Y:S01]  /*c060*/  ISETP.GT.U32.AND P4, PT, R247.reuse, R144, PT ;  /* 0x00000090f700720c */ /* 0x040fe20003f84070 */
[----:B------:R-:W-:Y:S01]  /*c070*/  @!P6 IMAD.IADD R134, R134, 0x1, -R247 ;  /* 0x000000018686e824 */ /* 0x000fe200078e0af7 */
[----:B------:R-:W-:-:S02]  /*c080*/  ISETP.GT.U32.AND P2, PT, R247, R146, PT ;  /* 0x00000092f700720c */ /* 0x000fc40003f44070 */
[----:B------:R-:W-:Y:S02]  /*c090*/  ISETP.GT.U32.AND P6, PT, R247, R148, PT ;  /* 0x00000094f700720c */ /* 0x000fe40003fc4070 */
[----:B------:R-:W-:Y:S02]  /*c0a0*/  @!P1 IADD3 R136, R136, -R247, RZ ;  /* 0x800000f788889210 */ /* 0x000fe40007ffe0ff */
[----:B------:R-:W2:Y:S02]  /*c0b0*/  LDL R247, [R1+0x1868] ;  /* 0x0018680001f77983 */ /* 0x000ea40000100800 */
[----:B--2---:R-:W-:Y:S02]  /*c0c0*/  ISETP.GE.AND P1, PT, R247, RZ, PT ;  /* 0x000000fff700720c */ /* 0x004fe40003f26270 */
[----:B------:R-:W-:-:S05]  /*c0d0*/  IABS R247, c[0x0][0x17c] ;  /* 0x00005f0000f77a13 */ /* 0x000fca0000000000 */
[----:B------:R-:W-:Y:S02]  /*c0e0*/  @!P0 IMAD.IADD R138, R138, 0x1, -R247 ;  /* 0x000000018a8a8824 */ /* 0x000fe400078e0af7 */
[----:B------:R-:W2:Y:S04]  /*c0f0*/  LDL R247, [R1+0x1864] ;  /* 0x0018640001f77983 */ /* 0x000ea80000100800 */
[----:B------:R-:W-:Y:S01]  /*c100*/  @!P1 IMAD.MOV R128, RZ, RZ, -R128 ;  /* 0x000000ffff809224 */ /* 0x000fe200078e0a80 */
[----:B--2---:R-:W-:Y:S02]  /*c110*/  ISETP.GE.AND P0, PT, R247, RZ, PT ;  /* 0x000000fff700720c */ /* 0x004fe40003f06270 */
[----:B------:R-:W-:-:S05]  /*c120*/  IABS R247, c[0x0][0x17c] ;  /* 0x00005f0000f77a13 */ /* 0x000fca0000000000 */
[--C-:B------:R-:W-:Y:S01]  /*c130*/  @!P3 IMAD.IADD R140, R140, 0x1, -R247.reuse ;  /* 0x000000018c8cb824 */ /* 0x100fe200078e0af7 */
[----:B------:R-:W-:Y:S01]  /*c140*/  ISETP.GE.AND P3, PT, R246, RZ, PT ;  /* 0x000000fff600720c */ /* 0x000fe20003f66270 */
[--C-:B------:R-:W-:Y:S01]  /*c150*/  @!P5 IMAD.IADD R142, R142, 0x1, -R247.reuse ;  /* 0x000000018e8ed824 */ /* 0x100fe200078e0af7 */
[----:B---3--:R-:W-:Y:S01]  /*c160*/  ISETP.GE.AND P5, PT, R183, RZ, PT ;  /* 0x000000ffb700720c */ /* 0x008fe20003fa6270 */
[--C-:B------:R-:W-:Y:S01]  /*c170*/  @!P4 IMAD.IADD R144, R144, 0x1, -R247.reuse ;  /* 0x000000019090c824 */ /* 0x100fe200078e0af7 */
[----:B----4-:R-:W-:Y:S01]  /*c180*/  ISETP.GE.AND P4, PT, R252, RZ, PT ;  /* 0x000000fffc00720c */ /* 0x010fe20003f86270 */
[--C-:B------:R-:W-:Y:S02]  /*c190*/  @!P2 IMAD.IADD R146, R146, 0x1, -R247.reuse ;  /* 0x000000019292a824 */ /* 0x100fe400078e0af7 */
[----:B------:R-:W-:Y:S01]  /*c1a0*/  @!P6 IMAD.IADD R148, R148, 0x1, -R247 ;  /* 0x000000019494e824 */ /* 0x000fe200078e0af7 */
[----:B------:R-:W-:Y:S01]  /*c1b0*/  @!P0 IADD3 R129, -R129, RZ, RZ ;  /* 0x000000ff81818210 */ /* 0x000fe20007ffe1ff */
[----:B------:R-:W2:Y:S01]  /*c1c0*/  LDL R246, [R1+0x1830] ;  /* 0x0018300001f67983 */ /* 0x000ea20000100800 */
[----:B------:R-:W-:-:S02]  /*c1d0*/  ISETP.GE.AND P2, PT, R248, RZ, PT ;  /* 0x000000fff800720c */ /* 0x000fc40003f46270 */
[C---:B------:R-:W-:Y:S01]  /*c1e0*/  ISETP.GT.U32.AND P0, PT, R247.reuse, R140, PT ;  /* 0x0000008cf700720c */ /* 0x040fe20003f04070 */
[----:B------:R-:W-:Y:S01]  /*c1f0*/  @!P3 IMAD.MOV R130, RZ, RZ, -R130 ;  /* 0x000000ffff82b224 */ /* 0x000fe200078e0a82 */
[C---:B------:R-:W-:Y:S01]  /*c200*/  ISETP.GT.U32.AND P3, PT, R247.reuse, R142, PT ;  /* 0x0000008ef700720c */ /* 0x040fe20003f64070 */
[----:B------:R-:W-:Y:S01]  /*c210*/  @!P5 IMAD.MOV R132, RZ, RZ, -R132 ;  /* 0x000000ffff84d224 */ /* 0x000fe200078e0a84 */
[C---:B------:R-:W-:Y:S01]  /*c220*/  ISETP.GT.U32.AND P5, PT, R247.reuse, R144, PT ;  /* 0x00000090f700720c */ /* 0x040fe20003fa4070 */
[----:B------:R-:W-:Y:S01]  /*c230*/  @!P4 IMAD.MOV R134, RZ, RZ, -R134 ;  /* 0x000000ffff86c224 */ /* 0x000fe200078e0a86 */
[C---:B------:R-:W-:Y:S01]  /*c240*/  ISETP.GT.U32.AND P6, PT, R247.reuse, R146, PT ;  /* 0x00000092f700720c */ /* 0x040fe20003fc4070 */
[----:B------:R-:W3:Y:S01]  /*c250*/  LDL R248, [R1+0x1810] ;  /* 0x0018100001f87983 */ /* 0x000ee20000100800 */
[C---:B------:R-:W-:Y:S02]  /*c260*/  ISETP.GT.U32.AND P1, PT, R247.reuse, R138, PT ;  /* 0x0000008af700720c */ /* 0x040fe40003f24070 */
[C---:B------:R-:W-:Y:S01]  /*c270*/  ISETP.GT.U32.AND P4, PT, R247.reuse, R148, PT ;  /* 0x00000094f700720c */ /* 0x040fe20003f84070 */
[----:B------:R-:W-:Y:S01]  /*c280*/  @!P2 IMAD.MOV R136, RZ, RZ, -R136 ;  /* 0x000000ffff88a224 */ /* 0x000fe200078e0a88 */
[C---:B------:R-:W-:Y:S01]  /*c290*/  ISETP.GT.U32.AND P2, PT, R247.reuse, R150, PT ;  /* 0x00000096f700720c */ /* 0x040fe20003f44070 */
[--C-:B------:R-:W-:Y:S01]  /*c2a0*/  @!P0 IMAD.IADD R140, R140, 0x1, -R247.reuse ;  /* 0x000000018c8c8824 */ /* 0x100fe200078e0af7 */
[C---:B------:R-:W-:Y:S01]  /*c2b0*/  ISETP.GT.U32.AND P0, PT, R247.reuse, R152, PT ;  /* 0x00000098f700720c */ /* 0x040fe20003f04070 */
[--C-:B------:R-:W-:Y:S01]  /*c2c0*/  @!P3 IMAD.IADD R142, R142, 0x1, -R247.reuse ;  /* 0x000000018e8eb824 */ /* 0x100fe200078e0af7 */
[C---:B------:R-:W-:Y:S01]  /*c2d0*/  ISETP.GT.U32.AND P3, PT, R247.reuse, R154, PT ;  /* 0x0000009af700720c */ /* 0x040fe20003f64070 */
[----:B------:R-:W4:Y:S01]  /*c2e0*/  LDL R183, [R1+0x180c] ;  /* 0x00180c0001b77983 */ /* 0x000f220000100800 */
[----:B------:R-:W-:Y:S01]  /*c2f0*/  @!P5 IADD3 R144, R144, -R247, RZ ;  /* 0x800000f79090d210 */ /* 0x000fe20007ffe0ff */
[--C-:B------:R-:W-:Y:S01]  /*c300*/  @!P6 IMAD.IADD R146, R146, 0x1, -R247.reuse ;  /* 0x000000019292e824 */ /* 0x100fe200078e0af7 */
[C---:B------:R-:W-:Y:S01]  /*c310*/  ISETP.GT.U32.AND P5, PT, R247.reuse, R156, PT ;  /* 0x0000009cf700720c */ /* 0x040fe20003fa4070 */
[--C-:B------:R-:W-:Y:S01]  /*c320*/  @!P1 IMAD.IADD R138, R138, 0x1, -R247.reuse ;  /* 0x000000018a8a9824 */ /* 0x100fe200078e0af7 */
[----:B------:R-:W-:Y:S01]  /*c330*/  ISETP.GT.U32.AND P6, PT, R247, R158, PT ;  /* 0x0000009ef700720c */ /* 0x000fe20003fc4070 */
[----:B------:R-:W-:Y:S01]  /*c340*/  @!P4 IMAD.IADD R148, R148, 0x1, -R247 ;  /* 0x000000019494c824 */ /* 0x000fe200078e0af7 */
[----:B------:R-:W2:Y:S04]  /*c350*/  LDL R252, [R1+0x1808] ;  /* 0x0018080001fc7983 */ /* 0x000ea80000100800 */
[----:B------:R-:W2:Y:S02]  /*c360*/  LDL R247, [R1+0x182c] ;  /* 0x00182c0001f77983 */ /* 0x000ea40000100800 */
[----:B--2---:R-:W-:-:S02]  /*c370*/  ISETP.GE.AND P4, PT, R247, RZ, PT ;  /* 0x000000fff700720c */ /* 0x004fc40003f86270 */
[----:B------:R-:W-:-:S05]  /*c380*/  IABS R247, c[0x0][0x17c] ;  /* 0x00005f0000f77a13 */ /* 0x000fca0000000000 */
[--C-:B------:R-:W-:Y:S01]  /*c390*/  @!P2 IMAD.IADD R150, R150, 0x1, -R247.reuse ;  /* 0x000000019696a824 */ /* 0x100fe200078e0af7 */
[----:B------:R-:W-:Y:S01]  /*c3a0*/  ISETP.GT.U32.AND P2, PT, R247, R160, PT ;  /* 0x000000a0f700720c */ /* 0x000fe20003f44070 */
[----:B------:R-:W-:Y:S02]  /*c3b0*/  @!P0 IMAD.IADD R152, R152, 0x1, -R247 ;  /* 0x0000000198988824 */ /* 0x000fe400078e0af7 */
[----:B------:R-:W2:Y:S01]  /*c3c0*/  LDL R247, [R1+0x1828] ;  /* 0x0018280001f77983 */ /* 0x000ea20000100800 */
[----:B------:R-:W-:Y:S01]  /*c3d0*/  ISETP.GE.AND P1, PT, R246, RZ, PT ;  /* 0x000000fff600720c */ /* 0x000fe20003f26270 */
[----:B------:R-:W-:Y:S01]  /*c3e0*/  @!P4 IMAD.MOV R140, RZ, RZ, -R140 ;  /* 0x000000ffff8cc224 */ /* 0x000fe200078e0a8c */
[----:B------:R-:W-:-:S11]  /*c3f0*/  IABS R246, R10 ;  /* 0x0000000a00f67213 */ /* 0x000fd60000000000 */
[----:B------:R-:W-:Y:S01]  /*c400*/  @!P1 IMAD.MOV R138, RZ, RZ, -R138 ;  /* 0x000000ffff8a9224 */ /* 0x000fe200078e0a8a */
[----:B--2---:R-:W-:Y:S02]  /*c410*/  ISETP.GE.AND P0, PT, R247, RZ, PT ;  /* 0x000000fff700720c */ /* 0x004fe40003f06270 */
[----:B------:R-:W-:-:S05]  /*c420*/  IABS R247, c[0x0][0x17c] ;  /* 0x00005f0000f77a13 */ /* 0x000fca0000000000 */
[--C-:B------:R-:W-:Y:S01]  /*c430*/  @!P3 IMAD.IADD R154, R154, 0x1, -R247.reuse ;  /* 0x000000019a9ab824 */ /* 0x100fe200078e0af7 */
[----:B---3--:R-:W-:Y:S01]  /*c440*/  ISETP.GE.AND P3, PT, R248, RZ, PT ;  /* 0x000000fff800720c */ /* 0x008fe20003f66270 */
[--C-:B------:R-:W-:Y:S01]  /*c450*/  @!P5 IMAD.IADD R156, R156, 0x1, -R247.reuse ;  /* 0x000000019c9cd824 */ /* 0x100fe200078e0af7 */
[----:B----4-:R-:W-:Y:S01]  /*c460*/  ISETP.GE.AND P5, PT, R183, RZ, PT ;  /* 0x000000ffb700720c */ /* 0x010fe20003fa6270 */
[--C-:B------:R-:W-:Y:S02]  /*c470*/  @!P6 IMAD.IADD R158, R158, 0x1, -R247.reuse ;  /* 0x000000019e9ee824 */ /* 0x100fe400078e0af7 */
[----:B------:R-:W-:Y:S01]  /*c480*/  @!P2 IMAD.IADD R160, R160, 0x1, -R247 ;  /* 0x00000001a0a0a824 */ /* 0x000fe200078e0af7 */
[----:B------:R-:W-:Y:S01]  /*c490*/  ISETP.GE.AND P6, PT, R252, RZ, PT ;  /* 0x000000fffc00720c */ /* 0x000fe20003fc6270 */
[----:B------:R-:W-:Y:S01]  /*c4a0*/  @!P0 IMAD.MOV R142, RZ, RZ, -R142 ;  /* 0x000000ffff8e8224 */ /* 0x000fe200078e0a8e */
[----:B------:R-:W-:Y:S01]  /*c4b0*/  ISETP.GT.U32.AND P1, PT, R247, R150, PT ;  /* 0x00000096f700720c */ /* 0x000fe20003f24070 */
[----:B------:R-:W-:Y:S01]  /*c4c0*/  IMAD.HI.U32 R248, R249, R246, RZ ;  /* 0x000000f6f9f87227 */ /* 0x000fe200078e00ff */
        /* <DEDUP_REMOVED lines=8> */
[----:B------:R-:W-:-:S02]  /*c550*/  ISETP.GT.U32.AND P4, PT, R247, R160, PT ;  /* 0x000000a0f700720c */ /* 0x000fc40003f84070 */
[----:B------:R-:W-:Y:S01]  /*c560*/  IADD3 R248, -R248, RZ, RZ ;  /* 0x000000fff8f87210 */ /* 0x000fe20007ffe1ff */
[----:B------:R-:W-:Y:S01]  /*c570*/  @!P6 IMAD.MOV R148, RZ, RZ, -R148 ;  /* 0x000000ffff94e224 */ /* 0x000fe200078e0a94 */
[----:B------:R-:W-:Y:S01]  /*c580*/  @!P1 IADD3 R150, R150, -R247, RZ ;  /* 0x800000f796969210 */ /* 0x000fe20007ffe0ff */
[--C-:B------:R-:W-:Y:S01]  /*c590*/  @!P2 IMAD.IADD R152, R152, 0x1, -R247.reuse ;  /* 0x000000019898a824 */ /* 0x100fe200078e0af7 */
[C---:B------:R-:W-:Y:S01]  /*c5a0*/  ISETP.GT.U32.AND P6, PT, R247.reuse, R162, PT ;  /* 0x000000a2f700720c */ /* 0x040fe20003fc4070 */
[--C-:B------:R-:W-:Y:S01]  /*c5b0*/  @!P0 IMAD.IADD R154, R154, 0x1, -R247.reuse ;  /* 0x000000019a9a8824 */ /* 0x100fe200078e0af7 */
[C---:B------:R-:W-:Y:S01]  /*c5c0*/  ISETP.GT.U32.AND P1, PT, R247.reuse, R164, PT ;  /* 0x000000a4f700720c */ /* 0x040fe20003f24070 */
[--C-:B------:R-:W-:Y:S01]  /*c5d0*/  @!P3 IMAD.IADD R156, R156, 0x1, -R247.reuse ;  /* 0x000000019c9cb824 */ /* 0x100fe200078e0af7 */
[C---:B------:R-:W-:Y:S01]  /*c5e0*/  ISETP.GT.U32.AND P2, PT, R247.reuse, R166, PT ;  /* 0x000000a6f700720c */ /* 0x040fe20003f44070 */
[--C-:B------:R-:W-:Y:S01]  /*c5f0*/  @!P5 IMAD.IADD R158, R158, 0x1, -R247.reuse ;  /* 0x000000019e9ed824 */ /* 0x100fe200078e0af7 */
[C---:B------:R-:W-:Y:S01]  /*c600*/  ISETP.GT.U32.AND P0, PT, R247.reuse, R168, PT ;  /* 0x000000a8f700720c */ /* 0x040fe20003f04070 */
[C---:B------:R-:W-:Y:S01]  /*c610*/  IMAD R246, R247.reuse, R248, R246 ;  /* 0x000000f8f7f67224 */ /* 0x040fe200078e02f6 */
[C---:B------:R-:W-:Y:S01]  /*c620*/  ISETP.GT.U32.AND P3, PT, R247.reuse, R170, PT ;  /* 0x000000aaf700720c */ /* 0x040fe20003f64070 */
[----:B------:R-:W-:Y:S01]  /*c630*/  @!P4 IMAD.IADD R160, R160, 0x1, -R247 ;  /* 0x00000001a0a0c824 */ /* 0x000fe200078e0af7 */
[----:B------:R-:W-:Y:S01]  /*c640*/  ISETP.GT.U32.AND P5, PT, R247, R172, PT ;  /* 0x000000acf700720c */ /* 0x000fe20003fa4070 */
[----:B------:R-:W4:Y:S04]  /*c650*/  LDL R248, [R1+0x17e4] ;  /* 0x0017e40001f87983 */ /* 0x000f280000100800 */
[----:B------:R-:W2:Y:S02]  /*c660*/  LDL R247, [R1+0x1804] ;  /* 0x0018040001f77983 */ /* 0x000ea40000100800 */
[----:B--2---:R-:W-:-:S02]  /*c670*/  ISETP.GE.AND P4, PT, R247, RZ, PT ;  /* 0x000000fff700720c */ /* 0x004fc40003f86270 */
[----:B------:R-:W-:-:S05]  /*c680*/  IABS R247, c[0x0][0x17c] ;  /* 0x00005f0000f77a13 */ /* 0x000fca0000000000 */
[----:B------:R-:W-:Y:S02]  /*c690*/  @!P6 IMAD.IADD R162, R162, 0x1, -R247 ;  /* 0x00000001a2a2e824 */ /* 0x000fe400078e0af7 */
[----:B------:R-:W2:Y:S02]  /*c6a0*/  LDL R247, [R1+0x1800] ;  /* 0x0018000001f77983 */ /* 0x000ea40000100800 */
[----:B--2---:R-:W-:Y:S02]  /*c6b0*/  ISETP.GE.AND P6, PT, R247, RZ, PT ;  /* 0x000000fff700720c */ /* 0x004fe40003fc6270 */
[----:B------:R-:W-:-:S05]  /*c6c0*/  IABS R247, c[0x0][0x17c] ;  /* 0x00005f0000f77a13 */ /* 0x000fca0000000000 */
[----:B------:R-:W-:Y:S02]  /*c6d0*/  @!P1 IMAD.IADD R164, R164, 0x1, -R247 ;  /* 0x00000001a4a49824 */ /* 0x000fe400078e0af7 */
[----:B------:R-:W2:Y:S01]  /*c6e0*/  LDL R247, [R1+0x17e8] ;  /* 0x0017e80001f77983 */ /* 0x000ea20000100800 */
[----:B------:R-:W-:-:S03]  /*c6f0*/  @!P4 IMAD.MOV R150, RZ, RZ, -R150 ;  /* 0x000000ffff96c224 */ /* 0x000fc600078e0a96 */
[----:B------:R-:W-:Y:S01]  /*c700*/  @!P6 IMAD.MOV R152, RZ, RZ, -R152 ;  /* 0x000000ffff98e224 */ /* 0x000fe200078e0a98 */
[----:B--2---:R-:W-:Y:S02]  /*c710*/  ISETP.GE.AND P1, PT, R247, RZ, PT ;  /* 0x000000fff700720c */ /* 0x004fe40003f26270 */
[----:B------:R-:W-:-:S04]  /*c720*/  IABS R247, c[0x0][0x17c] ;  /* 0x00005f0000f77a13 */ /* 0x000fc80000000000 */
[----:B------:R-:W-:Y:S01]  /*c730*/  @!P2 IADD3 R166, R166, -R247, RZ ;  /* 0x800000f7a6a6a210 */ /* 0x000fe20007ffe0ff */
[--C-:B------:R-:W-:Y:S01]  /*c740*/  @!P0 IMAD.IADD R168, R168, 0x1, -R247.reuse ;  /* 0x00000001a8a88824 */ /* 0x100fe200078e0af7 */
[----:B----4-:R-:W-:Y:S01]  /*c750*/  ISETP.GE.AND P2, PT, R248, RZ, PT ;  /* 0x000000fff800720c */ /* 0x010fe20003f46270 */
[--C-:B------:R-:W-:Y:S01]  /*c760*/  @!P3 IMAD.IADD R170, R170, 0x1, -R247.reuse ;  /* 0x00000001aaaab824 */ /* 0x100fe200078e0af7 */
[----:B------:R-:W-:Y:S01]  /*c770*/  ISETP.GE.AND P0, PT, R183, RZ, PT ;  /* 0x000000ffb700720c */ /* 0x000fe20003f06270 */
[----:B------:R-:W2:Y:S01]  /*c780*/  LDL R248, [R1+0x17c0] ;  /* 0x0017c00001f87983 */ /* 0x000ea20000100800 */
[----:B---3--:R-:W-:Y:S02]  /*c790*/  ISETP.GE.AND P3, PT, R252, RZ, PT ;  /* 0x000000fffc00720c */ /* 0x008fe40003f66270 */
[----:B------:R-:W-:Y:S01]  /*c7a0*/  IADD3 R183, R216, 0xfe, RZ ;  /* 0x000000fed8b77810 */ /* 0x000fe20007ffe0ff */
[----:B------:R-:W3:Y:S04]  /*c7b0*/  LDL R252, [R1+0x17b0] ;  /* 0x0017b00001fc7983 */ /* 0x000ee80000100800 */
[----:B------:R-:W4:Y:S01]  /*c7c0*/  LDL.LU R216, [R1+0x1a50] ;  /* 0x001a500001d87983 */ /* 0x000f220000300800 */
[----:B------:R-:W-:Y:S01]  /*c7d0*/  @!P5 IMAD.IADD R172, R172, 0x1, -R247 ;  /* 0x00000001acacd824 */ /* 0x000fe200078e0af7 */
[C---:B------:R-:W-:Y:S01]  /*c7e0*/  ISETP.GT.U32.AND P4, PT, R247.reuse, R162, PT ;  /* 0x000000a2f700720c */ /* 0x040fe20003f84070 */
[----:B------:R-:W-:Y:S01]  /*c7f0*/  @!P1 IMAD.MOV R154, RZ, RZ, -R154 ;  /* 0x000000ffff9a9224 */ /* 0x000fe200078e0a9a */
[C---:B------:R-:W-:Y:S01]  /*c800*/  ISETP.GT.U32.AND P5, PT, R247.reuse, R164, PT ;  /* 0x000000a4f700720c */ /* 0x040fe20003fa4070 */
[----:B------:R-:W-:Y:S01]  /*c810*/  @!P2 IMAD.MOV R156, RZ, RZ, -R156 ;  /* 0x000000ffff9ca224 */ /* 0x000fe200078e0a9c */
[----:B------:R-:W-:-:S02]  /*c820*/  ISETP.GT.U32.AND P1, PT, R247, R166, PT ;  /* 0x000000a6f700720c */ /* 0x000fc40003f24070 */
[C---:B------:R-:W-:Y:S02]  /*c830*/  ISETP.GT.U32.AND P2, PT, R247.reuse, R168, PT ;  /* 0x000000a8f700720c */ /* 0x040fe40003f44070 */
[----:B------:R-:W-:Y:S02]  /*c840*/  @!P0 IADD3 R158, -R158, RZ, RZ ;  /* 0x000000ff9e9e8210 */ /* 0x000fe40007ffe1ff */
[C---:B------:R-:W-:Y:S02]  /*c850*/  ISETP.GT.U32.AND P6, PT, R247.reuse, R170, PT ;  /* 0x000000aaf700720c */ /* 0x040fe40003fc4070 */
[C---:B------:R-:W-:Y:S01]  /*c860*/  ISETP.GT.U32.AND P0, PT, R247.reuse, R172, PT ;  /* 0x000000acf700720c */ /* 0x040fe20003f04070 */
[----:B------:R-:W-:Y:S01]  /*c870*/  @!P3 IMAD.MOV R160, RZ, RZ, -R160 ;  /* 0x000000ffffa0b224 */ /* 0x000fe200078e0aa0 */
[C---:B------:R-:W-:Y:S01]  /*c880*/  ISETP.GT.U32.AND P3, PT, R247.reuse, R212, PT ;  /* 0x000000d4f700720c */ /* 0x040fe20003f64070 */
        /* <DEDUP_REMOVED lines=10> */
[----:B------:R-:W-:Y:S01]  /*c930*/  @!P0 IMAD.IADD R172, R172, 0x1, -R247 ;  /* 0x00000001acac8824 */ /* 0x000fe200078e0af7 */
[----:B----4-:R-:W-:-:S02]  /*c940*/  ISETP.GT.U32.AND P2, PT, R247, R216, PT ;  /* 0x000000d8f700720c */ /* 0x010fc40003f44070 */
[----:B------:R-:W4:Y:S02]  /*c950*/  LDL R247, [R1+0x17d8] ;  /* 0x0017d80001f77983 */ /* 0x000f240000100800 */
[----:B----4-:R-:W-:Y:S02]  /*c960*/  ISETP.GE.AND P0, PT, R247, RZ, PT ;  /* 0x000000fff700720c */ /* 0x010fe40003f06270 */
[----:B------:R-:W-:-:S04]  /*c970*/  IABS R247, c[0x0][0x17c] ;  /* 0x00005f0000f77a13 */ /* 0x000fc80000000000 */
[----:B------:R-:W-:Y:S01]  /*c980*/  @!P3 IADD3 R212, R212, -R247, RZ ;  /* 0x800000f7d4d4b210 */ /* 0x000fe20007ffe0ff */
[----:B------:R-:W-:Y:S02]  /*c990*/  @!P4 IMAD.IADD R213, R213, 0x1, -R247 ;  /* 0x00000001d5d5c824 */ /* 0x000fe400078e0af7 */
[----:B------:R-:W4:Y:S02]  /*c9a0*/  LDL R247, [R1+0x17bc] ;  /* 0x0017bc0001f77983 */ /* 0x000f240000100800 */
[----:B----4-:R-:W-:Y:S02]  /*c9b0*/  ISETP.GE.AND P4, PT, R247, RZ, PT ;  /* 0x000000fff700720c */ /* 0x010fe40003f86270 */
[----:B------:R-:W-:-:S05]  /*c9c0*/  IABS R247, c[0x0][0x17c] ;  /* 0x00005f0000f77a13 */ /* 0x000fca0000000000 */
[----:B------:R-:W-:Y:S02]  /*c9d0*/  @!P5 IMAD.IADD R214, R214, 0x1, -R247 ;  /* 0x00000001d6d6d824 */ /* 0x000fe400078e0af7 */
[----:B------:R-:W4:Y:S02]  /*c9e0*/  LDL R247, [R1+0x17b8] ;  /* 0x0017b80001f77983 */ /* 0x000f240000100800 */
[----:B----4-:R-:W-:Y:S02]  /*c9f0*/  ISETP.GE.AND P5, PT, R247, RZ, PT ;  /* 0x000000fff700720c */ /* 0x010fe40003fa6270 */
[----:B------:R-:W-:-:S05]  /*ca00*/  IABS R247, c[0x0][0x17c] ;  /* 0x00005f0000f77a13 */ /* 0x000fca0000000000 */
[----:B------:R-:W-:Y:S02]  /*ca10*/  @!P1 IMAD.IADD R215, R215, 0x1, -R247 ;  /* 0x00000001d7d79824 */ /* 0x000fe400078e0af7 */
[----:B------:R-:W4:Y:S01]  /*ca20*/  LDL R247, [R1+0x17b4] ;  /* 0x0017b40001f77983 */ /* 0x000f220000100800 */
[----:B--2---:R-:W-:Y:S01]  /*ca30*/  ISETP.GE.AND P3, PT, R248, RZ, PT ;  /* 0x000000fff800720c */ /* 0x004fe20003f66270 */
[----:B------:R-:W-:Y:S01]  /*ca40*/  @!P0 IMAD.MOV R162, RZ, RZ, -R162 ;  /* 0x000000ffffa28224 */ /* 0x000fe200078e0aa2 */
[----:B------:R-:W-:Y:S01]  /*ca50*/  @!P4 IADD3 R166, -R166, RZ, RZ ;  /* 0x000000ffa6a6c210 */ /* 0x000fe20007ffe1ff */
[----:B------:R-:W-:Y:S01]  /*ca60*/  @!P5 IMAD.MOV R168, RZ, RZ, -R168 ;  /* 0x000000ffffa8d224 */ /* 0x000fe200078e0aa8 */
[----:B------:R-:W2:Y:S09]  /*ca70*/  LDL R248, [R1+0x17a0] ;  /* 0x0017a00001f87983 */ /* 0x000eb20000100800 */
[----:B------:R-:W-:Y:S01]  /*ca80*/  @!P3 IMAD.MOV R164, RZ, RZ, -R164 ;  /* 0x000000ffffa4b224 */ /* 0x000fe200078e0aa4 */
[----:B----4-:R-:W-:-:S02]  /*ca90*/  ISETP.GE.AND P1, PT, R247, RZ, PT ;  /* 0x000000fff700720c */ /* 0x010fc40003f26270 */
[----:B------:R-:W-:-:S05]  /*caa0*/  IABS R247, c[0x0][0x17c] ;  /* 0x00005f0000f77a13 */ /* 0x000fca0000000000 */
[--C-:B------:R-:W-:Y:S02]  /*cab0*/  @!P2 IMAD.IADD R216, R216, 0x1, -R247.reuse ;  /* 0x00000001d8d8a824 */ /* 0x100fe400078e0af7 */
[----:B------:R-:W-:Y:S01]  /*cac0*/  @!P6 IMAD.IADD R217, R217, 0x1, -R247 ;  /* 0x00000001d9d9e824 */ /* 0x000fe200078e0af7 */
[----:B---3--:R-:W-:Y:S02]  /*cad0*/  ISETP.GE.AND P2, PT, R252, RZ, PT ;  /* 0x000000fffc00720c */ /* 0x008fe40003f46270 */
[C---:B------:R-:W-:Y:S01]  /*cae0*/  ISETP.GT.U32.AND P3, PT, R247.reuse, R213, PT ;  /* 0x000000d5f700720c */ /* 0x040fe20003f64070 */
[----:B------:R-:W-:Y:S01]  /*caf0*/  @!P1 IMAD.MOV R170, RZ, RZ, -R170 ;  /* 0x000000ffffaa9224 */ /* 0x000fe200078e0aaa */
[C---:B------:R-:W-:Y:S01]  /*cb00*/  ISETP.GT.U32.AND P4, PT, R247.reuse, R214, PT ;  /* 0x000000d6f700720c */ /* 0x040fe20003f84070 */
[----:B------:R-:W3:Y:S01]  /*cb10*/  LDL R252, [R1+0x1778] ;  /* 0x0017780001fc7983 */ /* 0x000ee20000100800 */
[C---:B------:R-:W-:Y:S02]  /*cb20*/  ISETP.GT.U32.AND P5, PT, R247.reuse, R215, PT ;  /* 0x000000d7f700720c */ /* 0x040fe40003fa4070 */
[----:B------:R-:W-:-:S02]  /*cb30*/  ISETP.GT.U32.AND P1, PT, R247, R216, PT ;  /* 0x000000d8f700720c */ /* 0x000fc40003f24070 */
[C---:B------:R-:W-:Y:S02]  /*cb40*/  ISETP.GT.U32.AND P0, PT, R247.reuse, R212, PT ;  /* 0x000000d4f700720c */ /* 0x040fe40003f04070 */
[C---:B------:R-:W-:Y:S01]  /*cb50*/  ISETP.GT.U32.AND P6, PT, R247.reuse, R217, PT ;  /* 0x000000d9f700720c */ /* 0x040fe20003fc4070 */
[----:B------:R-:W-:Y:S01]  /*cb60*/  @!P2 IMAD.MOV R172, RZ, RZ, -R172 ;  /* 0x000000ffffaca224 */ /* 0x000fe200078e0aac */
[----:B------:R-:W-:Y:S01]  /*cb70*/  ISETP.GT.U32.AND P2, PT, R247, R218, PT ;  /* 0x000000daf700720c */ /* 0x000fe20003f44070 */
[--C-:B------:R-:W-:Y:S01]  /*cb80*/  @!P3 IMAD.IADD R213, R213, 0x1, -R247.reuse ;  /* 0x00000001d5d5b824 */ /* 0x100fe200078e0af7 */
[C---:B------:R-:W-:Y:S01]  /*cb90*/  ISETP.GT.U32.AND P3, PT, R247.reuse, R219, PT ;  /* 0x000000dbf700720c */ /* 0x040fe20003f64070 */
[--C-:B------:R-:W-:Y:S01]  /*cba0*/  @!P4 IMAD.IADD R214, R214, 0x1, -R247.reuse ;  /* 0x00000001d6d6c824 */ /* 0x100fe200078e0af7 */
[----:B------:R-:W-:Y:S01]  /*cbb0*/  ISETP.GT.U32.AND P4, PT, R247, R220, PT ;  /* 0x000000dcf700720c */ /* 0x000fe20003f84070 */
[----:B------:R-:W-:Y:S01]  /*cbc0*/  @!P5 IMAD.IADD R215, R215, 0x1, -R247 ;  /* 0x00000001d7d7d824 */ /* 0x000fe200078e0af7 */
[----:B------:R-:W-:-:S02]  /*cbd0*/  ISETP.GT.U32.AND P5, PT, R247, R221, PT ;  /* 0x000000ddf700720c */ /* 0x000fc40003fa4070 */
[----:B------:R-:W-:Y:S01]  /*cbe0*/  @!P1 IADD3 R216, R216, -R247, RZ ;  /* 0x800000f7d8d89210 */ /* 0x000fe20007ffe0ff */
[--C-:B------:R-:W-:Y:S01]  /*cbf0*/  @!P0 IMAD.IADD R212, R212, 0x1, -R247.reuse ;  /* 0x00000001d4d48824 */ /* 0x100fe200078e0af7 */
[----:B------:R-:W-:Y:S01]  /*cc00*/  ISETP.GT.U32.AND P1, PT, R247, R222, PT ;  /* 0x000000def700720c */ /* 0x000fe20003f24070 */
[----:B------:R-:W-:Y:S02]  /*cc10*/  @!P6 IMAD.IADD R217, R217, 0x1, -R247 ;  /* 0x00000001d9d9e824 */ /* 0x000fe400078e0af7 */
[----:B------:R-:W4:Y:S02]  /*cc20*/  LDL R247, [R1+0x1794] ;  /* 0x0017940001f77983 */ /* 0x000f240000100800 */
[----:B----4-:R-:W-:Y:S02]  /*cc30*/  ISETP.GE.AND P6, PT, R247, RZ, PT ;  /* 0x000000fff700720c */ /* 0x010fe40003fc6270 */
[----:B------:R-:W-:-:S05]  /*cc40*/  IABS R247, c[0x0][0x17c] ;  /* 0x00005f0000f77a13 */ /* 0x000fca0000000000 */
[--C-:B------:R-:W-:Y:S01]  /*cc50*/  @!P2 IMAD.IADD R218, R218, 0x1, -R247.reuse ;  /* 0x00000001dadaa824 */ /* 0x100fe200078e0af7 */
[----:B------:R-:W-:Y:S01]  /*cc60*/  ISETP.GT.U32.AND P2, PT, R247, R223, PT ;  /* 0x000000dff700720c */ /* 0x000fe20003f44070 */
        /* <DEDUP_REMOVED lines=11> */
[----:B------:R-:W-:Y:S02]  /*cd20*/  @!P3 IMAD.MOV R214, RZ, RZ, -R214 ;  /* 0x000000ffffd6b224 */ /* 0x000fe400078e0ad6 */
[----:B------:R-:W-:Y:S01]  /*cd30*/  @!P4 IMAD.MOV R215, RZ, RZ, -R215 ;  /* 0x000000ffffd7c224 */ /* 0x000fe200078e0ad7 */
[----:B------:R-:W-:Y:S01]  /*cd40*/  IABS R248, R183 ;  /* 0x000000b700f87213 */ /* 0x000fe20000000000 */
[----:B------:R-:W-:-:S08]  /*cd50*/  @!P6 IMAD.MOV R213, RZ, RZ, -R213 ;  /* 0x000000ffffd5e224 */ /* 0x000fd000078e0ad5 */
[----:B------:R-:W-:Y:S02]  /*cd60*/  @!P0 IMAD.MOV R212, RZ, RZ, -R212 ;  /* 0x000000ffffd48224 */ /* 0x000fe400078e0ad4 */
[----:B------:R-:W-:-:S04]  /*cd70*/  IMAD.HI.U32 R249, R249, R248, RZ ;  /* 0x000000f8f9f97227 */ /* 0x000fc800078e00ff */
[----:B------:R-:W-:Y:S01]  /*cd80*/  IMAD.MOV R249, RZ, RZ, -R249 ;  /* 0x000000fffff97224 */ /* 0x000fe200078e0af9 */
[----:B----4-:R-:W-:Y:S02]  /*cd90*/  ISETP.GE.AND P5, PT, R247, RZ, PT ;  /* 0x000000fff700720c */ /* 0x010fe40003fa6270 */
[----:B------:R-:W-:-:S05]  /*cda0*/  IABS R247, c[0x0][0x17c] ;  /* 0x00005f0000f77a13 */ /* 0x000fca0000000000 */
[----:B------:R-:W-:Y:S01]  /*cdb0*/  @!P1 IMAD.IADD R222, R222, 0x1, -R247 ;  /* 0x00000001dede9824 */ /* 0x000fe200078e0af7 */
[----:B------:R-:W-:Y:S02]  /*cdc0*/  @!P2 IADD3 R223, R223, -R247, RZ ;  /* 0x800000f7dfdfa210 */ /* 0x000fe40007ffe0ff */
[----:B---3--:R-:W-:Y:S02]  /*cdd0*/  ISETP.GE.AND P1, PT, R252, RZ, PT ;  /* 0x000000fffc00720c */ /* 0x008fe40003f26270 */
[C---:B------:R-:W-:Y:S01]  /*cde0*/  ISETP.GT.U32.AND P0, PT, R247.reuse, R218, PT ;  /* 0x000000daf700720c */ /* 0x040fe20003f04070 */
[----:B------:R-:W-:Y:S01]  /*cdf0*/  @!P5 IMAD.MOV R216, RZ, RZ, -R216 ;  /* 0x000000ffffd8d224 */ /* 0x000fe200078e0ad8 */
[C---:B------:R-:W-:Y:S01]  /*ce00*/  ISETP.GT.U32.AND P2, PT, R247.reuse, R219, PT ;  /* 0x000000dbf700720c */ /* 0x040fe20003f44070 */
[C---:B------:R-:W-:Y:S01]  /*ce10*/  IMAD R248, R247.reuse, R249, R248 ;  /* 0x000000f9f7f87224 */ /* 0x040fe200078e02f8 */
[C---:B------:R-:W-:Y:S01]  /*ce20*/  ISETP.GT.U32.AND P3, PT, R247.reuse, R220, PT ;  /* 0x000000dcf700720c */ /* 0x040fe20003f64070 */
[----:B------:R-:W2:Y:S01]  /*ce30*/  LDL R249, [R1+0x1750] ;  /* 0x0017500001f97983 */ /* 0x000ea20000100800 */
[----:B------:R-:W-:-:S02]  /*ce40*/  ISETP.GT.U32.AND P4, PT, R247, R221, PT ;  /* 0x000000ddf700720c */ /* 0x000fc40003f84070 */
[C---:B------:R-:W-:Y:S01]  /*ce50*/  ISETP.GT.U32.AND P5, PT, R247.reuse, R222, PT ;  /* 0x000000def700720c */ /* 0x040fe20003fa4070 */
[----:B------:R-:W3:Y:S01]  /*ce60*/  LDL R252, [R1+0x174c] ;  /* 0x00174c0001fc7983 */ /* 0x000ee20000100800 */
[C---:B------:R-:W-:Y:S01]  /*ce70*/  ISETP.GT.U32.AND P6, PT, R247.reuse, R223, PT ;  /* 0x000000dff700720c */ /* 0x040fe20003fc4070 */
[----:B------:R-:W-:Y:S01]  /*ce80*/  @!P1 IMAD.MOV R217, RZ, RZ, -R217 ;  /* 0x000000ffffd99224 */ /* 0x000fe200078e0ad9 */
[C---:B------:R-:W-:Y:S01]  /*ce90*/  ISETP.GT.U32.AND P1, PT, R247.reuse, R224, PT ;  /* 0x000000e0f700720c */ /* 0x040fe20003f24070 */
[--C-:B------:R-:W-:Y:S01]  /*cea0*/  @!P0 IMAD.IADD R218, R218, 0x1, -R247.reuse ;  /* 0x00000001dada8824 */ /* 0x100fe200078e0af7 */
[----:B------:R-:W-:Y:S02]  /*ceb0*/  ISETP.GT.U32.AND P0, PT, R247, R225, PT ;  /* 0x000000e1f700720c */ /* 0x000fe40003f04070 */
[----:B------:R-:W-:Y:S01]  /*cec0*/  @!P2 IADD3 R219, R219, -R247, RZ ;  /* 0x800000f7dbdba210 */ /* 0x000fe20007ffe0ff */
[--C-:B------:R-:W-:Y:S01]  /*ced0*/  @!P3 IMAD.IADD R220, R220, 0x1, -R247.reuse ;  /* 0x00000001dcdcb824 */ /* 0x100fe200078e0af7 */
[----:B------:R-:W-:Y:S01]  /*cee0*/  ISETP.GT.U32.AND P2, PT, R247, R226, PT ;  /* 0x000000e2f700720c */ /* 0x000fe20003f44070 */
[--C-:B------:R-:W-:Y:S01]  /*cef0*/  @!P4 IMAD.IADD R221, R221, 0x1, -R247.reuse ;  /* 0x00000001ddddc824 */ /* 0x100fe200078e0af7 */
[C---:B------:R-:W-:Y:S01]  /*cf00*/  ISETP.GT.U32.AND P3, PT, R247.reuse, R227, PT ;  /* 0x000000e3f700720c */ /* 0x040fe20003f64070 */
[--C-:B------:R-:W-:Y:S01]  /*cf10*/  @!P5 IMAD.IADD R222, R222, 0x1, -R247.reuse ;  /* 0x00000001deded824 */ /* 0x100fe200078e0af7 */
[----:B------:R-:W-:Y:S01]  /*cf20*/  ISETP.GT.U32.AND P4, PT, R247, R228, PT ;  /* 0x000000e4f700720c */ /* 0x000fe20003f84070 */
[----:B------:R-:W-:Y:S01]  /*cf30*/  @!P6 IMAD.IADD R223, R223, 0x1, -R247 ;  /* 0x00000001dfdfe824 */ /* 0x000fe200078e0af7 */
[----:B------:R-:W-:-:S02]  /*cf40*/  ISETP.GT.U32.AND P5, PT, R247, R229, PT ;  /* 0x000000e5f700720c */ /* 0x000fc40003fa4070 */
        /* <DEDUP_REMOVED lines=13> */
[----:B------:R-:W-:Y:S02]  /*d020*/  @!P6 IMAD.MOV R218, RZ, RZ, -R218 ;  /* 0x000000ffffdae224 */ /* 0x000fe400078e0ada */
[----:B------:R-:W-:Y:S02]  /*d030*/  @!P1 IMAD.MOV R219, RZ, RZ, -R219 ;  /* 0x000000ffffdb9224 */ /* 0x000fe400078e0adb */
[----:B------:R-:W-:Y:S01]  /*d040*/  @!P0 IMAD.MOV R220, RZ, RZ, -R220 ;  /* 0x000000ffffdc8224 */ /* 0x000fe200078e0adc */
[----:B----4-:R-:W-:Y:S02]  /*d050*/  ISETP.GE.AND P2, PT, R247, RZ, PT ;  /* 0x000000fff700720c */ /* 0x010fe40003f46270 */
[----:B------:R-:W-:-:S04]  /*d060*/  IABS R247, c[0x0][0x17c] ;  /* 0x00005f0000f77a13 */ /* 0x000fc80000000000 */
[----:B------:R-:W-:Y:S02]  /*d070*/  @!P3 IADD3 R227, R227, -R247, RZ ;  /* 0x800000f7e3e3b210 */ /* 0x000fe40007ffe0ff */
[----:B--2---:R-:W-:Y:S01]  /*d080*/  ISETP.GE.AND P3, PT, R249, RZ, PT ;  /* 0x000000fff900720c */ /* 0x004fe20003f66270 */
[--C-:B------:R-:W-:Y:S02]  /*d090*/  @!P4 IMAD.IADD R228, R228, 0x1, -R247.reuse ;  /* 0x00000001e4e4c824 */ /* 0x100fe400078e0af7 */
[----:B------:R-:W-:Y:S01]  /*d0a0*/  @!P5 IMAD.IADD R229, R229, 0x1, -R247 ;  /* 0x00000001e5e5d824 */ /* 0x000fe200078e0af7 */
[----:B---3--:R-:W-:Y:S01]  /*d0b0*/  ISETP.GE.AND P4, PT, R252, RZ, PT ;  /* 0x000000fffc00720c */ /* 0x008fe20003f86270 */
[----:B------:R-:W-:Y:S01]  /*d0c0*/  @!P2 IMAD.MOV R221, RZ, RZ, -R221 ;  /* 0x000000ffffdda224 */ /* 0x000fe200078e0add */
[C---:B------:R-:W-:Y:S01]  /*d0d0*/  ISETP.GT.U32.AND P5, PT, R247.reuse, R224, PT ;  /* 0x000000e0f700720c */ /* 0x040fe20003fa4070 */
[----:B------:R-:W2:Y:S01]  /*d0e0*/  LDL R249, [R1+0x1720] ;  /* 0x0017200001f97983 */ /* 0x000ea20000100800 */
[----:B------:R-:W-:-:S02]  /*d0f0*/  ISETP.GT.U32.AND P1, PT, R247, R225, PT ;  /* 0x000000e1f700720c */ /* 0x000fc40003f24070 */
[C---:B------:R-:W-:Y:S02]  /*d100*/  ISETP.GT.U32.AND P0, PT, R247.reuse, R226, PT ;  /* 0x000000e2f700720c */ /* 0x040fe40003f04070 */
[C---:B------:R-:W-:Y:S01]  /*d110*/  ISETP.GT.U32.AND P2, PT, R247.reuse, R227, PT ;  /* 0x000000e3f700720c */ /* 0x040fe20003f44070 */
[----:B------:R-:W-:Y:S01]  /*d120*/  @!P3 IMAD.MOV R222, RZ, RZ, -R222 ;  /* 0x000000ffffdeb224 */ /* 0x000fe200078e0ade */
[C---:B------:R-:W-:Y:S02]  /*d130*/  ISETP.GT.U32.AND P6, PT, R247.reuse, R228, PT ;  /* 0x000000e4f700720c */ /* 0x040fe40003fc4070 */
[C---:B------:R-:W-:Y:S01]  /*d140*/  ISETP.GT.U32.AND P3, PT, R247.reuse, R229, PT ;  /* 0x000000e5f700720c */ /* 0x040fe20003f64070 */
[----:B------:R-:W-:Y:S01]  /*d150*/  @!P4 IMAD.MOV R223, RZ, RZ, -R223 ;  /* 0x000000ffffdfc224 */ /* 0x000fe200078e0adf */
[C---:B------:R-:W-:Y:S01]  /*d160*/  ISETP.GT.U32.AND P4, PT, R247.reuse, R230, PT ;  /* 0x000000e6f700720c */ /* 0x040fe20003f84070 */
[--C-:B------:R-:W-:Y:S01]  /*d170*/  @!P5 IMAD.IADD R224, R224, 0x1, -R247.reuse ;  /* 0x00000001e0e0d824 */ /* 0x100fe200078e0af7 */
[----:B------:R-:W-:Y:S01]  /*d180*/  ISETP.GT.U32.AND P5, PT, R247, R231, PT ;  /* 0x000000e7f700720c */ /* 0x000fe20003fa4070 */
[--C-:B------:R-:W-:Y:S01]  /*d190*/  @!P1 IMAD.IADD R225, R225, 0x1, -R247.reuse ;  /* 0x00000001e1e19824 */ /* 0x100fe200078e0af7 */
[C---:B------:R-:W-:Y:S01]  /*d1a0*/  ISETP.GT.U32.AND P1, PT, R247.reuse, R232, PT ;  /* 0x000000e8f700720c */ /* 0x040fe20003f24070 */
[--C-:B------:R-:W-:Y:S01]  /*d1b0*/  @!P0 IMAD.IADD R226, R226, 0x1, -R247.reuse ;  /* 0x00000001e2e28824 */ /* 0x100fe200078e0af7 */
[----:B------:R-:W-:Y:S01]  /*d1c0*/  ISETP.GT.U32.AND P0, PT, R247, R233, PT ;  /* 0x000000e9f700720c */ /* 0x000fe20003f04070 */
[--C-:B------:R-:W-:Y:S01]  /*d1d0*/  @!P2 IMAD.IADD R227, R227, 0x1, -R247.reuse ;  /* 0x00000001e3e3a824 */ /* 0x100fe200078e0af7 */
[C---:B------:R-:W-:Y:S01]  /*d1e0*/  ISETP.GT.U32.AND P2, PT, R247.reuse, R234, PT ;  /* 0x000000eaf700720c */ /* 0x040fe20003f44070 */
[--C-:B------:R-:W-:Y:S01]  /*d1f0*/  @!P6 IMAD.IADD R228, R228, 0x1, -R247.reuse ;  /* 0x00000001e4e4e824 */ /* 0x100fe200078e0af7 */
[----:B------:R-:W-:Y:S01]  /*d200*/  ISETP.GT.U32.AND P6, PT, R247, R235, PT ;  /* 0x000000ebf700720c */ /* 0x000fe20003fc4070 */
[----:B------:R-:W-:-:S02]  /*d210*/  @!P3 IMAD.IADD R229, R229, 0x1, -R247 ;  /* 0x00000001e5e5b824 */ /* 0x000fc400078e0af7 */
[----:B------:R-:W3:Y:S02]  /*d220*/  LDL R247, [R1+0x1748] ;  /* 0x0017480001f77983 */ /* 0x000ee40000100800 */
[----:B---3--:R-:W-:Y:S02]  /*d230*/  ISETP.GE.AND P3, PT, R247, RZ, PT ;  /* 0x000000fff700720c */ /* 0x008fe40003f66270 */
[----:B------:R-:W-:-:S04]  /*d240*/  IABS R247, c[0x0][0x17c] ;  /* 0x00005f0000f77a13 */ /* 0x000fc80000000000 */
[----:B------:R-:W-:Y:S02]  /*d250*/  @!P4 IADD3 R230, R230, -R247, RZ ;  /* 0x800000f7e6e6c210 */ /* 0x000fe40007ffe0ff */
[----:B------:R-:W3:Y:S02]  /*d260*/  LDL R247, [R1+0x173c] ;  /* 0x00173c0001f77983 */ /* 0x000ee40000100800 */
[----:B---3--:R-:W-:Y:S02]  /*d270*/  ISETP.GE.AND P4, PT, R247, RZ, PT ;  /* 0x000000fff700720c */ /* 0x008fe40003f86270 */
[----:B------:R-:W-:-:S05]  /*d280*/  IABS R247, c[0x0][0x17c] ;  /* 0x00005f0000f77a13 */ /* 0x000fca0000000000 */
[----:B------:R-:W-:Y:S02]  /*d290*/  @!P5 IMAD.IADD R231, R231, 0x1, -R247 ;  /* 0x00000001e7e7d824 */ /* 0x000fe400078e0af7 */
        /* <DEDUP_REMOVED lines=8> */
[----:B------:R-:W3:Y:S01]  /*d320*/  LDL R247, [R1+0x1724] ;  /* 0x0017240001f77983 */ /* 0x000ee20000100800 */
[----:B------:R-:W-:Y:S01]  /*d330*/  @!P3 IMAD.MOV R224, RZ, RZ, -R224 ;  /* 0x000000ffffe0b224 */ /* 0x000fe200078e0ae0 */
[----:B------:R-:W-:Y:S01]  /*d340*/  @!P5 IADD3 R226, -R226, RZ, RZ ;  /* 0x000000ffe2e2d210 */ /* 0x000fe20007ffe1ff */
[----:B------:R-:W-:Y:S02]  /*d350*/  @!P4 IMAD.MOV R225, RZ, RZ, -R225 ;  /* 0x000000ffffe1c224 */ /* 0x000fe400078e0ae1 */
[----:B------:R-:W-:Y:S01]  /*d360*/  @!P1 IMAD.MOV R227, RZ, RZ, -R227 ;  /* 0x000000ffffe39224 */ /* 0x000fe200078e0ae3 */
[----:B---3--:R-:W-:Y:S02]  /*d370*/  ISETP.GE.AND P0, PT, R247, RZ, PT ;  /* 0x000000fff700720c */ /* 0x008fe40003f06270 */
[----:B------:R-:W-:-:S05]  /*d380*/  IABS R247, c[0x0][0x17c] ;  /* 0x00005f0000f77a13 */ /* 0x000fca0000000000 */
[--C-:B------:R-:W-:Y:S02]  /*d390*/  @!P2 IMAD.IADD R234, R234, 0x1, -R247.reuse ;  /* 0x00000001eaeaa824 */ /* 0x100fe400078e0af7 */
[----:B------:R-:W-:Y:S01]  /*d3a0*/  @!P6 IMAD.IADD R235, R235, 0x1, -R247 ;  /* 0x00000001ebebe824 */ /* 0x000fe200078e0af7 */
[----:B--2---:R-:W-:Y:S02]  /*d3b0*/  ISETP.GE.AND P2, PT, R249, RZ, PT ;  /* 0x000000fff900720c */ /* 0x004fe40003f46270 */
[C---:B------:R-:W-:Y:S01]  /*d3c0*/  ISETP.GT.U32.AND P3, PT, R247.reuse, R230, PT ;  /* 0x000000e6f700720c */ /* 0x040fe20003f64070 */
[----:B------:R-:W-:Y:S01]  /*d3d0*/  @!P0 IMAD.MOV R228, RZ, RZ, -R228 ;  /* 0x000000ffffe48224 */ /* 0x000fe200078e0ae4 */
[C---:B------:R-:W-:Y:S01]  /*d3e0*/  ISETP.GT.U32.AND P4, PT, R247.reuse, R231, PT ;  /* 0x000000e7f700720c */ /* 0x040fe20003f84070 */
[----:B------:R-:W2:Y:S01]  /*d3f0*/  LDL R249, [R1+0x16e8] ;  /* 0x0016e80001f97983 */ /* 0x000ea20000100800 */
[C---:B------:R-:W-:Y:S02]  /*d400*/  ISETP.GT.U32.AND P5, PT, R247.reuse, R232, PT ;  /* 0x000000e8f700720c */ /* 0x040fe40003fa4070 */
[----:B------:R-:W-:-:S02]  /*d410*/  ISETP.GT.U32.AND P1, PT, R247, R233, PT ;  /* 0x000000e9f700720c */ /* 0x000fc40003f24070 */
        /* <DEDUP_REMOVED lines=13> */
[----:B------:R-:W-:Y:S01]  /*d4f0*/  @!P6 IMAD.IADD R235, R235, 0x1, -R247 ;  /* 0x00000001ebebe824 */ /* 0x000fe200078e0af7 */
[----:B------:R-:W-:Y:S02]  /*d500*/  ISETP.GT.U32.AND P0, PT, R247, R241, PT ;  /* 0x000000f1f700720c */ /* 0x000fe40003f04070 */
        /* <DEDUP_REMOVED lines=17> */
[----:B------:R-:W-:Y:S02]  /*d620*/  @!P2 IMAD.MOV R231, RZ, RZ, -R231 ;  /* 0x000000ffffe7a224 */ /* 0x000fe400078e0ae7 */
[----:B------:R-:W-:Y:S02]  /*d630*/  @!P3 IMAD.MOV R232, RZ, RZ, -R232 ;  /* 0x000000ffffe8b224 */ /* 0x000fe400078e0ae8 */
[----:B------:R-:W-:Y:S01]  /*d640*/  @!P4 IMAD.MOV R233, RZ, RZ, -R233 ;  /* 0x000000ffffe9c224 */ /* 0x000fe200078e0ae9 */
[----:B------:R-:W-:Y:S02]  /*d650*/  @!P6 IADD3 R230, -R230, RZ, RZ ;  /* 0x000000ffe6e6e210 */ /* 0x000fe40007ffe1ff */
[----:B---3--:R-:W-:-:S02]  /*d660*/  ISETP.GE.AND P5, PT, R247, RZ, PT ;  /* 0x000000fff700720c */ /* 0x008fc40003fa6270 */
[----:B------:R-:W-:-:S04]  /*d670*/  IABS R247, c[0x0][0x17c] ;  /* 0x00005f0000f77a13 */ /* 0x000fc80000000000 */
[----:B------:R-:W-:Y:S01]  /*d680*/  ISETP.GT.U32.AND P2, PT, R247, R237, PT ;  /* 0x000000edf700720c */ /* 0x000fe20003f44070 */
[--C-:B------:R-:W-:Y:S01]  /*d690*/  @!P1 IMAD.IADD R240, R240, 0x1, -R247.reuse ;  /* 0x00000001f0f09824 */ /* 0x100fe200078e0af7 */
[----:B--2---:R-:W-:Y:S01]  /*d6a0*/  ISETP.GE.AND P1, PT, R249, RZ, PT ;  /* 0x000000fff900720c */ /* 0x004fe20003f26270 */
[----:B------:R-:W-:Y:S01]  /*d6b0*/  @!P0 IMAD.IADD R241, R241, 0x1, -R247 ;  /* 0x00000001f1f18824 */ /* 0x000fe200078e0af7 */
[C---:B------:R-:W-:Y:S01]  /*d6c0*/  ISETP.GT.U32.AND P0, PT, R247.reuse, R236, PT ;  /* 0x000000ecf700720c */ /* 0x040fe20003f04070 */
[----:B------:R-:W2:Y:S01]  /*d6d0*/  LDL R249, [R1+0x1678] ;  /* 0x0016780001f97983 */ /* 0x000ea20000100800 */
[C---:B------:R-:W-:Y:S02]  /*d6e0*/  ISETP.GT.U32.AND P3, PT, R247.reuse, R238, PT ;  /* 0x000000eef700720c */ /* 0x040fe40003f64070 */
[C---:B------:R-:W-:Y:S01]  /*d6f0*/  ISETP.GT.U32.AND P4, PT, R247.reuse, R239, PT ;  /* 0x000000eff700720c */ /* 0x040fe20003f84070 */
[----:B------:R-:W-:Y:S01]  /*d700*/  @!P5 IMAD.MOV R234, RZ, RZ, -R234 ;  /* 0x000000ffffead224 */ /* 0x000fe200078e0aea */
[----:B------:R-:W-:-:S02]  /*d710*/  ISETP.GT.U32.AND P6, PT, R247, R240, PT ;  /* 0x000000f0f700720c */ /* 0x000fc40003fc4070 */
[----:B------:R-:W-:Y:S01]  /*d720*/  ISETP.GT.U32.AND P5, PT, R247, R241, PT ;  /* 0x000000f1f700720c */ /* 0x000fe20003fa4070 */
[----:B------:R-:W-:Y:S01]  /*d730*/  @!P2 IMAD.IADD R237, R237, 0x1, -R247 ;  /* 0x00000001ededa824 */ /* 0x000fe200078e0af7 */
[C---:B------:R-:W-:Y:S01]  /*d740*/  ISETP.GT.U32.AND P2, PT, R247.reuse, R244, PT ;  /* 0x000000f4f700720c */ /* 0x040fe20003f44070 */
[----:B------:R-:W-:Y:S01]  /*d750*/  @!P1 IMAD.MOV R235, RZ, RZ, -R235 ;  /* 0x000000ffffeb9224 */ /* 0x000fe200078e0aeb */
[C---:B------:R-:W-:Y:S01]  /*d760*/  ISETP.GT.U32.AND P1, PT, R247.reuse, R242, PT ;  /* 0x000000f2f700720c */ /* 0x040fe20003f24070 */
[--C-:B------:R-:W-:Y:S01]  /*d770*/  @!P0 IMAD.IADD R236, R236, 0x1, -R247.reuse ;  /* 0x00000001ecec8824 */ /* 0x100fe200078e0af7 */
[----:B------:R-:W-:Y:S02]  /*d780*/  ISETP.GT.U32.AND P0, PT, R247, R243, PT ;  /* 0x000000f3f700720c */ /* 0x000fe40003f04070 */
[----:B------:R-:W-:Y:S01]  /*d790*/  @!P3 IADD3 R238, R238, -R247, RZ ;  /* 0x800000f7eeeeb210 */ /* 0x000fe20007ffe0ff */
[----:B------:R-:W-:Y:S01]  /*d7a0*/  @!P4 IMAD.IADD R239, R239, 0x1, -R247 ;  /* 0x00000001efefc824 */ /* 0x000fe200078e0af7 */
[----:B------:R-:W-:-:S02]  /*d7b0*/  ISETP.GT.U32.AND P3, PT, R247, R245, PT ;  /* 0x000000f5f700720c */ /* 0x000fc40003f64070 */
        /* <DEDUP_REMOVED lines=24> */
[----:B------:R-:W-:Y:S01]  /*d940*/  @!P4 IADD3 R236, -R236, RZ, RZ ;  /* 0x000000ffececc210 */ /* 0x000fe20007ffe1ff */
[----:B------:R-:W-:Y:S01]  /*d950*/  @!P5 IMAD.MOV R238, RZ, RZ, -R238 ;  /* 0x000000ffffeed224 */ /* 0x000fe200078e0aee */
[----:B------:R-:W-:-:S04]  /*d960*/  MOV R252, c[0x0][0x180] ;  /* 0x0000600000fc7a02 */ /* 0x000fc80000000f00 */
[----:B------:R-:W-:Y:S02]  /*d970*/  IADD3 R252, R252, -0x1, RZ ;  /* 0xfffffffffcfc7810 */ /* 0x000fe40007ffe0ff */
[----:B---3--:R-:W-:Y:S02]  /*d980*/  ISETP.GE.AND P2, PT, R247, RZ, PT ;  /* 0x000000fff700720c */ /* 0x008fe40003f46270 */
[----:B------:R-:W-:-:S04]  /*d990*/  IABS R247, c[0x0][0x17c] ;  /* 0x00005f0000f77a13 */ /* 0x000fc80000000000 */
[----:B------:R-:W-:Y:S01]  /*d9a0*/  ISETP.GT.U32.AND P6, PT, R247, R244, PT ;  /* 0x000000f4f700720c */ /* 0x000fe20003fc4070 */
[----:B------:R-:W-:Y:S01]  /*d9b0*/  @!P3 IMAD.IADD R245, R245, 0x1, -R247 ;  /* 0x00000001f5f5b824 */ /* 0x000fe200078e0af7 */
[C---:B------:R-:W-:Y:S02]  /*d9c0*/  ISETP.GT.U32.AND P3, PT, R247.reuse, R242, PT ;  /* 0x000000f2f700720c */ /* 0x040fe40003f64070 */
[C---:B------:R-:W-:Y:S02]  /*d9d0*/  ISETP.GT.U32.AND P1, PT, R247.reuse, R246, PT ;  /* 0x000000f6f700720c */ /* 0x040fe40003f24070 */
[----:B------:R-:W-:Y:S01]  /*d9e0*/  ISETP.GT.U32.AND P0, PT, R247, R248, PT ;  /* 0x000000f8f700720c */ /* 0x000fe20003f04070 */
[----:B------:R-:W-:Y:S01]  /*d9f0*/  @!P2 IMAD.MOV R241, RZ, RZ, -R241 ;  /* 0x000000fffff1a224 */ /* 0x000fe200078e0af1 */
[----:B--2---:R-:W-:Y:S02]  /*da00*/  ISETP.GE.AND P2, PT, R249, RZ, PT ;  /* 0x000000fff900720c */ /* 0x004fe40003f46270 */
[----:B------:R-:W-:-:S02]  /*da10*/  ISETP.GT.U32.AND P4, PT, R247, R243, PT ;  /* 0x000000f3f700720c */ /* 0x000fc40003f84070 */
[----:B------:R-:W-:Y:S01]  /*da20*/  ISETP.GT.U32.AND P5, PT, R247, R245, PT ;  /* 0x000000f5f700720c */ /* 0x000fe20003fa4070 */
[--C-:B------:R-:W-:Y:S01]  /*da30*/  @!P6 IMAD.IADD R244, R244, 0x1, -R247.reuse ;  /* 0x00000001f4f4e824 */ /* 0x100fe200078e0af7 */
[----:B------:R-:W-:Y:S01]  /*da40*/  ISETP.GE.AND P6, PT, R251, RZ, PT ;  /* 0x000000fffb00720c */ /* 0x000fe20003fc6270 */
[--C-:B------:R-:W-:Y:S02]  /*da50*/  @!P3 IMAD.IADD R242, R242, 0x1, -R247.reuse ;  /* 0x00000001f2f2b824 */ /* 0x100fe400078e0af7 */
[--C-:B------:R-:W-:Y:S01]  /*da60*/  @!P1 IMAD.IADD R246, R246, 0x1, -R247.reuse ;  /* 0x00000001f6f69824 */ /* 0x100fe200078e0af7 */
[----:B------:R-:W-:Y:S01]  /*da70*/  ISETP.GE.AND P1, PT, R8, RZ, PT ;  /* 0x000000ff0800720c */ /* 0x000fe20003f26270 */
[--C-:B------:R-:W-:Y:S01]  /*da80*/  @!P0 IMAD.IADD R248, R248, 0x1, -R247.reuse ;  /* 0x00000001f8f88824 */ /* 0x100fe200078e0af7 */
[----:B-1----:R-:W2:Y:S01]  /*da90*/  LDL.LU R8, [R1+0x14] ;  /* 0x0000140001087983 */ /* 0x002ea20000300800 */
[----:B------:R-:W-:Y:S01]  /*daa0*/  @!P2 IMAD.MOV R242, RZ, RZ, -R242 ;  /* 0x000000fffff2a224 */ /* 0x000fe200078e0af2 */
[----:B------:R-:W-:Y:S01]  /*dab0*/  ISETP.GT.U32.AND P2, PT, R247, R246, PT ;  /* 0x000000f6f700720c */ /* 0x000fe20003f44070 */
[----:B------:R-:W-:Y:S01]  /*dac0*/  IMAD.MOV.U32 R249, RZ, RZ, c[0x0][0x180] ;  /* 0x00006000fff97624 */ /* 0x000fe200078e00ff */
[----:B------:R-:W-:Y:S01]  /*dad0*/  @!P4 IADD3 R243, R243, -R247, RZ ;  /* 0x800000f7f3f3c210 */ /* 0x000fe20007ffe0ff */
[----:B------:R-:W-:Y:S01]  /*dae0*/  @!P5 IMAD.IADD R245, R245, 0x1, -R247 ;  /* 0x00000001f5f5d824 */ /* 0x000fe200078e0af7 */
[----:B------:R-:W-:Y:S01]  /*daf0*/  ISETP.GT.U32.AND P0, PT, R247, R248, PT ;  /* 0x000000f8f700720c */ /* 0x000fe20003f04070 */
[----:B------:R-:W-:Y:S01]  /*db00*/  IMAD.MOV.U32 R247, RZ, RZ, c[0x0][0x180] ;  /* 0x00006000fff77624 */ /* 0x000fe200078e00ff */
[----:B------:R-:W-:-:S02]  /*db10*/  IADD3 R249, R249, -0x5, RZ ;  /* 0xfffffffbf9f97810 */ /* 0x000fc40007ffe0ff */
[----:B------:R-:W-:Y:S02]  /*db20*/  @!P6 IADD3 R243, -R243, RZ, RZ ;  /* 0x000000fff3f3e210 */ /* 0x000fe40007ffe1ff */
[----:B------:R-:W-:Y:S01]  /*db30*/  IADD3 R247, R247, -0x9, RZ ;  /* 0xfffffff7f7f77810 */ /* 0x000fe20007ffe0ff */
[----:B------:R-:W-:Y:S01]  /*db40*/  @!P1 IMAD.MOV R245, RZ, RZ, -R245 ;  /* 0x000000fffff59224 */ /* 0x000fe200078e0af5 */
[----:B------:R-:W-:Y:S02]  /*db50*/  ISETP.GE.AND P6, PT, R10, RZ, PT ;  /* 0x000000ff0a00720c */ /* 0x000fe40003fc6270 */
[----:B------:R-:W-:Y:S01]  /*db60*/  ISETP.GE.U32.AND P4, PT, R249, 0x7fffffbc, PT ;  /* 0x7fffffbcf900780c */ /* 0x000fe20003f86070 */
[----:B------:R-:W-:Y:S01]  /*db70*/  IMAD.MOV.U32 R249, RZ, RZ, R244 ;  /* 0x000000fffff97224 */ /* 0x000fe200078e00f4 */
[----:B------:R-:W-:Y:S01]  /*db80*/  ISETP.GE.U32.AND P1, PT, R247, 0x7fffffb8, PT ;  /* 0x7fffffb8f700780c */ /* 0x000fe20003f26070 */
[----:B------:R-:W-:Y:S01]  /*db90*/  IMAD.MOV.U32 R244, RZ, RZ, c[0x0][0x180] ;  /* 0x00006000fff47624 */ /* 0x000fe200078e00ff */
[----:B------:R-:W-:-:S05]  /*dba0*/  IABS R247, c[0x0][0x17c] ;  /* 0x00005f0000f77a13 */ /* 0x000fca0000000000 */
[----:B------:R-:W-:Y:S01]  /*dbb0*/  @!P2 IMAD.IADD R246, R246, 0x1, -R247 ;  /* 0x00000001f6f6a824 */ /* 0x000fe200078e0af7 */
[C---:B------:R-:W-:Y:S02]  /*dbc0*/  IADD3 R247, R244.reuse, -0xd, RZ ;  /* 0xfffffff3f4f77810 */ /* 0x040fe40007ffe0ff */
[----:B------:R-:W-:Y:S01]  /*dbd0*/  IADD3 R244, R244, -0x11, RZ ;  /* 0xffffffeff4f47810 */ /* 0x000fe20007ffe0ff */
[----:B------:R-:W-:-:S03]  /*dbe0*/  @!P6 IMAD.MOV R246, RZ, RZ, -R246 ;  /* 0x000000fffff6e224 */ /* 0x000fc600078e0af6 */
[----:B------:R-:W-:Y:S02]  /*dbf0*/  ISETP.GE.U32.AND P6, PT, R244, 0x7fffffb0, PT ;  /* 0x7fffffb0f400780c */ /* 0x000fe40003fc6070 */
[----:B------:R-:W1:Y:S01]  /*dc00*/  S2R R244, SR_TID.X ;  /* 0x0000000000f47919 */ /* 0x000e620000002100 */
[----:B------:R-:W-:Y:S02]  /*dc10*/  ISETP.GE.AND P5, PT, R250, RZ, PT ;  /* 0x000000fffa00720c */ /* 0x000fe40003fa6270 */
[----:B------:R-:W-:Y:S01]  /*dc20*/  ISETP.GE.U32.AND P2, PT, R247, 0x7fffffb4, PT ;  /* 0x7fffffb4f700780c */ /* 0x000fe20003f46070 */
[----:B------:R-:W3:Y:S01]  /*dc30*/  LDL.LU R250, [R1+0xc] ;  /* 0x00000c0001fa7983 */ /* 0x000ee20000300800 */
[----:B------:R-:W-:Y:S02]  /*dc40*/  IABS R247, c[0x0][0x17c] ;  /* 0x00005f0000f77a13 */ /* 0x000fe40000000000 */
[----:B------:R-:W-:Y:S01]  /*dc50*/  ISETP.GE.U32.AND P3, PT, R252, 0x7fffffc0, PT ;  /* 0x7fffffc0fc00780c */ /* 0x000fe20003f66070 */
[----:B------:R-:W4:Y:S06]  /*dc60*/  LDL.LU R251, [R1+0x8] ;  /* 0x0000080001fb7983 */ /* 0x000f2c0000300800 */
[----:B------:R-:W-:Y:S01]  /*dc70*/  @!P5 IMAD.MOV R249, RZ, RZ, -R249 ;  /* 0x000000fffff9d224 */ /* 0x000fe200078e0af9 */
[----:B------:R-:W-:Y:S01]  /*dc80*/  ISETP.GE.AND P5, PT, R183, RZ, PT ;  /* 0x000000ffb700720c */ /* 0x000fe20003fa6270 */
[----:B------:R-:W-:Y:S01]  /*dc90*/  @!P0 IMAD.IADD R248, R248, 0x1, -R247 ;  /* 0x00000001f8f88824 */ /* 0x000fe200078e0af7 */
[----:B------:R-:W4:Y:S04]  /*dca0*/  LDL.LU R252, [R1+0x4] ;  /* 0x0000040001fc7983 */ /* 0x000f280000300800 */
[----:B------:R-:W4:Y:S01]  /*dcb0*/  LDL.LU R10, [R1+0x1a4c] ;  /* 0x001a4c00010a7983 */ /* 0x000f220000300800 */
[----:B-1----:R-:W-:-:S03]  /*dcc0*/  LOP3.LUT R244, R244, 0x3f, RZ, 0xc0, !PT ;  /* 0x0000003ff4f47812 */ /* 0x002fc600078ec0ff */
[----:B------:R-:W4:Y:S02]  /*dcd0*/  LDL.LU R183, [R1+0x1a48] ;  /* 0x001a480001b77983 */ /* 0x000f240000300800 */
[----:B------:R-:W-:Y:S02]  /*dce0*/  IMAD R244, R244, c[0x0][0x18c], RZ ;  /* 0x00006300f4f47a24 */ /* 0x000fe400078e02ff */
[----:B------:R-:W-:-:S03]  /*dcf0*/  @!P5 IMAD.MOV R248, RZ, RZ, -R248 ;  /* 0x000000fffff8d224 */ /* 0x000fc600078e0af8 */
[----:B------:R-:W-:-:S05]  /*dd00*/  LEA R244, P5, R244, c[0x0][0x168], 0x2 ;  /* 0x00005a00f4f47a11 */ /* 0x000fca00078a10ff */
[----:B------:R1:W-:Y:S04]  /*dd10*/  STL [R1+0x1a30], R244 ;  /* 0x001a30f401007387 */ /* 0x0003e80000100800 */
[----:B-1----:R-:W4:Y:S01]  /*dd20*/  LDL.LU R244, [R1+0x10] ;  /* 0x0000100001f47983 */ /* 0x002f220000300800 */
[----:B------:R-:W-:Y:S02]  /*dd30*/  ISETP.NE.AND P0, PT, RZ, c[0x0][0x17c], PT ;  /* 0x00005f00ff007a0c */ /* 0x000fe40003f05270 */
[----:B------:R-:W-:-:S04]  /*dd40*/  LOP3.LUT R247, RZ, c[0x0][0x17c], RZ, 0x33, !PT ;  /* 0x00005f00fff77a12 */ /* 0x000fc800078e33ff */
[----:B--2---:R-:W-:-:S05]  /*dd50*/  SEL R8, R247, R8, !P0 ;  /* 0x00000008f7087207 */ /* 0x004fca0004000000 */
[----:B------:R1:W-:Y:S04]  /*dd60*/  STL [R1+0x24], R8 ;  /* 0x0000240801007387 */ /* 0x0003e80000100800 */
[----:B-1----:R-:W2:Y:S01]  /*dd70*/  LDL.LU R8, [R1+0x1a44] ;  /* 0x001a440001087983 */ /* 0x002ea20000300800 */
[C---:B---3--:R-:W-:Y:S02]  /*dd80*/  SEL R250, R247.reuse, R250, !P0 ;  /* 0x000000faf7fa7207 */ /* 0x048fe40004000000 */
[C---:B----4-:R-:W-:Y:S02]  /*dd90*/  SEL R251, R247.reuse, R251, !P0 ;  /* 0x000000fbf7fb7207 */ /* 0x050fe40004000000 */
[C---:B------:R-:W-:Y:S02]  /*dda0*/  SEL R252, R247.reuse, R252, !P0 ;  /* 0x000000fcf7fc7207 */ /* 0x040fe40004000000 */
[----:B------:R-:W-:-:S05]  /*ddb0*/  SEL R244, R247, R244, !P0 ;  /* 0x000000f4f7f47207 */ /* 0x000fca0004000000 */
[----:B------:R1:W-:Y:S04]  /*ddc0*/  STL [R1+0x1a34], R244 ;  /* 0x001a34f401007387 */ /* 0x0003e80000100800 */
[----:B-1----:R-:W3:Y:S04]  /*ddd0*/  LDL.LU R244, [R1] ;  /* 0x0000000001f47983 */ /* 0x002ee80000300800 */
[----:B------:R1:W-:Y:S04]  /*dde0*/  STL [R1+0x20], R250 ;  /* 0x000020fa01007387 */ /* 0x0003e80000100800 */
[----:B-1----:R-:W4:Y:S04]  /*ddf0*/  LDL.LU R250, [R1+0x1a40] ;  /* 0x001a400001fa7983 */ /* 0x002f280000300800 */
[----:B------:R1:W-:Y:S04]  /*de00*/  STL [R1+0x1c], R251 ;  /* 0x00001cfb01007387 */ /* 0x0003e80000100800 */
[----:B-1----:R-:W4:Y:S04]  /*de10*/  LDL.LU R251, [R1+0x1a3c] ;  /* 0x001a3c0001fb7983 */ /* 0x002f280000300800 */
[----:B------:R1:W-:Y:S04]  /*de20*/  STL [R1+0x18], R252 ;  /* 0x000018fc01007387 */ /* 0x0003e80000100800 */
[----:B-1----:R-:W4:Y:S01]  /*de30*/  LDL.LU R252, [R1+0x1a38] ;  /* 0x001a380001fc7983 */ /* 0x002f220000300800 */
[----:B------:R-:W-:-:S02]  /*de40*/  SEL R9, R247, R9, !P0 ;  /* 0x00000009f7097207 */ /* 0x000fc40004000000 */
[C---:B------:R-:W-:Y:S02]  /*de50*/  SEL R212, R247.reuse, R212, !P0 ;  /* 0x000000d4f7d47207 */ /* 0x040fe40004000000 */
[C---:B------:R-:W-:Y:S02]  /*de60*/  SEL R213, R247.reuse, R213, !P0 ;  /* 0x000000d5f7d57207 */ /* 0x040fe40004000000 */
[C---:B------:R-:W-:Y:S02]  /*de70*/  SEL R214, R247.reuse, R214, !P0 ;  /* 0x000000d6f7d67207 */ /* 0x040fe40004000000 */
[C---:B------:R-:W-:Y:S02]  /*de80*/  SEL R215, R247.reuse, R215, !P0 ;  /* 0x000000d7f7d77207 */ /* 0x040fe40004000000 */
[C---:B------:R-:W-:Y:S02]  /*de90*/  SEL R59, R247.reuse, R59, !P0 ;  /* 0x0000003bf73b7207 */ /* 0x040fe40004000000 */
[----:B------:R-:W-:-:S02]  /*dea0*/  SEL R57, R247, R57, !P0 ;  /* 0x00000039f7397207 */ /* 0x000fc40004000000 */
[C---:B------:R-:W-:Y:S02]  /*deb0*/  SEL R49, R247.reuse, R49, !P0 ;  /* 0x00000031f7317207 */ /* 0x040fe40004000000 */
[C---:B------:R-:W-:Y:S02]  /*dec0*/  SEL R123, R247.reuse, R123, !P0 ;  /* 0x0000007bf77b7207 */ /* 0x040fe40004000000 */
[C---:B------:R-:W-:Y:S02]  /*ded0*/  SEL R47, R247.reuse, R47, !P0 ;  /* 0x0000002ff72f7207 */ /* 0x040fe40004000000 */
[C---:B--2---:R-:W-:Y:S02]  /*dee0*/  SEL R8, R247.reuse, R8, !P0 ;  /* 0x00000008f7087207 */ /* 0x044fe40004000000 */
[----:B---3--:R-:W-:-:S05]  /*def0*/  SEL R244, R247, R244, !P0 ;  /* 0x000000f4f7f47207 */ /* 0x008fca0004000000 */
[----:B------:R1:W-:Y:S01]  /*df00*/  STL [R1+0x14], R244 ;  /* 0x000014f401007387 */ /* 0x0003e20000100800 */
[C---:B----4-:R-:W-:Y:S02]  /*df10*/  SEL R250, R247.reuse, R250, !P0 ;  /* 0x000000faf7fa7207 */ /* 0x050fe40004000000 */
[C---:B-1----:R-:W-:Y:S02]  /*df20*/  SEL R244, R247.reuse, R251, !P0 ;  /* 0x000000fbf7f47207 */ /* 0x042fe40004000000 */
[----:B------:R-:W-:-:S05]  /*df30*/  SEL R252, R247, R252, !P0 ;  /* 0x000000fcf7fc7207 */ /* 0x000fca0004000000 */
[----:B------:R-:W-:Y:S04]  /*df40*/  STL [R1+0x10], R252 ;  /* 0x000010fc01007387 */ /* 0x000fe80000100800 */
[----:B------:R-:W-:Y:S04]  /*df50*/  STL [R1+0xc], R244 ;  /* 0x00000cf401007387 */ /* 0x000fe80000100800 */
[----:B------:R-:W-:Y:S04]  /*df60*/  STL [R1+0x8], R250 ;  /* 0x000008fa01007387 */ /* 0x000fe80000100800 */
[----:B------:R1:W-:Y:S02]  /*df70*/  STL [R1+0x4], R8 ;  /* 0x0000040801007387 */ /* 0x0003e40000100800 */
[----:B-1----:R-:W-:-:S05]  /*df80*/  SEL R8, R247, R7, !P0 ;  /* 0x00000007f7087207 */ /* 0x002fca0004000000 */
[----:B------:R1:W-:Y:S04]  /*df90*/  STL.64 [R1+0x1a20], R8 ;  /* 0x001a200801007387 */ /* 0x0003e80000100a00 */
[----:B------:R-:W-:Y:S04]  /*dfa0*/  STL.64 [R1+0x19d8], R212 ;  /* 0x0019d8d401007387 */ /* 0x000fe80000100a00 */
[----:B------:R2:W-:Y:S01]  /*dfb0*/  STL [R1+0x19e0], R213 ;  /* 0x0019e0d501007387 */ /* 0x0005e20000100800 */
[----:B------:R-:W-:-:S03]  /*dfc0*/  SEL R252, R247, R10, !P0 ;  /* 0x0000000af7fc7207 */ /* 0x000fc60004000000 */
[----:B------:R3:W-:Y:S01]  /*dfd0*/  STL.64 [R1+0x19e8], R214 ;  /* 0x0019e8d601007387 */ /* 0x0007e20000100a00 */
[C---:B------:R-:W-:Y:S02]  /*dfe0*/  SEL R250, R247.reuse, R12, !P0 ;  /* 0x0000000cf7fa7207 */ /* 0x040fe40004000000 */
[C---:B-1----:R-:W-:Y:S01]  /*dff0*/  SEL R8, R247.reuse, R55, !P0 ;  /* 0x00000037f7087207 */ /* 0x042fe20004000000 */
[----:B--2---:R-:W-:Y:S01]  /*e000*/  IMAD.MOV.U32 R213, RZ, RZ, R57 ;  /* 0x000000ffffd57224 */ /* 0x004fe200078e0039 */
[C---:B------:R-:W-:Y:S02]  /*e010*/  SEL R12, R247.reuse, R5, !P0 ;  /* 0x00000005f70c7207 */ /* 0x040fe40004000000 */
[C---:B------:R-:W-:Y:S01]  /*e020*/  SEL R10, R247.reuse, R6, !P0 ;  /* 0x00000006f70a7207 */ /* 0x040fe20004000000 */
[----:B---3--:R-:W-:Y:S02]  /*e030*/  IMAD.MOV.U32 R214, RZ, RZ, R59 ;  /* 0x000000ffffd67224 */ /* 0x008fe400078e003b */
[----:B------:R-:W2:Y:S01]  /*e040*/  LDL.LU R59, [R1+0x24] ;  /* 0x00002400013b7983 */ /* 0x000ea20000300800 */
[----:B------:R-:W-:-:S03]  /*e050*/  SEL R7, R247, R53, !P0 ;  /* 0x00000035f7077207 */ /* 0x000fc60004000000 */
[----:B------:R-:W3:Y:S01]  /*e060*/  LDL.LU R57, [R1+0x20] ;  /* 0x0000200001397983 */ /* 0x000ee20000300800 */
[C---:B------:R-:W-:Y:S01]  /*e070*/  SEL R5, R247.reuse, R51, !P0 ;  /* 0x00000033f7057207 */ /* 0x040fe20004000000 */
[----:B------:R-:W-:Y:S01]  /*e080*/  IMAD.MOV.U32 R215, RZ, RZ, R49 ;  /* 0x000000ffffd77224 */ /* 0x000fe200078e0031 */
[C---:B------:R-:W-:Y:S01]  /*e090*/  SEL R6, R247.reuse, R128, !P0 ;  /* 0x00000080f7067207 */ /* 0x040fe20004000000 */
[----:B------:R-:W4:Y:S01]  /*e0a0*/  LDL.LU R55, [R1+0x1c] ;  /* 0x00001c0001377983 */ /* 0x000f220000300800 */
[C---:B------:R-:W-:Y:S01]  /*e0b0*/  SEL R244, R247.reuse, R183, !P0 ;  /* 0x000000b7f7f47207 */ /* 0x040fe20004000000 */
[----:B------:R-:W-:Y:S02]  /*e0c0*/  IMAD.MOV.U32 R128, RZ, RZ, R123 ;  /* 0x000000ffff807224 */ /* 0x000fe400078e007b */
[----:B------:R-:W4:Y:S01]  /*e0d0*/  LDL.LU R53, [R1+0x18] ;  /* 0x0000180001357983 */ /* 0x000f220000300800 */
[----:B------:R-:W-:Y:S01]  /*e0e0*/  SEL R183, R247, R14, !P0 ;  /* 0x0000000ef7b77207 */ /* 0x000fe20004000000 */
[----:B------:R-:W-:-:S02]  /*e0f0*/  IMAD.MOV.U32 R123, RZ, RZ, R47 ;  /* 0x000000ffff7b7224 */ /* 0x000fc400078e002f */
[----:B------:R-:W4:Y:S01]  /*e100*/  LDL.LU R51, [R1+0x14] ;  /* 0x0000140001337983 */ /* 0x000f220000300800 */
[C---:B------:R-:W-:Y:S02]  /*e110*/  SEL R14, R247.reuse, R4, !P0 ;  /* 0x00000004f70e7207 */ /* 0x040fe40004000000 */
[C---:B------:R-:W-:Y:S01]  /*e120*/  SEL R9, R247.reuse, R45, !P0 ;  /* 0x0000002df7097207 */ /* 0x040fe20004000000 */
[----:B------:R-:W4:Y:S01]  /*e130*/  LDL.LU R49, [R1+0x10] ;  /* 0x0000100001317983 */ /* 0x000f220000300800 */
[----:B------:R-:W-:-:S03]  /*e140*/  SEL R4, R247, R43, !P0 ;  /* 0x0000002bf7047207 */ /* 0x000fc60004000000 */
[----:B------:R-:W4:Y:S04]  /*e150*/  LDL.LU R47, [R1+0xc] ;  /* 0x00000c00012f7983 */ /* 0x000f280000300800 */
[----:B------:R-:W4:Y:S04]  /*e160*/  LDL.LU R45, [R1+0x8] ;  /* 0x00000800012d7983 */ /* 0x000f280000300800 */
[----:B------:R-:W4:Y:S01]  /*e170*/  LDL.LU R43, [R1+0x4] ;  /* 0x00000400012b7983 */ /* 0x000f220000300800 */
[C---:B------:R-:W-:Y:S02]  /*e180*/  SEL R251, R247.reuse, R131, !P0 ;  /* 0x00000083f7fb7207 */ /* 0x040fe40004000000 */
        /* <DEDUP_REMOVED lines=8> */
[----:B------:R-:W-:Y:S02]  /*e210*/  MOV R124, R61 ;  /* 0x0000003d007c7202 */ /* 0x000fe40000000f00 */
[C---:B------:R-:W-:Y:S02]  /*e220*/  SEL R220, R247.reuse, R220, !P0 ;  /* 0x000000dcf7dc7207 */ /* 0x040fe40004000000 */
[C---:B------:R-:W-:Y:S01]  /*e230*/  SEL R221, R247.reuse, R221, !P0 ;  /* 0x000000ddf7dd7207 */ /* 0x040fe20004000000 */
[----:B------:R1:W-:Y:S01]  /*e240*/  STL.64 [R1+0x19f0], R216 ;  /* 0x0019f0d801007387 */ /* 0x0003e20000100a00 */
[C---:B------:R-:W-:Y:S02]  /*e250*/  SEL R222, R247.reuse, R222, !P0 ;  /* 0x000000def7de7207 */ /* 0x040fe40004000000 */
[C---:B------:R-:W-:Y:S01]  /*e260*/  SEL R223, R247.reuse, R223, !P0 ;  /* 0x000000dff7df7207 */ /* 0x040fe20004000000 */
[----:B------:R2:W-:Y:S01]  /*e270*/  STL.64 [R1+0x19f8], R218 ;  /* 0x0019f8da01007387 */ /* 0x0005e20000100a00 */
[----:B------:R-:W-:-:S02]  /*e280*/  SEL R224, R247, R224, !P0 ;  /* 0x000000e0f7e07207 */ /* 0x000fc40004000000 */
[C---:B------:R-:W-:Y:S01]  /*e290*/  SEL R225, R247.reuse, R225, !P0 ;  /* 0x000000e1f7e17207 */ /* 0x040fe20004000000 */
[----:B------:R-:W-:Y:S01]  /*e2a0*/  STL [R1+0x1a08], R219 ;  /* 0x001a08db01007387 */ /* 0x000fe20000100800 */
[C---:B------:R-:W-:Y:S02]  /*e2b0*/  SEL R226, R247.reuse, R226, !P0 ;  /* 0x000000e2f7e27207 */ /* 0x040fe40004000000 */
[C---:B------:R-:W-:Y:S01]  /*e2c0*/  SEL R227, R247.reuse, R227, !P0 ;  /* 0x000000e3f7e37207 */ /* 0x040fe20004000000 */
[----:B------:R-:W-:Y:S01]  /*e2d0*/  STL.64 [R1+0x1a00], R220 ;  /* 0x001a00dc01007387 */ /* 0x000fe20000100a00 */
[----:B-1----:R-:W-:-:S03]  /*e2e0*/  SEL R216, R247, R248, !P0 ;  /* 0x000000f8f7d87207 */ /* 0x002fc60004000000 */
[----:B------:R-:W-:Y:S04]  /*e2f0*/  STL.64 [R1+0x1a10], R222 ;  /* 0x001a10de01007387 */ /* 0x000fe80000100a00 */
[----:B------:R-:W-:Y:S04]  /*e300*/  STL.64 [R1+0x1a18], R224 ;  /* 0x001a18e001007387 */ /* 0x000fe80000100a00 */
[----:B------:R-:W-:Y:S04]  /*e310*/  STL.64 [R1+0x1a28], R226 ;  /* 0x001a28e201007387 */ /* 0x000fe80000100a00 */
[----:B------:R1:W-:Y:S01]  /*e320*/  STL [R1+0x444], R216 ;  /* 0x000444d801007387 */ /* 0x0003e20000100800 */
[----:B--2---:R-:W-:-:S02]  /*e330*/  IMAD R61, R59, c[0x0][0x190], RZ ;  /* 0x000064003b3d7a24 */ /* 0x004fc400078e02ff */
[----:B---3--:R-:W-:Y:S02]  /*e340*/  IMAD R59, R57, c[0x0][0x190], RZ ;  /* 0x00006400393b7a24 */ /* 0x008fe400078e02ff */
[----:B----4-:R-:W-:Y:S02]  /*e350*/  IMAD R57, R55, c[0x0][0x190], RZ ;  /* 0x0000640037397a24 */ /* 0x010fe400078e02ff */
[----:B------:R-:W-:Y:S02]  /*e360*/  IMAD R55, R53, c[0x0][0x190], RZ ;  /* 0x0000640035377a24 */ /* 0x000fe400078e02ff */
[----:B------:R-:W-:Y:S02]  /*e370*/  IMAD R53, R51, c[0x0][0x190], RZ ;  /* 0x0000640033357a24 */ /* 0x000fe400078e02ff */
[----:B------:R-:W-:Y:S02]  /*e380*/  IMAD R51, R49, c[0x0][0x190], RZ ;  /* 0x0000640031337a24 */ /* 0x000fe400078e02ff */
[----:B------:R-:W-:-:S02]  /*e390*/  IMAD R49, R47, c[0x0][0x190], RZ ;  /* 0x000064002f317a24 */ /* 0x000fc400078e02ff */
[----:B------:R-:W-:Y:S02]  /*e3a0*/  IMAD R47, R45, c[0x0][0x190], RZ ;  /* 0x000064002d2f7a24 */ /* 0x000fe400078e02ff */
[----:B------:R-:W-:Y:S02]  /*e3b0*/  IMAD R45, R43, c[0x0][0x190], RZ ;  /* 0x000064002b2d7a24 */ /* 0x000fe400078e02ff */
[----:B------:R-:W-:Y:S02]  /*e3c0*/  IMAD R43, R244, c[0x0][0x190], RZ ;  /* 0x00006400f42b7a24 */ /* 0x000fe400078e02ff */
[----:B------:R-:W2:Y:S01]  /*e3d0*/  LDL.LU R244, [R1+0x1a34] ;  /* 0x001a340001f47983 */ /* 0x000ea20000300800 */
[----:B------:R-:W-:-:S05]  /*e3e0*/  SEL R127, R247, R127, !P0 ;  /* 0x0000007ff77f7207 */ /* 0x000fca0004000000 */
[----:B------:R-:W-:Y:S02]  /*e3f0*/  IMAD.MOV.U32 R218, RZ, RZ, R127 ;  /* 0x000000ffffda7224 */ /* 0x000fe400078e007f */
[----:B------:R-:W-:Y:S02]  /*e400*/  IMAD.MOV.U32 R127, RZ, RZ, R4 ;  /* 0x000000ffff7f7224 */ /* 0x000fe400078e0004 */
[----:B------:R-:W3:Y:S01]  /*e410*/  LDL.LU R4, [R1+0x54] ;  /* 0x0000540001047983 */ /* 0x000ee20000300800 */
[----:B-1----:R-:W-:Y:S01]  /*e420*/  MOV R216, R124 ;  /* 0x0000007c00d87202 */ /* 0x002fe20000000f00 */
[----:B------:R-:W-:Y:S02]  /*e430*/  IMAD.MOV.U32 R124, RZ, RZ, R5 ;  /* 0x000000ffff7c7224 */ /* 0x000fe400078e0005 */
[----:B------:R-:W4:Y:S01]  /*e440*/  LDL.LU R5, [R1+0x58] ;  /* 0x0000580001057983 */ /* 0x000f220000300800 */
[----:B------:R-:W-:-:S04]  /*e450*/  IMAD.MOV.U32 R212, RZ, RZ, R0 ;  /* 0x000000ffffd47224 */ /* 0x000fc800078e0000 */
[----:B------:R-:W-:Y:S02]  /*e460*/  IMAD.MOV.U32 R217, RZ, RZ, R212 ;  /* 0x000000ffffd97224 */ /* 0x000fe400078e00d4 */
[----:B------:R-:W-:Y:S02]  /*e470*/  IMAD.MOV.U32 R212, RZ, RZ, R127 ;  /* 0x000000ffffd47224 */ /* 0x000fe400078e007f */
[----:B------:R-:W-:Y:S01]  /*e480*/  IMAD.MOV.U32 R127, RZ, RZ, R124 ;  /* 0x000000ffff7f7224 */ /* 0x000fe200078e007c */
[----:B------:R-:W1:Y:S01]  /*e490*/  S2R R0, SR_TID.X ;  /* 0x0000000000007919 */ /* 0x000e620000002100 */
[----:B--2---:R-:W-:-:S03]  /*e4a0*/  IMAD R124, R244, c[0x0][0x190], RZ ;  /* 0x00006400f47c7a24 */ /* 0x004fc600078e02ff */
[----:B------:R-:W2:Y:S01]  /*e4b0*/  LDL.LU R244, [R1+0x1a30] ;  /* 0x001a300001f47983 */ /* 0x000ea20000300800 */
[C---:B------:R-:W-:Y:S01]  /*e4c0*/  SEL R198, R247.reuse, R198, !P0 ;  /* 0x000000c6f7c67207 */ /* 0x040fe20004000000 */
[----:B------:R-:W-:Y:S01]  /*e4d0*/  IMAD.MOV.U32 R222, RZ, RZ, R6 ;  /* 0x000000ffffde7224 */ /* 0x000fe200078e0006 */
[C---:B------:R-:W-:Y:S01]  /*e4e0*/  SEL R133, R247.reuse, R133, !P0 ;  /* 0x00000085f7857207 */ /* 0x040fe20004000000 */
[----:B---3--:R-:W-:Y:S01]  /*e4f0*/  IMAD R4, R4, c[0x0][0x184], RZ ;  /* 0x0000610004047a24 */ /* 0x008fe200078e02ff */
[C---:B------:R-:W-:Y:S02]  /*e500*/  SEL R184, R247.reuse, R184, !P0 ;  /* 0x000000b8f7b87207 */ /* 0x040fe40004000000 */
[----:B------:R-:W-:Y:S01]  /*e510*/  SEL R18, R247, R18, !P0 ;  /* 0x00000012f7127207 */ /* 0x000fe20004000000 */
[----:B----4-:R-:W-:Y:S01]  /*e520*/  IMAD R5, R5, c[0x0][0x184], RZ ;  /* 0x0000610005057a24 */ /* 0x010fe200078e02ff */
        /* <DEDUP_REMOVED lines=198> */
[----:B------:R-:W-:Y:S02]  /*f190*/  SEL R246, R247, R246, !P0 ;  /* 0x000000f6f7f67207 */ /* 0x000fe40004000000 */
[----:B-1----:R-:W-:-:S02]  /*f1a0*/  LOP3.LUT R0, R0, 0x3f, RZ, 0xc0, !PT ;  /* 0x0000003f00007812 */ /* 0x002fc400078ec0ff */
[----:B------:R-:W-:Y:S01]  /*f1b0*/  LEA R6, P0, R4, c[0x0][0x160], 0x2 ;  /* 0x0000580004067a11 */ /* 0x000fe200078010ff */
[----:B------:R-:W-:Y:S02]  /*f1c0*/  IMAD.MOV.U32 R223, RZ, RZ, R7 ;  /* 0x000000ffffdf7224 */ /* 0x000fe400078e0007 */
[----:B------:R-:W-:Y:S01]  /*f1d0*/  IMAD R0, R0, c[0x0][0x18c], RZ ;  /* 0x0000630000007a24 */ /* 0x000fe200078e02ff */
[----:B------:R-:W-:Y:S02]  /*f1e0*/  LEA.HI.X.SX32 R7, R4, c[0x0][0x164], 0x2, P0 ;  /* 0x0000590004077a11 */ /* 0x000fe400000f16ff */
[C---:B------:R-:W-:Y:S01]  /*f1f0*/  LEA R4, P0, R5.reuse, c[0x0][0x160], 0x2 ;  /* 0x0000580005047a11 */ /* 0x040fe200078010ff */
[----:B------:R-:W-:Y:S01]  /*f200*/  IMAD.MOV.U32 R221, RZ, RZ, R123 ;  /* 0x000000ffffdd7224 */ /* 0x000fe200078e007b */
[----:B------:R-:W-:Y:S01]  /*f210*/  MOV R225, R218 ;  /* 0x000000da00e17202 */ /* 0x000fe20000000f00 */
[----:B------:R-:W-:Y:S01]  /*f220*/  IMAD R123, R2, c[0x0][0x190], RZ ;  /* 0x00006400027b7a24 */ /* 0x000fe200078e02ff */
[----:B------:R-:W-:Y:S01]  /*f230*/  LEA.HI.X.SX32 R5, R5, c[0x0][0x164], 0x2, P0 ;  /* 0x0000590005057a11 */ /* 0x000fe200000f16ff */
[----:B------:R-:W-:Y:S01]  /*f240*/  IMAD.MOV.U32 R218, RZ, RZ, R214 ;  /* 0x000000ffffda7224 */ /* 0x000fe200078e00d6 */
[----:B------:R-:W-:-:S02]  /*f250*/  LEA.HI.X.SX32 R0, R0, c[0x0][0x16c], 0x2, P5 ;  /* 0x00005b0000007a11 */ /* 0x000fc400028f16ff */
[CC--:B--2---:R-:W-:Y:S01]  /*f260*/  LEA R2, P0, R124.reuse, R244.reuse, 0x2 ;  /* 0x000000f47c027211 */ /* 0x0c4fe200078010ff */
[----:B------:R-:W-:Y:S01]  /*f270*/  IMAD.MOV.U32 R224, RZ, RZ, R216 ;  /* 0x000000ffffe07224 */ /* 0x000fe200078e00d8 */
[----:B------:R-:W-:Y:S01]  /*f280*/  LEA R214, P5, R61, R244, 0x2 ;  /* 0x000000f43dd67211 */ /* 0x000fe200078a10ff */
[----:B------:R-:W-:Y:S02]  /*f290*/  IMAD.MOV.U32 R220, RZ, RZ, R128 ;  /* 0x000000ffffdc7224 */ /* 0x000fe400078e0080 */
[----:B------:R-:W-:Y:S02]  /*f2a0*/  IMAD.MOV.U32 R216, RZ, RZ, R217 ;  /* 0x000000ffffd87224 */ /* 0x000fe400078e00d9 */
[----:B------:R-:W-:Y:S01]  /*f2b0*/  IMAD R128, R3, c[0x0][0x190], RZ ;  /* 0x0000640003807a24 */ /* 0x000fe200078e02ff */
[-C--:B------:R-:W-:Y:S01]  /*f2c0*/  LEA.HI.X.SX32 R3, R124, R0.reuse, 0x2, P0 ;  /* 0x000000007c037211 */ /* 0x080fe200000f16ff */
[----:B------:R-:W-:Y:S01]  /*f2d0*/  IMAD.MOV.U32 R217, RZ, RZ, R215 ;  /* 0x000000ffffd97224 */ /* 0x000fe200078e00d7 */
[----:B------:R-:W-:Y:S01]  /*f2e0*/  LEA.HI.X.SX32 R215, R61, R0, 0x2, P5 ;  /* 0x000000003dd77211 */ /* 0x000fe200028f16ff */
[----:B------:R-:W-:Y:S01]  /*f2f0*/  STL [R1+0x19b0], R2 ;  /* 0x0019b00201007387 */ /* 0x000fe20000100800 */
[----:B------:R-:W-:-:S03]  /*f300*/  LEA R226, P0, R59, R244, 0x2 ;  /* 0x000000f43be27211 */ /* 0x000fc600078010ff */
[----:B------:R-:W-:Y:S04]  /*f310*/  STL [R1+0x199c], R3 ;  /* 0x00199c0301007387 */ /* 0x000fe80000100800 */
[----:B------:R1:W-:Y:S01]  /*f320*/  STL.64 [R1+0x428], R214 ;  /* 0x000428d601007387 */ /* 0x0003e20000100a00 */
[----:B------:R-:W-:Y:S01]  /*f330*/  IMAD.MOV.U32 R219, RZ, RZ, R213 ;  /* 0x000000ffffdb7224 */ /* 0x000fe200078e00d5 */
[----:B------:R-:W-:Y:S02]  /*f340*/  LEA.HI.X.SX32 R227, R59, R0, 0x2, P0 ;  /* 0x000000003be37211 */ /* 0x000fe400000f16ff */
[----:B-1----:R-:W-:Y:S02]  /*f350*/  MOV R215, R212 ;  /* 0x000000d400d77202 */ /* 0x002fe40000000f00 */
[----:B------:R-:W-:-:S04]  /*f360*/  LEA R212, P5, R57, R244, 0x2 ;  /* 0x000000f439d47211 */ /* 0x000fc800078a10ff */
[----:B------:R-:W-:Y:S01]  /*f370*/  LEA.HI.X.SX32 R213, R57, R0, 0x2, P5 ;  /* 0x0000000039d57211 */ /* 0x000fe200028f16ff */
[----:B------:R-:W-:Y:S01]  /*f380*/  STL.64 [R1+0x420], R226 ;  /* 0x000420e201007387 */ /* 0x000fe20000100a00 */
[----:B------:R-:W-:-:S03]  /*f390*/  LEA R2, P0, R55, R244, 0x2 ;  /* 0x000000f437027211 */ /* 0x000fc600078010ff */
[----:B------:R1:W-:Y:S01]  /*f3a0*/  STL.64 [R1+0x418], R212 ;  /* 0x000418d401007387 */ /* 0x0003e20000100a00 */
[----:B------:R-:W-:Y:S01]  /*f3b0*/  LEA.HI.X.SX32 R3, R55, R0, 0x2, P0 ;  /* 0x0000000037037211 */ /* 0x000fe200000f16ff */
[----:B-1----:R-:W-:Y:S01]  /*f3c0*/  IMAD.MOV.U32 R212, RZ, RZ, R8 ;  /* 0x000000ffffd47224 */ /* 0x002fe200078e0008 */
[----:B------:R-:W-:Y:S01]  /*f3d0*/  LEA R8, P5, R53, R244, 0x2 ;  /* 0x000000f435087211 */ /* 0x000fe200078a10ff */
[----:B------:R-:W-:-:S03]  /*f3e0*/  IMAD.MOV.U32 R213, RZ, RZ, R9 ;  /* 0x000000ffffd57224 */ /* 0x000fc600078e0009 */
[----:B------:R-:W-:Y:S01]  /*f3f0*/  LEA.HI.X.SX32 R9, R53, R0, 0x2, P5 ;  /* 0x0000000035097211 */ /* 0x000fe200028f16ff */
[----:B------:R1:W-:Y:S01]  /*f400*/  STL.64 [R1+0x410], R2 ;  /* 0x0004100201007387 */ /* 0x0003e20000100a00 */
[----:B------:R-:W-:-:S03]  /*f410*/  LEA R226, P0, R51, R244, 0x2 ;  /* 0x000000f433e27211 */ /* 0x000fc600078010ff */
[----:B------:R2:W-:Y:S01]  /*f420*/  STL.64 [R1+0x408], R8 ;  /* 0x0004080801007387 */ /* 0x0005e20000100a00 */
[----:B------:R-:W-:Y:S01]  /*f430*/  LEA.HI.X.SX32 R227, R51, R0, 0x2, P0 ;  /* 0x0000000033e37211 */ /* 0x000fe200000f16ff */
[----:B-1----:R-:W-:Y:S01]  /*f440*/  IMAD.MOV.U32 R2, RZ, RZ, R218 ;  /* 0x000000ffff027224 */ /* 0x002fe200078e00da */
[-C--:B------:R-:W-:Y:S02]  /*f450*/  LEA R218, P0, R47, R244.reuse, 0x2 ;  /* 0x000000f42fda7211 */ /* 0x080fe400078010ff */
[C---:B--2---:R-:W-:Y:S01]  /*f460*/  LEA R8, P5, R49.reuse, R244, 0x2 ;  /* 0x000000f431087211 */ /* 0x044fe200078a10ff */
[----:B------:R-:W-:Y:S02]  /*f470*/  IMAD.MOV.U32 R3, RZ, RZ, R220 ;  /* 0x000000ffff037224 */ /* 0x000fe400078e00dc */
[----:B------:R-:W-:Y:S01]  /*f480*/  IMAD.MOV.U32 R220, RZ, RZ, R221 ;  /* 0x000000ffffdc7224 */ /* 0x000fe200078e00dd */
[-C--:B------:R-:W-:Y:S01]  /*f490*/  LEA.HI.X.SX32 R9, R49, R0.reuse, 0x2, P5 ;  /* 0x0000000031097211 */ /* 0x080fe200028f16ff */
[----:B------:R-:W-:Y:S01]  /*f4a0*/  IMAD.MOV.U32 R221, RZ, RZ, R219 ;  /* 0x000000ffffdd7224 */ /* 0x000fe200078e00db */
[----:B------:R-:W-:Y:S01]  /*f4b0*/  LEA.HI.X.SX32 R219, R47, R0, 0x2, P0 ;  /* 0x000000002fdb7211 */ /* 0x000fe200000f16ff */
[----:B------:R1:W-:Y:S01]  /*f4c0*/  STL.64 [R1+0x400], R226 ;  /* 0x000400e201007387 */ /* 0x0003e20000100a00 */
[----:B------:R-:W-:-:S02]  /*f4d0*/  MOV R61, R224 ;  /* 0x000000e0003d7202 */ /* 0x000fc40000000f00 */
[C---:B------:R-:W-:Y:S01]  /*f4e0*/  LEA R224, P5, R45.reuse, R244, 0x2 ;  /* 0x000000f42de07211 */ /* 0x040fe200078a10ff */
[----:B------:R-:W-:Y:S01]  /*f4f0*/  IMAD.MOV.U32 R247, RZ, RZ, R225 ;  /* 0x000000fffff77224 */ /* 0x000fe200078e00e1 */
[----:B-1----:R-:W2:Y:S04]  /*f500*/  LDL.LU.64 R226, [R1+0x1a28] ;  /* 0x001a280001e27983 */ /* 0x002ea80000300a00 */
[----:B------:R1:W-:Y:S01]  /*f510*/  STL.64 [R1+0x3f8], R8 ;  /* 0x0003f80801007387 */ /* 0x0003e20000100a00 */
[----:B------:R-:W-:Y:S01]  /*f520*/  LEA.HI.X.SX32 R225, R45, R0, 0x2, P5 ;  /* 0x000000002de17211 */ /* 0x000fe200028f16ff */
[----:B------:R-:W-:Y:S02]  /*f530*/  IMAD R252, R252, c[0x0][0x190], RZ ;  /* 0x00006400fcfc7a24 */ /* 0x000fe400078e02ff */
[----:B------:R-:W-:Y:S01]  /*f540*/  IMAD R251, R251, c[0x0][0x190], RZ ;  /* 0x00006400fbfb7a24 */ /* 0x000fe200078e02ff */
[----:B-1----:R-:W3:Y:S04]  /*f550*/  LDL.LU.64 R8, [R1+0x1a20] ;  /* 0x001a200001087983 */ /* 0x002ee80000300a00 */
[----:B------:R1:W-:Y:S01]  /*f560*/  STL.64 [R1+0x3f0], R218 ;  /* 0x0003f0da01007387 */ /* 0x0003e20000100a00 */
[----:B------:R-:W-:Y:S01]  /*f570*/  IMAD.MOV.U32 R248, RZ, RZ, R222 ;  /* 0x000000fffff87224 */ /* 0x000fe200078e00de */
[----:B------:R-:W-:-:S02]  /*f580*/  LEA R222, P5, R252, R244, 0x2 ;  /* 0x000000f4fcde7211 */ /* 0x000fc400078a10ff */
[----:B------:R4:W-:Y:S01]  /*f590*/  STL.64 [R1+0x3e8], R224 ;  /* 0x0003e8e001007387 */ /* 0x0009e20000100a00 */
[----:B-1----:R-:W-:-:S04]  /*f5a0*/  LEA R218, P0, R43, R244, 0x2 ;  /* 0x000000f42bda7211 */ /* 0x002fc800078010ff */
[----:B------:R-:W-:Y:S01]  /*f5b0*/  LEA.HI.X.SX32 R219, R43, R0, 0x2, P0 ;  /* 0x000000002bdb7211 */ /* 0x000fe200000f16ff */
[----:B----4-:R-:W4:Y:S01]  /*f5c0*/  LDL.LU.64 R224, [R1+0x1a18] ;  /* 0x001a180001e07983 */ /* 0x010f220000300a00 */
[----:B------:R-:W-:-:S03]  /*f5d0*/  IMAD.MOV.U32 R55, RZ, RZ, R223 ;  /* 0x000000ffff377224 */ /* 0x000fc600078e00df */
[----:B------:R1:W-:Y:S01]  /*f5e0*/  STL.64 [R1+0x3e0], R218 ;  /* 0x0003e0da01007387 */ /* 0x0003e20000100a00 */
[----:B------:R-:W-:Y:S02]  /*f5f0*/  LEA.HI.X.SX32 R223, R252, R0, 0x2, P5 ;  /* 0x00000000fcdf7211 */ /* 0x000fe400028f16ff */
[----:B-1----:R-:W-:-:S03]  /*f600*/  LEA R218, P0, R251, R244, 0x2 ;  /* 0x000000f4fbda7211 */ /* 0x002fc600078010ff */
[----:B------:R1:W-:Y:S01]  /*f610*/  STL.64 [R1+0x3d8], R222 ;  /* 0x0003d8de01007387 */ /* 0x0003e20000100a00 */
[----:B------:R-:W-:-:S03]  /*f620*/  LEA.HI.X.SX32 R219, R251, R0, 0x2, P0 ;  /* 0x00000000fbdb7211 */ /* 0x000fc600000f16ff */
[----:B-1----:R-:W2:Y:S04]  /*f630*/  LDL.LU.64 R222, [R1+0x1a10] ;  /* 0x001a100001de7983 */ /* 0x002ea80000300a00 */
[----:B------:R1:W-:Y:S04]  /*f640*/  STL.64 [R1+0x3d0], R218 ;  /* 0x0003d0da01007387 */ /* 0x0003e80000100a00 */
[----:B-1----:R-:W2:Y:S01]  /*f650*/  LDL.LU R219, [R1+0x1a08] ;  /* 0x001a080001db7983 */ /* 0x002ea20000300800 */
[----:B------:R-:W-:Y:S02]  /*f660*/  IMAD R250, R250, c[0x0][0x190], RZ ;  /* 0x00006400fafa7a24 */ /* 0x000fe400078e02ff */
[----:B------:R-:W-:-:S02]  /*f670*/  IMAD R198, R198, c[0x0][0x190], RZ ;  /* 0x00006400c6c67a24 */ /* 0x000fc400078e02ff */
[----:B------:R-:W-:Y:S01]  /*f680*/  IMAD.MOV.U32 R47, RZ, RZ, R220 ;  /* 0x000000ffff2f7224 */ /* 0x000fe200078e00dc */
[-C--:B------:R-:W-:Y:S01]  /*f690*/  LEA R220, P5, R250, R244.reuse, 0x2 ;  /* 0x000000f4fadc7211 */ /* 0x080fe200078a10ff */
[----:B------:R-:W-:Y:S01]  /*f6a0*/  IMAD R183, R183, c[0x0][0x190], RZ ;  /* 0x00006400b7b77a24 */ /* 0x000fe200078e02ff */
[----:B------:R-:W-:Y:S01]  /*f6b0*/  LEA R218, P0, R198, R244, 0x2 ;  /* 0x000000f4c6da7211 */ /* 0x000fe200078010ff */
[----:B------:R-:W-:Y:S01]  /*f6c0*/  IMAD.MOV.U32 R57, RZ, RZ, R221 ;  /* 0x000000ffff397224 */ /* 0x000fe200078e00dd */
[----:B------:R-:W-:Y:S01]  /*f6d0*/  LEA.HI.X.SX32 R221, R250, R0, 0x2, P5 ;  /* 0x00000000fadd7211 */ /* 0x000fe200028f16ff */
[----:B------:R-:W-:Y:S01]  /*f6e0*/  IMAD R133, R133, c[0x0][0x190], RZ ;  /* 0x0000640085857a24 */ /* 0x000fe200078e02ff */
[----:B------:R-:W-:Y:S01]  /*f6f0*/  MOV R59, R2 ;  /* 0x00000002003b7202 */ /* 0x000fe20000000f00 */
[----:B------:R-:W-:Y:S01]  /*f700*/  IMAD.MOV.U32 R2, RZ, RZ, R216 ;  /* 0x000000ffff027224 */ /* 0x000fe200078e00d8 */
[----:B------:R-:W-:Y:S01]  /*f710*/  LEA R216, P5, R183, R244, 0x2 ;  /* 0x000000f4b7d87211 */ /* 0x000fe200078a10ff */
[----:B------:R1:W-:Y:S01]  /*f720*/  STL.64 [R1+0x3c8], R220 ;  /* 0x0003c8dc01007387 */ /* 0x0003e20000100a00 */
[----:B------:R-:W-:-:S02]  /*f730*/  IMAD.MOV.U32 R250, RZ, RZ, R218 ;  /* 0x000000fffffa7224 */ /* 0x000fc400078e00da */
[----:B------:R-:W-:Y:S02]  /*f740*/  IMAD R131, R131, c[0x0][0x190], RZ ;  /* 0x0000640083837a24 */ /* 0x000fe400078e02ff */
[----:B------:R-:W-:Y:S02]  /*f750*/  IMAD.MOV.U32 R214, RZ, RZ, R127 ;  /* 0x000000ffffd67224 */ /* 0x000fe400078e007f */
[----:B------:R-:W-:Y:S01]  /*f760*/  IMAD.MOV.U32 R49, RZ, RZ, R217 ;  /* 0x000000ffff317224 */ /* 0x000fe200078e00d9 */
[----:B------:R-:W-:Y:S01]  /*f770*/  LEA.HI.X.SX32 R217, R183, R0, 0x2, P5 ;  /* 0x00000000b7d97211 */ /* 0x000fe200028f16ff */
[----:B-1----:R-:W3:Y:S04]  /*f780*/  LDL.LU.64 R220, [R1+0x1a00] ;  /* 0x001a000001dc7983 */ /* 0x002ee80000300a00 */
[----:B------:R1:W-:Y:S01]  /*f790*/  STL [R1+0x3c0], R218 ;  /* 0x0003c0da01007387 */ /* 0x0003e20000100800 */
[----:B------:R-:W-:-:S02]  /*f7a0*/  IMAD R184, R184, c[0x0][0x190], RZ ;  /* 0x00006400b8b87a24 */ /* 0x000fc400078e02ff */
[----:B------:R-:W-:Y:S01]  /*f7b0*/  IMAD.MOV.U32 R51, RZ, RZ, R214 ;  /* 0x000000ffff337224 */ /* 0x000fe200078e00d6 */
[C---:B------:R-:W-:Y:S01]  /*f7c0*/  LEA R214, P5, R131.reuse, R244, 0x2 ;  /* 0x000000f483d67211 */ /* 0x040fe200078a10ff */
[----:B------:R-:W-:Y:S02]  /*f7d0*/  IMAD R18, R18, c[0x0][0x190], RZ ;  /* 0x0000640012127a24 */ /* 0x000fe400078e02ff */
[----:B------:R-:W-:Y:S01]  /*f7e0*/  IMAD.MOV.U32 R43, RZ, RZ, R215 ;  /* 0x000000ffff2b7224 */ /* 0x000fe200078e00d7 */
[----:B------:R-:W-:Y:S01]  /*f7f0*/  LEA.HI.X.SX32 R215, R131, R0, 0x2, P5 ;  /* 0x0000000083d77211 */ /* 0x000fe200028f16ff */
[----:B------:R-:W-:Y:S02]  /*f800*/  IMAD.MOV.U32 R53, RZ, RZ, R55 ;  /* 0x000000ffff357224 */ /* 0x000fe400078e0037 */
[----:B------:R-:W-:Y:S01]  /*f810*/  IMAD.MOV.U32 R55, RZ, RZ, R212 ;  /* 0x000000ffff377224 */ /* 0x000fe200078e00d4 */
[----:B------:R-:W-:Y:S01]  /*f820*/  LEA R212, P5, R18, R244, 0x2 ;  /* 0x000000f412d47211 */ /* 0x000fe200078a10ff */
[----:B------:R-:W-:-:S03]  /*f830*/  IMAD.MOV.U32 R45, RZ, RZ, R213 ;  /* 0x000000ffff2d7224 */ /* 0x000fc600078e00d5 */
[-C--:B------:R-:W-:Y:S01]  /*f840*/  LEA.HI.X.SX32 R213, R18, R0.reuse, 0x2, P5 ;  /* 0x0000000012d57211 */ /* 0x080fe200028f16ff */
[----:B--2---:R-:W-:Y:S01]  /*f850*/  IMAD.MOV.U32 R251, RZ, RZ, R219 ;  /* 0x000000fffffb7224 */ /* 0x004fe200078e00db */
[----:B------:R-:W-:Y:S01]  /*f860*/  LEA.HI.X.SX32 R251, R198, R0, 0x2, P0 ;  /* 0x00000000c6fb7211 */ /* 0x000fe200000f16ff */
[----:B-1----:R-:W2:Y:S01]  /*f870*/  LDL.LU.64 R218, [R1+0x19f8] ;  /* 0x0019f80001da7983 */ /* 0x002ea20000300a00 */
[----:B------:R-:W-:-:S03]  /*f880*/  LEA R250, P0, R133, R244, 0x2 ;  /* 0x000000f485fa7211 */ /* 0x000fc600078010ff */
[----:B------:R1:W-:Y:S04]  /*f890*/  STL [R1+0x3c4], R251 ;  /* 0x0003c4fb01007387 */ /* 0x0003e80000100800 */
[----:B------:R4:W-:Y:S01]  /*f8a0*/  STL.64 [R1+0x3b8], R216 ;  /* 0x0003b8d801007387 */ /* 0x0009e20000100a00 */
[----:B-1----:R-:W-:-:S03]  /*f8b0*/  LEA.HI.X.SX32 R251, R133, R0, 0x2, P0 ;  /* 0x0000000085fb7211 */ /* 0x002fc600000f16ff */
[----:B----4-:R-:W4:Y:S04]  /*f8c0*/  LDL.LU.64 R216, [R1+0x19f0] ;  /* 0x0019f00001d87983 */ /* 0x010f280000300a00 */
[----:B------:R1:W-:Y:S04]  /*f8d0*/  STL.64 [R1+0x3b0], R250 ;  /* 0x0003b0fa01007387 */ /* 0x0003e80000100a00 */
[----:B------:R3:W-:Y:S01]  /*f8e0*/  STL.64 [R1+0x3a8], R214 ;  /* 0x0003a8d601007387 */ /* 0x0007e20000100a00 */
[----:B-1----:R-:W-:-:S04]  /*f8f0*/  LEA R250, P0, R184, R244, 0x2 ;  /* 0x000000f4b8fa7211 */ /* 0x002fc800078010ff */
[----:B------:R-:W-:Y:S01]  /*f900*/  LEA.HI.X.SX32 R251, R184, R0, 0x2, P0 ;  /* 0x00000000b8fb7211 */ /* 0x000fe200000f16ff */
[----:B---3--:R-:W3:Y:S04]  /*f910*/  LDL.LU.64 R214, [R1+0x19e8] ;  /* 0x0019e80001d67983 */ /* 0x008ee80000300a00 */
[----:B------:R-:W-:Y:S04]  /*f920*/  STL.64 [R1+0x3a0], R250 ;  /* 0x0003a0fa01007387 */ /* 0x000fe80000100a00 */
[----:B------:R1:W-:Y:S04]  /*f930*/  STL.64 [R1+0x398], R212 ;  /* 0x000398d401007387 */ /* 0x0003e80000100a00 */
[----:B-1----:R-:W2:Y:S01]  /*f940*/  LDL.LU R213, [R1+0x19e0] ;  /* 0x0019e00001d57983 */ /* 0x002ea20000300800 */
[----:B------:R-:W-:-:S02]  /*f950*/  IMAD R135, R135, c[0x0][0x190], RZ ;  /* 0x0000640087877a24 */ /* 0x000fc400078e02ff */
[----:B------:R-:W-:-:S03]  /*f960*/  IMAD R20, R20, c[0x0][0x190], RZ ;  /* 0x0000640014147a24 */ /* 0x000fc600078e02ff */
[CC--:B------:R-:W-:Y:S01]  /*f970*/  LEA R250, P0, R135.reuse, R244.reuse, 0x2 ;  /* 0x000000f487fa7211 */ /* 0x0c0fe200078010ff */
[----:B------:R-:W-:Y:S01]  /*f980*/  IMAD R127, R14, c[0x0][0x190], RZ ;  /* 0x000064000e7f7a24 */ /* 0x000fe200078e02ff */
[----:B------:R-:W-:Y:S01]  /*f990*/  LEA R212, P5, R20, R244, 0x2 ;  /* 0x000000f414d47211 */ /* 0x000fe200078a10ff */
[----:B------:R-:W-:Y:S01]  /*f9a0*/  IMAD R14, R10, c[0x0][0x190], RZ ;  /* 0x000064000a0e7a24 */ /* 0x000fe200078e02ff */
[----:B------:R-:W-:Y:S01]  /*f9b0*/  LEA.HI.X.SX32 R251, R135, R0, 0x2, P0 ;  /* 0x0000000087fb7211 */ /* 0x000fe200000f16ff */
[----:B------:R-:W-:Y:S02]  /*f9c0*/  IMAD R10, R11, c[0x0][0x190], RZ ;  /* 0x000064000b0a7a24 */ /* 0x000fe400078e02ff */
[----:B------:R-:W-:Y:S02]  /*f9d0*/  IMAD R206, R206, c[0x0][0x190], RZ ;  /* 0x00006400cece7a24 */ /* 0x000fe400078e02ff */
[----:B------:R-:W-:Y:S01]  /*f9e0*/  IMAD R11, R15, c[0x0][0x190], RZ ;  /* 0x000064000f0b7a24 */ /* 0x000fe200078e02ff */
[----:B------:R1:W-:Y:S01]  /*f9f0*/  STL [R1+0x388], R212 ;  /* 0x000388d401007387 */ /* 0x0003e20000100800 */
[----:B------:R-:W-:Y:S01]  /*fa00*/  IMAD R15, R19, c[0x0][0x190], RZ ;  /* 0x00006400130f7a24 */ /* 0x000fe200078e02ff */
[----:B------:R-:W-:Y:S01]  /*fa10*/  MOV R18, R212 ;  /* 0x000000d400127202 */ /* 0x000fe20000000f00 */
[----:B------:R-:W-:-:S02]  /*fa20*/  IMAD R22, R22, c[0x0][0x190], RZ ;  /* 0x0000640016167a24 */ /* 0x000fc400078e02ff */
[----:B------:R-:W-:Y:S02]  /*fa30*/  IMAD R137, R137, c[0x0][0x190], RZ ;  /* 0x0000640089897a24 */ /* 0x000fe400078e02ff */
[----:B------:R-:W-:Y:S02]  /*fa40*/  IMAD R24, R24, c[0x0][0x190], RZ ;  /* 0x0000640018187a24 */ /* 0x000fe400078e02ff */
[----:B------:R-:W-:Y:S02]  /*fa50*/  IMAD R185, R185, c[0x0][0x190], RZ ;  /* 0x00006400b9b97a24 */ /* 0x000fe400078e02ff */
[----:B------:R-:W-:Y:S02]  /*fa60*/  IMAD R124, R12, c[0x0][0x190], RZ ;  /* 0x000064000c7c7a24 */ /* 0x000fe400078e02ff */
[----:B------:R-:W-:Y:S02]  /*fa70*/  IMAD R12, R8, c[0x0][0x190], RZ ;  /* 0x00006400080c7a24 */ /* 0x000fe400078e02ff */
        /* <DEDUP_REMOVED lines=39> */
[----:B--2---:R-:W-:Y:S02]  /*fcf0*/  IMAD.MOV.U32 R19, RZ, RZ, R213 ;  /* 0x000000ffff137224 */ /* 0x004fe400078e00d5 */
[----:B-1----:R-:W2:Y:S04]  /*fd00*/  LDL.LU.64 R212, [R1+0x19d8] ;  /* 0x0019d80001d47983 */ /* 0x002ea80000300a00 */
[----:B------:R1:W-:Y:S01]  /*fd10*/  STL.64 [R1+0x390], R250 ;  /* 0x000390fa01007387 */ /* 0x0003e20000100a00 */
[----:B------:R-:W-:-:S02]  /*fd20*/  LEA.HI.X.SX32 R19, R20, R0, 0x2, P5 ;  /* 0x0000000014137211 */ /* 0x000fc400028f16ff */
[-C--:B------:R-:W-:Y:S02]  /*fd30*/  LEA R18, P5, R22, R244.reuse, 0x2 ;  /* 0x000000f416127211 */ /* 0x080fe400078a10ff */
[----:B-1----:R-:W-:-:S04]  /*fd40*/  LEA R250, P0, R206, R244, 0x2 ;  /* 0x000000f4cefa7211 */ /* 0x002fc800078010ff */
[-C--:B------:R-:W-:Y:S01]  /*fd50*/  LEA.HI.X.SX32 R251, R206, R0.reuse, 0x2, P0 ;  /* 0x00000000cefb7211 */ /* 0x080fe200000f16ff */
[----:B------:R1:W-:Y:S04]  /*fd60*/  STL [R1+0x38c], R19 ;  /* 0x00038c1301007387 */ /* 0x0003e80000100800 */
[----:B------:R3:W-:Y:S01]  /*fd70*/  STL.64 [R1+0x380], R250 ;  /* 0x000380fa01007387 */ /* 0x0007e20000100a00 */
[----:B-1----:R-:W-:Y:S02]  /*fd80*/  LEA.HI.X.SX32 R19, R22, R0, 0x2, P5 ;  /* 0x0000000016137211 */ /* 0x002fe400028f16ff */
[----:B---3--:R-:W-:-:S04]  /*fd90*/  LEA R250, P0, R137, R244, 0x2 ;  /* 0x000000f489fa7211 */ /* 0x008fc800078010ff */
[----:B------:R-:W-:Y:S01]  /*fda0*/  LEA.HI.X.SX32 R251, R137, R0, 0x2, P0 ;  /* 0x0000000089fb7211 */ /* 0x000fe200000f16ff */
[----:B------:R-:W-:Y:S01]  /*fdb0*/  STL.64 [R1+0x370], R18 ;  /* 0x0003701201007387 */ /* 0x000fe20000100a00 */
[----:B------:R-:W-:-:S03]  /*fdc0*/  LEA R20, P5, R24, R244, 0x2 ;  /* 0x000000f418147211 */ /* 0x000fc600078a10ff */
[----:B------:R1:W-:Y:S01]  /*fdd0*/  STL.64 [R1+0x368], R250 ;  /* 0x000368fa01007387 */ /* 0x0003e20000100a00 */
[----:B------:R-:W-:Y:S02]  /*fde0*/  LEA.HI.X.SX32 R21, R24, R0, 0x2, P5 ;  /* 0x0000000018157211 */ /* 0x000fe400028f16ff */
[-C--:B------:R-:W-:Y:S02]  /*fdf0*/  LEA R22, P5, R26, R244.reuse, 0x2 ;  /* 0x000000f41a167211 */ /* 0x080fe400078a10ff */
[----:B-1----:R-:W-:-:S04]  /*fe00*/  LEA R250, P0, R185, R244, 0x2 ;  /* 0x000000f4b9fa7211 */ /* 0x002fc800078010ff */
[----:B------:R-:W-:Y:S01]  /*fe10*/  LEA.HI.X.SX32 R251, R185, R0, 0x2, P0 ;  /* 0x00000000b9fb7211 */ /* 0x000fe200000f16ff */
[----:B------:R-:W-:Y:S01]  /*fe20*/  STL.64 [R1+0x360], R20 ;  /* 0x0003601401007387 */ /* 0x000fe20000100a00 */
[----:B------:R-:W-:-:S03]  /*fe30*/  IMAD R19, R23, c[0x0][0x190], RZ ;  /* 0x0000640017137a24 */ /* 0x000fc600078e02ff */
[----:B------:R1:W-:Y:S01]  /*fe40*/  STL.64 [R1+0x358], R250 ;  /* 0x000358fa01007387 */ /* 0x0003e20000100a00 */
[----:B------:R-:W-:Y:S02]  /*fe50*/  LEA.HI.X.SX32 R23, R26, R0, 0x2, P5 ;  /* 0x000000001a177211 */ /* 0x000fe400028f16ff */
[-C--:B------:R-:W-:Y:S02]  /*fe60*/  LEA R24, P5, R28, R244.reuse, 0x2 ;  /* 0x000000f41c187211 */ /* 0x080fe400078a10ff */
[----:B-1----:R-:W-:Y:S01]  /*fe70*/  LEA R250, P0, R139, R244, 0x2 ;  /* 0x000000f48bfa7211 */ /* 0x002fe200078010ff */
[----:B------:R-:W-:-:S03]  /*fe80*/  IMAD R21, R25, c[0x0][0x190], RZ ;  /* 0x0000640019157a24 */ /* 0x000fc600078e02ff */
[----:B------:R-:W-:Y:S02]  /*fe90*/  LEA.HI.X.SX32 R251, R139, R0, 0x2, P0 ;  /* 0x000000008bfb7211 */ /* 0x000fe400000f16ff */
[C---:B------:R-:W-:Y:S02]  /*fea0*/  LEA R184, P0, R199.reuse, R244, 0x2 ;  /* 0x000000f4c7b87211 */ /* 0x040fe400078010ff */
[-C--:B------:R-:W-:Y:S02]  /*feb0*/  LEA.HI.X.SX32 R25, R28, R0.reuse, 0x2, P5 ;  /* 0x000000001c197211 */ /* 0x080fe400028f16ff */
[----:B------:R-:W-:Y:S01]  /*fec0*/  LEA.HI.X.SX32 R185, R199, R0, 0x2, P0 ;  /* 0x00000000c7b97211 */ /* 0x000fe200000f16ff */
[----:B------:R1:W-:Y:S01]  /*fed0*/  STL.64 [R1+0x350], R22 ;  /* 0x0003501601007387 */ /* 0x0003e20000100a00 */
[----:B------:R-:W-:-:S03]  /*fee0*/  LEA R26, P5, R30, R244, 0x2 ;  /* 0x000000f41e1a7211 */ /* 0x000fc600078a10ff */
[----:B------:R-:W-:Y:S04]  /*fef0*/  STL.64 [R1+0x348], R250 ;  /* 0x000348fa01007387 */ /* 0x000fe80000100a00 */
[----:B------:R-:W-:Y:S04]  /*ff00*/  STL.64 [R1+0x340], R24 ;  /* 0x0003401801007387 */ /* 0x000fe80000100a00 */
[----:B------:R3:W-:Y:S01]  /*ff10*/  STL.64 [R1+0x338], R184 ;  /* 0x000338b801007387 */ /* 0x0007e20000100a00 */
[----:B-1----:R-:W-:Y:S01]  /*ff20*/  IMAD R23, R27, c[0x0][0x190], RZ ;  /* 0x000064001b177a24 */ /* 0x002fe200078e02ff */
[----:B------:R-:W-:-:S02]  /*ff30*/  LEA.HI.X.SX32 R27, R30, R0, 0x2, P5 ;  /* 0x000000001e1b7211 */ /* 0x000fc400028f16ff */
[----:B---3--:R-:W-:-:S04]  /*ff40*/  LEA R184, P0, R141, R244, 0x2 ;  /* 0x000000f48db87211 */ /* 0x008fc800078010ff */
[----:B------:R-:W-:Y:S01]  /*ff50*/  LEA.HI.X.SX32 R185, R141, R0, 0x2, P0 ;  /* 0x000000008db97211 */ /* 0x000fe200000f16ff */
[----:B------:R-:W-:Y:S01]  /*ff60*/  STL.64 [R1+0x330], R26 ;  /* 0x0003301a01007387 */ /* 0x000fe20000100a00 */
[----:B------:R-:W-:-:S03]  /*ff70*/  LEA R28, P5, R32, R244, 0x2 ;  /* 0x000000f4201c7211 */ /* 0x000fc600078a10ff */
[----:B------:R1:W-:Y:S01]  /*ff80*/  STL.64 [R1+0x328], R184 ;  /* 0x000328b801007387 */ /* 0x0003e20000100a00 */
[----:B------:R-:W-:Y:S01]  /*ff90*/  IMAD R25, R29, c[0x0][0x190], RZ ;  /* 0x000064001d197a24 */ /* 0x000fe200078e02ff */
[----:B------:R-:W-:Y:S02]  /*ffa0*/  LEA.HI.X.SX32 R29, R32, R0, 0x2, P5 ;  /* 0x00000000201d7211 */ /* 0x000fe400028f16ff */
[----:B-1----:R-:W-:-:S04]  /*ffb0*/  LEA R184, P0, R186, R244, 0x2 ;  /* 0x000000f4bab87211 */ /* 0x002fc800078010ff */
        /* <DEDUP_REMOVED lines=89> */
[----:B------:R-:W-:Y:S01]  /*10550*/  LEA.HI.X.SX32 R55, R58, R0, 0x2, P5 ;  /* 0x000000003a377211 */ /* 0x000fe200028f16ff */
[----:B------:R-:W-:Y:S01]  /*10560*/  IMAD R201, R201, c[0x0][0x190], RZ ;  /* 0x00006400c9c97a24 */ /* 0x000fe200078e02ff */
[----:B-1----:R-:W-:-:S04]  /*10570*/  LEA R184, P0, R155, R244, 0x2 ;  /* 0x000000f49bb87211 */ /* 0x002fc800078010ff */
[----:B------:R-:W-:Y:S01]  /*10580*/  LEA.HI.X.SX32 R185, R155, R0, 0x2, P0 ;  /* 0x000000009bb97211 */ /* 0x000fe200000f16ff */
[----:B------:R-:W-:Y:S01]  /*10590*/  STL.64 [R1+0x250], R54 ;  /* 0x0002503601007387 */ /* 0x000fe20000100a00 */
[----:B------:R-:W-:-:S03]  /*105a0*/  LEA R56, P5, R60, R244, 0x2 ;  /* 0x000000f43c387211 */ /* 0x000fc600078a10ff */
[----:B------:R1:W-:Y:S01]  /*105b0*/  STL.64 [R1+0x248], R184 ;  /* 0x000248b801007387 */ /* 0x0003e20000100a00 */
[----:B------:R-:W-:Y:S01]  /*105c0*/  IMAD R53, R57, c[0x0][0x190], RZ ;  /* 0x0000640039357a24 */ /* 0x000fe200078e02ff */
[----:B------:R-:W-:Y:S01]  /*105d0*/  LEA.HI.X.SX32 R57, R60, R0, 0x2, P5 ;  /* 0x000000003c397211 */ /* 0x000fe200028f16ff */
[----:B------:R-:W-:Y:S02]  /*105e0*/  IMAD R62, R62, c[0x0][0x190], RZ ;  /* 0x000064003e3e7a24 */ /* 0x000fe400078e02ff */
        /* <DEDUP_REMOVED lines=159> */
[----:B------:R-:W-:Y:S02]  /*10fe0*/  IMAD R98, R98, c[0x0][0x190], RZ ;  /* 0x0000640062627a24 */ /* 0x000fe400078e02ff */
[----:B------:R-:W-:Y:S01]  /*10ff0*/  IMAD R89, R93, c[0x0][0x190], RZ ;  /* 0x000064005d597a24 */ /* 0x000fe200078e02ff */
[----:B------:R-:W-:Y:S01]  /*11000*/  LEA.HI.X.SX32 R93, R96, R0, 0x2, P5 ;  /* 0x00000000605d7211 */ /* 0x000fe200028f16ff */
[----:B------:R-:W-:Y:S01]  /*11010*/  IMAD R174, R174, c[0x0][0x190], RZ ;  /* 0x00006400aeae7a24 */ /* 0x000fe200078e02ff */
[----:B-1----:R-:W-:Y:S01]  /*11020*/  LEA R184, P0, R194, R244, 0x2 ;  /* 0x000000f4c2b87211 */ /* 0x002fe200078010ff */
[----:B------:R-:W-:-:S03]  /*11030*/  IMAD R100, R100, c[0x0][0x190], RZ ;  /* 0x0000640064647a24 */ /* 0x000fc600078e02ff */
[----:B------:R-:W-:Y:S01]  /*11040*/  LEA.HI.X.SX32 R185, R194, R0, 0x2, P0 ;  /* 0x00000000c2b97211 */ /* 0x000fe200000f16ff */
[----:B------:R-:W-:Y:S01]  /*11050*/  STL.64 [R1+0x120], R92 ;  /* 0x0001205c01007387 */ /* 0x000fe20000100a00 */
[C---:B------:R-:W-:Y:S01]  /*11060*/  LEA R94, P5, R98.reuse, R244, 0x2 ;  /* 0x000000f4625e7211 */ /* 0x040fe200078a10ff */
[----:B------:R-:W-:Y:S02]  /*11070*/  IMAD R91, R95, c[0x0][0x190], RZ ;  /* 0x000064005f5b7a24 */ /* 0x000fe400078e02ff */
[----:B------:R1:W-:Y:S01]  /*11080*/  STL.64 [R1+0x118], R184 ;  /* 0x000118b801007387 */ /* 0x0003e20000100a00 */
[----:B------:R-:W-:Y:S01]  /*11090*/  LEA.HI.X.SX32 R95, R98, R0, 0x2, P5 ;  /* 0x00000000625f7211 */ /* 0x000fe200028f16ff */
[----:B------:R-:W-:Y:S01]  /*110a0*/  IMAD R102, R102, c[0x0][0x190], RZ ;  /* 0x0000640066667a24 */ /* 0x000fe200078e02ff */
[-C--:B------:R-:W-:Y:S01]  /*110b0*/  LEA R96, P5, R100, R244.reuse, 0x2 ;  /* 0x000000f464607211 */ /* 0x080fe200078a10ff */
[----:B------:R-:W-:Y:S01]  /*110c0*/  IMAD R197, R197, c[0x0][0x190], RZ ;  /* 0x00006400c5c57a24 */ /* 0x000fe200078e02ff */
[----:B-1----:R-:W-:Y:S01]  /*110d0*/  LEA R184, P0, R174, R244, 0x2 ;  /* 0x000000f4aeb87211 */ /* 0x002fe200078010ff */
[----:B------:R-:W-:Y:S01]  /*110e0*/  IMAD R93, R97, c[0x0][0x190], RZ ;  /* 0x00006400615d7a24 */ /* 0x000fe200078e02ff */
[----:B------:R-:W-:-:S02]  /*110f0*/  LEA.HI.X.SX32 R97, R100, R0, 0x2, P5 ;  /* 0x0000000064617211 */ /* 0x000fc400028f16ff */
[----:B------:R-:W-:Y:S01]  /*11100*/  LEA.HI.X.SX32 R185, R174, R0, 0x2, P0 ;  /* 0x00000000aeb97211 */ /* 0x000fe200000f16ff */
[----:B------:R-:W-:Y:S01]  /*11110*/  IMAD R104, R104, c[0x0][0x190], RZ ;  /* 0x0000640068687a24 */ /* 0x000fe200078e02ff */
[----:B------:R-:W-:Y:S01]  /*11120*/  LEA R98, P5, R102, R244, 0x2 ;  /* 0x000000f466627211 */ /* 0x000fe200078a10ff */
[----:B------:R1:W-:Y:S01]  /*11130*/  STL.64 [R1+0x110], R94 ;  /* 0x0001105e01007387 */ /* 0x0003e20000100a00 */
[----:B------:R-:W-:-:S03]  /*11140*/  IMAD R175, R175, c[0x0][0x190], RZ ;  /* 0x00006400afaf7a24 */ /* 0x000fc600078e02ff */
[----:B------:R3:W-:Y:S01]  /*11150*/  STL.64 [R1+0x108], R184 ;  /* 0x000108b801007387 */ /* 0x0007e20000100a00 */
[----:B------:R-:W-:Y:S02]  /*11160*/  IMAD.MOV.U32 R252, RZ, RZ, R2 ;  /* 0x000000fffffc7224 */ /* 0x000fe400078e0002 */
[----:B------:R-:W-:Y:S02]  /*11170*/  IMAD.MOV.U32 R251, RZ, RZ, R3 ;  /* 0x000000fffffb7224 */ /* 0x000fe400078e0003 */
[----:B-1----:R-:W-:Y:S01]  /*11180*/  IMAD R95, R99, c[0x0][0x190], RZ ;  /* 0x00006400635f7a24 */ /* 0x002fe200078e02ff */
[----:B------:R-:W-:Y:S02]  /*11190*/  LEA.HI.X.SX32 R99, R102, R0, 0x2, P5 ;  /* 0x0000000066637211 */ /* 0x000fe400028f16ff */
[-C--:B---3--:R-:W-:Y:S02]  /*111a0*/  LEA R184, P0, R197, R244.reuse, 0x2 ;  /* 0x000000f4c5b87211 */ /* 0x088fe400078010ff */
[----:B------:R-:W-:-:S02]  /*111b0*/  LEA R2, P5, R104, R244, 0x2 ;  /* 0x000000f468027211 */ /* 0x000fc400078a10ff */
[----:B------:R-:W-:Y:S01]  /*111c0*/  LEA.HI.X.SX32 R185, R197, R0, 0x2, P0 ;  /* 0x00000000c5b97211 */ /* 0x000fe200000f16ff */
[----:B------:R-:W-:Y:S01]  /*111d0*/  IMAD R195, R195, c[0x0][0x190], RZ ;  /* 0x00006400c3c37a24 */ /* 0x000fe200078e02ff */
[----:B------:R-:W-:Y:S01]  /*111e0*/  LEA R100, P0, R175, R244, 0x2 ;  /* 0x000000f4af647211 */ /* 0x000fe200078010ff */
[----:B------:R-:W-:Y:S01]  /*111f0*/  IMAD R106, R106, c[0x0][0x190], RZ ;  /* 0x000064006a6a7a24 */ /* 0x000fe200078e02ff */
[-C--:B------:R-:W-:Y:S01]  /*11200*/  LEA.HI.X.SX32 R3, R104, R0.reuse, 0x2, P5 ;  /* 0x0000000068037211 */ /* 0x080fe200028f16ff */
[----:B------:R1:W-:Y:S04]  /*11210*/  STL.64 [R1+0x100], R96 ;  /* 0x0001006001007387 */ /* 0x0003e80000100a00 */
[----:B------:R-:W-:Y:S04]  /*11220*/  STL.64 [R1+0xf8], R184 ;  /* 0x0000f8b801007387 */ /* 0x000fe80000100a00 */
[----:B------:R3:W-:Y:S01]  /*11230*/  STL.64 [R1+0xf0], R98 ;  /* 0x0000f06201007387 */ /* 0x0007e20000100a00 */
[----:B-1----:R-:W-:Y:S01]  /*11240*/  IMAD R97, R101, c[0x0][0x190], RZ ;  /* 0x0000640065617a24 */ /* 0x002fe200078e02ff */
[----:B------:R-:W-:-:S02]  /*11250*/  LEA.HI.X.SX32 R101, R175, R0, 0x2, P0 ;  /* 0x00000000af657211 */ /* 0x000fc400000f16ff */
[----:B------:R1:W-:Y:S01]  /*11260*/  STL.64 [R1+0xe0], R2 ;  /* 0x0000e00201007387 */ /* 0x0003e20000100a00 */
[----:B------:R-:W-:Y:S01]  /*11270*/  LEA R102, P0, R195, R244, 0x2 ;  /* 0x000000f4c3667211 */ /* 0x000fe200078010ff */
[----:B------:R-:W-:Y:S02]  /*11280*/  IMAD R176, R176, c[0x0][0x190], RZ ;  /* 0x00006400b0b07a24 */ /* 0x000fe400078e02ff */
[----:B---3--:R-:W-:Y:S01]  /*11290*/  IMAD R99, R103, c[0x0][0x190], RZ ;  /* 0x0000640067637a24 */ /* 0x008fe200078e02ff */
[----:B------:R-:W-:Y:S02]  /*112a0*/  LEA.HI.X.SX32 R103, R195, R0, 0x2, P0 ;  /* 0x00000000c3677211 */ /* 0x000fe400000f16ff */
[----:B-1----:R-:W-:Y:S01]  /*112b0*/  LEA R2, P5, R106, R244, 0x2 ;  /* 0x000000f46a027211 */ /* 0x002fe200078a10ff */
[----:B------:R-:W-:-:S03]  /*112c0*/  IMAD R108, R108, c[0x0][0x190], RZ ;  /* 0x000064006c6c7a24 */ /* 0x000fc600078e02ff */
[----:B------:R-:W-:Y:S01]  /*112d0*/  LEA.HI.X.SX32 R3, R106, R0, 0x2, P5 ;  /* 0x000000006a037211 */ /* 0x000fe200028f16ff */
[----:B------:R1:W-:Y:S01]  /*112e0*/  STL.64 [R1+0xe8], R100 ;  /* 0x0000e86401007387 */ /* 0x0003e20000100a00 */
[----:B------:R-:W-:-:S03]  /*112f0*/  LEA R104, P0, R176, R244, 0x2 ;  /* 0x000000f4b0687211 */ /* 0x000fc600078010ff */
[----:B------:R-:W-:Y:S04]  /*11300*/  STL.64 [R1+0xd8], R102 ;  /* 0x0000d86601007387 */ /* 0x000fe80000100a00 */
[----:B------:R3:W-:Y:S01]  /*11310*/  STL.64 [R1+0xd0], R2 ;  /* 0x0000d00201007387 */ /* 0x0007e20000100a00 */
[----:B------:R-:W-:Y:S02]  /*11320*/  IMAD R110, R110, c[0x0][0x190], RZ ;  /* 0x000064006e6e7a24 */ /* 0x000fe400078e02ff */
[----:B-1----:R-:W-:Y:S01]  /*11330*/  IMAD R101, R105, c[0x0][0x190], RZ ;  /* 0x0000640069657a24 */ /* 0x002fe200078e02ff */
[----:B------:R-:W-:Y:S02]  /*11340*/  LEA.HI.X.SX32 R105, R176, R0, 0x2, P0 ;  /* 0x00000000b0697211 */ /* 0x000fe400000f16ff */
[----:B---3--:R-:W-:-:S04]  /*11350*/  LEA R2, P5, R108, R244, 0x2 ;  /* 0x000000f46c027211 */ /* 0x008fc800078a10ff */
[----:B------:R-:W-:Y:S01]  /*11360*/  LEA.HI.X.SX32 R3, R108, R0, 0x2, P5 ;  /* 0x000000006c037211 */ /* 0x000fe200028f16ff */
[----:B------:R-:W-:Y:S01]  /*11370*/  STL.64 [R1+0xc8], R104 ;  /* 0x0000c86801007387 */ /* 0x000fe20000100a00 */
[----:B------:R-:W-:-:S03]  /*11380*/  IMAD R204, R204, c[0x0][0x190], RZ ;  /* 0x00006400cccc7a24 */ /* 0x000fc600078e02ff */
[----:B------:R1:W-:Y:S01]  /*11390*/  STL.64 [R1+0xc0], R2 ;  /* 0x0000c00201007387 */ /* 0x0003e20000100a00 */
[----:B------:R-:W-:Y:S01]  /*113a0*/  IMAD R177, R177, c[0x0][0x190], RZ ;  /* 0x00006400b1b17a24 */ /* 0x000fe200078e02ff */
[-C--:B------:R-:W-:Y:S01]  /*113b0*/  LEA R106, P0, R204, R244.reuse, 0x2 ;  /* 0x000000f4cc6a7211 */ /* 0x080fe200078010ff */
[----:B------:R-:W-:Y:S02]  /*113c0*/  IMAD R112, R112, c[0x0][0x190], RZ ;  /* 0x0000640070707a24 */ /* 0x000fe400078e02ff */
[----:B------:R-:W-:Y:S01]  /*113d0*/  IMAD R103, R107, c[0x0][0x190], RZ ;  /* 0x000064006b677a24 */ /* 0x000fe200078e02ff */
[----:B-1----:R-:W-:-:S04]  /*113e0*/  LEA R2, P5, R110, R244, 0x2 ;  /* 0x000000f46e027211 */ /* 0x002fc800078a10ff */
[-C--:B------:R-:W-:Y:S02]  /*113f0*/  LEA.HI.X.SX32 R3, R110, R0.reuse, 0x2, P5 ;  /* 0x000000006e037211 */ /* 0x080fe400028f16ff */
[----:B------:R-:W-:Y:S02]  /*11400*/  LEA.HI.X.SX32 R107, R204, R0, 0x2, P0 ;  /* 0x00000000cc6b7211 */ /* 0x000fe400000f16ff */
[----:B------:R-:W-:Y:S01]  /*11410*/  LEA R108, P0, R177, R244, 0x2 ;  /* 0x000000f4b16c7211 */ /* 0x000fe200078010ff */
[----:B------:R1:W-:Y:S01]  /*11420*/  STL.64 [R1+0xb0], R2 ;  /* 0x0000b00201007387 */ /* 0x0003e20000100a00 */
[----:B------:R-:W-:Y:S02]  /*11430*/  IMAD R105, R109, c[0x0][0x190], RZ ;  /* 0x000064006d697a24 */ /* 0x000fe400078e02ff */
[----:B------:R-:W-:Y:S01]  /*11440*/  LEA.HI.X.SX32 R109, R177, R0, 0x2, P0 ;  /* 0x00000000b16d7211 */ /* 0x000fe200000f16ff */
[----:B------:R-:W-:Y:S02]  /*11450*/  IMAD R196, R196, c[0x0][0x190], RZ ;  /* 0x00006400c4c47a24 */ /* 0x000fe400078e02ff */
[----:B------:R-:W-:Y:S01]  /*11460*/  IMAD R114, R114, c[0x0][0x190], RZ ;  /* 0x0000640072727a24 */ /* 0x000fe200078e02ff */
[C---:B-1----:R-:W-:Y:S01]  /*11470*/  LEA R2, P5, R112.reuse, R244, 0x2 ;  /* 0x000000f470027211 */ /* 0x042fe200078a10ff */
[----:B------:R1:W-:Y:S03]  /*11480*/  STL.64 [R1+0xb8], R106 ;  /* 0x0000b86a01007387 */ /* 0x0003e60000100a00 */
[----:B------:R-:W-:Y:S01]  /*11490*/  LEA.HI.X.SX32 R3, R112, R0, 0x2, P5 ;  /* 0x0000000070037211 */ /* 0x000fe200028f16ff */
[----:B------:R-:W-:Y:S01]  /*114a0*/  STL.64 [R1+0xa8], R108 ;  /* 0x0000a86c01007387 */ /* 0x000fe20000100a00 */
[----:B------:R-:W-:-:S03]  /*114b0*/  LEA R110, P0, R196, R244, 0x2 ;  /* 0x000000f4c46e7211 */ /* 0x000fc600078010ff */
[----:B------:R3:W-:Y:S01]  /*114c0*/  STL.64 [R1+0xa0], R2 ;  /* 0x0000a00201007387 */ /* 0x0007e20000100a00 */
[----:B------:R-:W-:Y:S02]  /*114d0*/  IMAD R178, R178, c[0x0][0x190], RZ ;  /* 0x00006400b2b27a24 */ /* 0x000fe400078e02ff */
[----:B-1----:R-:W-:Y:S01]  /*114e0*/  IMAD R107, R111, c[0x0][0x190], RZ ;  /* 0x000064006f6b7a24 */ /* 0x002fe200078e02ff */
[----:B------:R-:W-:Y:S01]  /*114f0*/  LEA.HI.X.SX32 R111, R196, R0, 0x2, P0 ;  /* 0x00000000c46f7211 */ /* 0x000fe200000f16ff */
[----:B------:R-:W-:Y:S01]  /*11500*/  IMAD R116, R116, c[0x0][0x190], RZ ;  /* 0x0000640074747a24 */ /* 0x000fe200078e02ff */
[----:B---3--:R-:W-:-:S04]  /*11510*/  LEA R2, P5, R114, R244, 0x2 ;  /* 0x000000f472027211 */ /* 0x008fc800078a10ff */
        /* <DEDUP_REMOVED lines=18> */
[----:B------:R-:W-:Y:S04]  /*11640*/  STL.64 [R1+0x78], R114 ;  /* 0x0000787201007387 */ /* 0x000fe80000100a00 */
[----:B------:R1:W-:Y:S01]  /*11650*/  STL.64 [R1+0x70], R2 ;  /* 0x0000700201007387 */ /* 0x0003e20000100a00 */
[----:B------:R-:W-:Y:S02]  /*11660*/  IMAD R179, R179, c[0x0][0x190], RZ ;  /* 0x00006400b3b37a24 */ /* 0x000fe400078e02ff */
[----:B------:R-:W-:Y:S01]  /*11670*/  IMAD R122, R122, c[0x0][0x190], RZ ;  /* 0x000064007a7a7a24 */ /* 0x000fe200078e02ff */
[----:B-1----:R-:W-:-:S04]  /*11680*/  LEA R2, P5, R120, R244, 0x2 ;  /* 0x000000f478027211 */ /* 0x002fc800078a10ff */
[----:B------:R-:W-:Y:S02]  /*11690*/  LEA.HI.X.SX32 R3, R120, R0, 0x2, P5 ;  /* 0x0000000078037211 */ /* 0x000fe400028f16ff */
        /* <DEDUP_REMOVED lines=9> */
[----:B------:R-:W-:Y:S01]  /*11730*/  IMAD R180, R180, c[0x0][0x190], RZ ;  /* 0x00006400b4b47a24 */ /* 0x000fe200078e02ff */
[C---:B------:R-:W-:Y:S02]  /*11740*/  LEA R118, P0, R182.reuse, R244, 0x2 ;  /* 0x000000f4b6767211 */ /* 0x040fe400078010ff */
[----:B------:R1:W-:Y:S01]  /*11750*/  STL.64 [R1+0x50], R2 ;  /* 0x0000500201007387 */ /* 0x0003e20000100a00 */
[----:B------:R-:W-:Y:S01]  /*11760*/  IMAD R115, R119, c[0x0][0x190], RZ ;  /* 0x0000640077737a24 */ /* 0x000fe200078e02ff */
[----:B------:R-:W-:Y:S01]  /*11770*/  LEA.HI.X.SX32 R119, R182, R0, 0x2, P0 ;  /* 0x00000000b6777211 */ /* 0x000fe200000f16ff */
[----:B------:R-:W-:Y:S01]  /*11780*/  IMAD R205, R205, c[0x0][0x190], RZ ;  /* 0x00006400cdcd7a24 */ /* 0x000fe200078e02ff */
[-C--:B------:R-:W-:Y:S02]  /*11790*/  LEA R120, P0, R180, R244.reuse, 0x2 ;  /* 0x000000f4b4787211 */ /* 0x080fe400078010ff */
[----:B-1----:R-:W-:Y:S01]  /*117a0*/  LEA R2, P5, R16, R244, 0x2 ;  /* 0x000000f410027211 */ /* 0x002fe200078a10ff */
[----:B------:R-:W-:-:S03]  /*117b0*/  IMAD R117, R121, c[0x0][0x190], RZ ;  /* 0x0000640079757a24 */ /* 0x000fc600078e02ff */
[-C--:B------:R-:W-:Y:S01]  /*117c0*/  LEA.HI.X.SX32 R3, R16, R0.reuse, 0x2, P5 ;  /* 0x0000000010037211 */ /* 0x080fe200028f16ff */
[----:B------:R-:W-:Y:S01]  /*117d0*/  STL.64 [R1+0x58], R118 ;  /* 0x0000587601007387 */ /* 0x000fe20000100a00 */
[----:B------:R-:W-:Y:S02]  /*117e0*/  LEA.HI.X.SX32 R121, R180, R0, 0x2, P0 ;  /* 0x00000000b4797211 */ /* 0x000fe400000f16ff */
[----:B------:R-:W-:Y:S01]  /*117f0*/  LEA R174, P0, R205, R244, 0x2 ;  /* 0x000000f4cdae7211 */ /* 0x000fe200078010ff */
[----:B------:R1:W-:Y:S01]  /*11800*/  STL.64 [R1+0x40], R2 ;  /* 0x0000400201007387 */ /* 0x0003e20000100a00 */
[----:B------:R-:W-:Y:S02]  /*11810*/  IMAD R181, R181, c[0x0][0x190], RZ ;  /* 0x00006400b5b57a24 */ /* 0x000fe400078e02ff */
[----:B------:R-:W-:Y:S01]  /*11820*/  LEA.HI.X.SX32 R175, R205, R0, 0x2, P0 ;  /* 0x00000000cdaf7211 */ /* 0x000fe200000f16ff */
[----:B------:R-:W-:Y:S01]  /*11830*/  IMAD R126, R126, c[0x0][0x190], RZ ;  /* 0x000064007e7e7a24 */ /* 0x000fe200078e02ff */
[----:B------:R-:W-:Y:S01]  /*11840*/  STL.64 [R1+0x48], R120 ;  /* 0x0000487801007387 */ /* 0x000fe20000100a00 */
[----:B-1----:R-:W-:-:S04]  /*11850*/  LEA R2, P5, R123, R244, 0x2 ;  /* 0x000000f47b027211 */ /* 0x002fc800078a10ff */
[----:B------:R-:W-:Y:S01]  /*11860*/  LEA.HI.X.SX32 R3, R123, R0, 0x2, P5 ;  /* 0x000000007b037211 */ /* 0x000fe200028f16ff */
[----:B------:R1:W-:Y:S04]  /*11870*/  STL.64 [R1+0x38], R174 ;  /* 0x000038ae01007387 */ /* 0x0003e80000100a00 */
[----:B------:R3:W-:Y:S01]  /*11880*/  STL.64 [R1+0x30], R2 ;  /* 0x0000300201007387 */ /* 0x0007e20000100a00 */
[CC--:B-1----:R-:W-:Y:S02]  /*11890*/  LEA R174, P0, R181.reuse, R244.reuse, 0x2 ;  /* 0x000000f4b5ae7211 */ /* 0x0c2fe400078010ff */
[----:B---3--:R-:W-:Y:S02]  /*118a0*/  LEA R2, P5, R126, R244, 0x2 ;  /* 0x000000f47e027211 */ /* 0x008fe400078a10ff */
[----:B------:R-:W-:-:S02]  /*118b0*/  LEA.HI.X.SX32 R175, R181, R0, 0x2, P0 ;  /* 0x00000000b5af7211 */ /* 0x000fc400000f16ff */
[----:B------:R-:W-:-:S03]  /*118c0*/  LEA.HI.X.SX32 R3, R126, R0, 0x2, P5 ;  /* 0x000000007e037211 */ /* 0x000fc600028f16ff */
[----:B------:R1:W-:Y:S04]  /*118d0*/  STL.64 [R1+0x28], R174 ;  /* 0x000028ae01007387 */ /* 0x0003e80000100a00 */
[----:B------:R3:W-:Y:S01]  /*118e0*/  STL.64 [R1+0x20], R2 ;  /* 0x0000200201007387 */ /* 0x0007e20000100a00 */
[CC--:B-1----:R-:W-:Y:S02]  /*118f0*/  LEA R174, P0, R128.reuse, R244.reuse, 0x2 ;  /* 0x000000f480ae7211 */ /* 0x0c2fe400078010ff */
[C---:B---3--:R-:W-:Y:S02]  /*11900*/  LEA R2, P5, R127.reuse, R244, 0x2 ;  /* 0x000000f47f027211 */ /* 0x048fe400078a10ff */
[-C--:B------:R-:W-:Y:S02]  /*11910*/  LEA.HI.X.SX32 R175, R128, R0.reuse, 0x2, P0 ;  /* 0x0000000080af7211 */ /* 0x080fe400000f16ff */
[----:B------:R-:W-:-:S03]  /*11920*/  LEA.HI.X.SX32 R3, R127, R0, 0x2, P5 ;  /* 0x000000007f037211 */ /* 0x000fc600028f16ff */
[----:B------:R1:W-:Y:S04]  /*11930*/  STL.64 [R1+0x18], R174 ;  /* 0x000018ae01007387 */ /* 0x0003e80000100a00 */
[----:B------:R3:W-:Y:S01]  /*11940*/  STL.64 [R1+0x10], R2 ;  /* 0x0000100201007387 */ /* 0x0007e20000100a00 */
[-C--:B-1----:R-:W-:Y:S02]  /*11950*/  LEA R174, P0, R124, R244.reuse, 0x2 ;  /* 0x000000f47cae7211 */ /* 0x082fe400078010ff */
[----:B---3--:R-:W-:Y:S02]  /*11960*/  LEA R2, P5, R14, R244, 0x2 ;  /* 0x000000f40e027211 */ /* 0x008fe400078a10ff */
[-C--:B------:R-:W-:Y:S02]  /*11970*/  LEA.HI.X.SX32 R175, R124, R0.reuse, 0x2, P0 ;  /* 0x000000007caf7211 */ /* 0x080fe400000f16ff */
[----:B------:R-:W-:-:S05]  /*11980*/  LEA.HI.X.SX32 R3, R14, R0, 0x2, P5 ;  /* 0x000000000e037211 */ /* 0x000fca00028f16ff */
[----:B------:R1:W-:Y:S04]  /*11990*/  STL.64 [R1], R2 ;  /* 0x0000000201007387 */ /* 0x0003e80000100a00 */
[----:B------:R2:W-:Y:S01]  /*119a0*/  STL.64 [R1+0x8], R174 ;  /* 0x000008ae01007387 */ /* 0x0005e20000100a00 */
[----:B------:R-:W-:-:S03]  /*119b0*/  LEA R250, P0, R12, R244, 0x2 ;  /* 0x000000f40cfa7211 */ /* 0x000fc600078010ff */
[----:B-1----:R-:W3:Y:S01]  /*119c0*/  LDL.LU R2, [R1+0x444] ;  /* 0x0004440001027983 */ /* 0x002ee20000300800 */
[----:B------:R-:W-:Y:S01]  /*119d0*/  IMAD R127, R248, c[0x0][0x190], RZ ;  /* 0x00006400f87f7a24 */ /* 0x000fe200078e02ff */
[----:B------:R-:W-:Y:S01]  /*119e0*/  LEA R248, P5, R8, R244, 0x2 ;  /* 0x000000f408f87211 */ /* 0x000fe200078a10ff */
[----:B------:R-:W-:Y:S01]  /*119f0*/  IMAD R119, R251, c[0x0][0x190], RZ ;  /* 0x00006400fb777a24 */ /* 0x000fe200078e02ff */
[----:B------:R-:W-:Y:S01]  /*11a00*/  LEA.HI.X.SX32 R251, R12, R0, 0x2, P0 ;  /* 0x000000000cfb7211 */ /* 0x000fe200000f16ff */
[----:B------:R-:W-:Y:S01]  /*11a10*/  IMAD.MOV.U32 R3, RZ, RZ, R246 ;  /* 0x000000ffff037224 */ /* 0x000fe200078e00f6 */
[----:B------:R-:W-:Y:S01]  /*11a20*/  LEA R246, P0, R10, R244, 0x2 ;  /* 0x000000f40af67211 */ /* 0x000fe200078010ff */
[----:B------:R-:W-:Y:S02]  /*11a30*/  IMAD R121, R252, c[0x0][0x190], RZ ;  /* 0x00006400fc797a24 */ /* 0x000fe400078e02ff */
[----:B------:R-:W-:Y:S01]  /*11a40*/  IMAD.MOV.U32 R252, RZ, RZ, R249 ;  /* 0x000000fffffc7224 */ /* 0x000fe200078e00f9 */
[----:B------:R-:W-:Y:S01]  /*11a50*/  LEA.HI.X.SX32 R249, R8, R0, 0x2, P5 ;  /* 0x0000000008f97211 */ /* 0x000fe200028f16ff */
[----:B------:R-:W-:Y:S01]  /*11a60*/  IMAD R123, R125, c[0x0][0x190], RZ ;  /* 0x000064007d7b7a24 */ /* 0x000fe200078e02ff */
[----:B------:R-:W-:Y:S01]  /*11a70*/  LEA R8, P5, R9, R244, 0x2 ;  /* 0x000000f409087211 */ /* 0x000fe200078a10ff */
[----:B------:R-:W-:Y:S01]  /*11a80*/  IMAD R125, R247, c[0x0][0x190], RZ ;  /* 0x00006400f77d7a24 */ /* 0x000fe200078e02ff */
[----:B------:R-:W-:-:S02]  /*11a90*/  LEA.HI.X.SX32 R247, R10, R0, 0x2, P0 ;  /* 0x000000000af77211 */ /* 0x000fc400000f16ff */
[----:B------:R-:W-:Y:S02]  /*11aa0*/  LEA R10, P0, R11, R244, 0x2 ;  /* 0x000000f40b0a7211 */ /* 0x000fe400078010ff */
[----:B------:R-:W-:Y:S02]  /*11ab0*/  LEA.HI.X.SX32 R9, R9, R0, 0x2, P5 ;  /* 0x0000000009097211 */ /* 0x000fe400028f16ff */
[----:B------:R-:W-:Y:S02]  /*11ac0*/  LEA R12, P5, R13, R244, 0x2 ;  /* 0x000000f40d0c7211 */ /* 0x000fe400078a10ff */
[----:B------:R-:W-:Y:S02]  /*11ad0*/  LEA.HI.X.SX32 R11, R11, R0, 0x2, P0 ;  /* 0x000000000b0b7211 */ /* 0x000fe400000f16ff */
[----:B------:R-:W-:Y:S02]  /*11ae0*/  LEA R14, P0, R15, R244, 0x2 ;  /* 0x000000f40f0e7211 */ /* 0x000fe400078010ff */
        /* <DEDUP_REMOVED lines=107> */
[----:B------:R-:W-:Y:S01]  /*121a0*/  LEA R122, P0, R123, R244, 0x2 ;  /* 0x000000f47b7a7211 */ /* 0x000fe200078010ff */
[----:B------:R-:W-:Y:S01]  /*121b0*/  IMAD R129, R129, c[0x0][0x190], RZ ;  /* 0x0000640081817a24 */ /* 0x000fe200078e02ff */
[----:B------:R-:W-:-:S02]  /*121c0*/  LEA.HI.X.SX32 R121, R121, R0, 0x2, P5 ;  /* 0x0000000079797211 */ /* 0x000fc400028f16ff */
[----:B------:R-:W-:Y:S01]  /*121d0*/  LEA R124, P5, R125, R244, 0x2 ;  /* 0x000000f47d7c7211 */ /* 0x000fe200078a10ff */
[----:B------:R-:W-:Y:S01]  /*121e0*/  IMAD R131, R130, c[0x0][0x190], RZ ;  /* 0x0000640082837a24 */ /* 0x000fe200078e02ff */
[----:B------:R-:W-:Y:S02]  /*121f0*/  LEA.HI.X.SX32 R123, R123, R0, 0x2, P0 ;  /* 0x000000007b7b7211 */ /* 0x000fe400000f16ff */
[----:B------:R-:W-:Y:S01]  /*12200*/  LEA R126, P0, R127, R244, 0x2 ;  /* 0x000000f47f7e7211 */ /* 0x000fe200078010ff */
[----:B------:R-:W-:Y:S01]  /*12210*/  IMAD R133, R132, c[0x0][0x190], RZ ;  /* 0x0000640084857a24 */ /* 0x000fe200078e02ff */
        /* <DEDUP_REMOVED lines=62> */
[----:B--2---:R-:W-:Y:S01]  /*12600*/  IMAD R175, R212, c[0x0][0x190], RZ ;  /* 0x00006400d4af7a24 */ /* 0x004fe200078e02ff */
        /* <DEDUP_REMOVED lines=11> */
[----:B----4-:R-:W-:Y:S01]  /*126c0*/  IMAD R183, R216, c[0x0][0x190], RZ ;  /* 0x00006400d8b77a24 */ /* 0x010fe200078e02ff */
        /* <DEDUP_REMOVED lines=71> */
[----:B------:R1:W-:Y:S01]  /*12b40*/  STL.64 [R1+0x19a0], R250 ;  /* 0x0019a0fa01007387 */ /* 0x0003e20000100a00 */
[----:B------:R-:W-:Y:S01]  /*12b50*/  LEA.HI.X.SX32 R223, R223, R0, 0x2, P0 ;  /* 0x00000000dfdf7211 */ /* 0x000fe200000f16ff */
[----:B------:R-:W-:Y:S01]  /*12b60*/  IMAD R231, R240, c[0x0][0x190], RZ ;  /* 0x00006400f0e77a24 */ /* 0x000fe200078e02ff */
[----:B------:R-:W-:Y:S01]  /*12b70*/  LEA R226, P0, R227, R244, 0x2 ;  /* 0x000000f4e3e27211 */ /* 0x000fe200078010ff */
[----:B------:R-:W-:Y:S01]  /*12b80*/  IMAD R233, R241, c[0x0][0x190], RZ ;  /* 0x00006400f1e97a24 */ /* 0x000fe200078e02ff */
[----:B------:R-:W-:-:S02]  /*12b90*/  LEA.HI.X.SX32 R225, R225, R0, 0x2, P5 ;  /* 0x00000000e1e17211 */ /* 0x000fc400028f16ff */
[----:B------:R-:W-:Y:S01]  /*12ba0*/  LEA R228, P5, R229, R244, 0x2 ;  /* 0x000000f4e5e47211 */ /* 0x000fe200078a10ff */
[----:B------:R-:W-:Y:S01]  /*12bb0*/  IMAD R235, R242, c[0x0][0x190], RZ ;  /* 0x00006400f2eb7a24 */ /* 0x000fe200078e02ff */
[----:B------:R-:W-:Y:S01]  /*12bc0*/  LEA.HI.X.SX32 R227, R227, R0, 0x2, P0 ;  /* 0x00000000e3e37211 */ /* 0x000fe200000f16ff */
[----:B-1----:R-:W1:Y:S01]  /*12bd0*/  S2R R251, SR_TID.X ;  /* 0x0000000000fb7919 */ /* 0x002e620000002100 */
        /* <DEDUP_REMOVED lines=11> */
[----:B------:R-:W-:Y:S01]  /*12c90*/  LEA.HI.X.SX32 R235, R235, R0, 0x2, P0 ;  /* 0x00000000ebeb7211 */ /* 0x000fe200000f16ff */
[----:B---3--:R-:W-:Y:S01]  /*12ca0*/  IMAD R245, R2, c[0x0][0x190], RZ ;  /* 0x0000640002f57a24 */ /* 0x008fe200078e02ff */
[----:B------:R-:W-:Y:S01]  /*12cb0*/  LEA R238, P0, R239, R244, 0x2 ;  /* 0x000000f4efee7211 */ /* 0x000fe200078010ff */
[----:B------:R-:W-:Y:S01]  /*12cc0*/  IMAD.MOV.U32 R2, RZ, RZ, c[0x0][0x180] ;  /* 0x00006000ff027624 */ /* 0x000fe200078e00ff */
[----:B------:R-:W-:-:S02]  /*12cd0*/  LEA.HI.X.SX32 R237, R237, R0, 0x2, P5 ;  /* 0x00000000eded7211 */ /* 0x000fc400028f16ff */
[----:B------:R-:W-:Y:S02]  /*12ce0*/  LEA R240, P5, R241, R244, 0x2 ;  /* 0x000000f4f1f07211 */ /* 0x000fe400078a10ff */
[----:B------:R-:W-:Y:S02]  /*12cf0*/  LEA.HI.X.SX32 R239, R239, R0, 0x2, P0 ;  /* 0x00000000efef7211 */ /* 0x000fe400000f16ff */
[----:B------:R-:W-:Y:S02]  /*12d00*/  LEA R242, P0, R243, R244, 0x2 ;  /* 0x000000f4f3f27211 */ /* 0x000fe400078010ff */
[----:B------:R-:W-:Y:S02]  /*12d10*/  IADD3 R252, R2, -0x15, RZ ;  /* 0xffffffeb02fc7810 */ /* 0x000fe40007ffe0ff */
[----:B------:R-:W-:Y:S02]  /*12d20*/  LEA.HI.X.SX32 R241, R241, R0, 0x2, P5 ;  /* 0x00000000f1f17211 */ /* 0x000fe400028f16ff */
[----:B------:R-:W-:-:S02]  /*12d30*/  LEA R244, P5, R245, R244, 0x2 ;  /* 0x000000f4f5f47211 */ /* 0x000fc400078a10ff */
[----:B------:R-:W-:Y:S02]  /*12d40*/  IADD3 R3, R2, -0x19, RZ ;  /* 0xffffffe702037810 */ /* 0x000fe40007ffe0ff */
[-C--:B------:R-:W-:Y:S02]  /*12d50*/  LEA.HI.X.SX32 R243, R243, R0.reuse, 0x2, P0 ;  /* 0x00000000f3f37211 */ /* 0x080fe400000f16ff */
[----:B------:R-:W-:Y:S01]  /*12d60*/  ISETP.GE.U32.AND P0, PT, R252, 0x7fffffac, PT ;  /* 0x7fffffacfc00780c */ /* 0x000fe20003f06070 */
[----:B------:R-:W-:Y:S01]  /*12d70*/  IMAD.MOV.U32 R252, RZ, RZ, c[0x0][0x188] ;  /* 0x00006200fffc7624 */ /* 0x000fe200078e00ff */
[----:B-1----:R-:W-:Y:S02]  /*12d80*/  LOP3.LUT R251, R251, 0x3f, RZ, 0xc0, !PT ;  /* 0x0000003ffbfb7812 */ /* 0x002fe400078ec0ff */
[----:B------:R-:W-:Y:S01]  /*12d90*/  LEA.HI.X.SX32 R245, R245, R0, 0x2, P5 ;  /* 0x00000000f5f57211 */ /* 0x000fe200028f16ff */
[----:B------:R-:W-:Y:S01]  /*12da0*/  STL.64 [R1+0x19a8], R248 ;  /* 0x0019a8f801007387 */ /* 0x000fe20000100a00 */
[----:B------:R-:W-:Y:S01]  /*12db0*/  ISETP.GE.U32.AND P5, PT, R3, 0x7fffffa8, PT ;  /* 0x7fffffa80300780c */ /* 0x000fe20003fa6070 */
[----:B------:R-:W-:Y:S01]  /*12dc0*/  IMAD.SHL.U32 R0, R252, 0x4, RZ ;  /* 0x00000004fc007824 */ /* 0x000fe200078e00ff */
[----:B------:R-:W-:Y:S01]  /*12dd0*/  SHF.L.U32 R3, R251, 0x2, RZ ;  /* 0x00000002fb037819 */ /* 0x000fe200000006ff */
[----:B------:R-:W-:Y:S01]  /*12de0*/  STL.64 [R1+0x19b8], R246 ;  /* 0x0019b8f601007387 */ /* 0x000fe20000100a00 */
[----:B------:R-:W-:-:S03]  /*12df0*/  ULDC.64 UR8, c[0x0][0x118] ;  /* 0x0000460000087ab9 */ /* 0x000fc60000000a00 */
[----:B------:R1:W-:Y:S04]  /*12e00*/  STL.64 [R1+0x19c0], R8 ;  /* 0x0019c00801007387 */ /* 0x0003e80000100a00 */
[----:B------:R2:W-:Y:S04]  /*12e10*/  STL.64 [R1+0x19c8], R10 ;  /* 0x0019c80a01007387 */ /* 0x0005e80000100a00 */
[----:B------:R3:W-:Y:S01]  /*12e20*/  STL.64 [R1+0x19d0], R12 ;  /* 0x0019d00c01007387 */ /* 0x0007e20000100a00 */
[----:B-1----:R-:W-:-:S03]  /*12e30*/  IADD3 R8, R2, -0x1d, RZ ;  /* 0xffffffe302087810 */ /* 0x002fc60007ffe0ff */
[----:B------:R1:W-:Y:S01]  /*12e40*/  LDGSTS.E [R3+0x20000], [R6.64], !P3 ;  /* 0x2000000006037fae */ /* 0x0003e2000d921848 */
[----:B--2---:R-:W-:-:S03]  /*12e50*/  IMAD.WIDE R10, R0, 0x4, R4 ;  /* 0x00000004000a7825 */ /* 0x004fc600078e0204 */
[----:B------:R1:W-:Y:S01]  /*12e60*/  LDGSTS.E [R3+0x20100], [R4.64], !P3 ;  /* 0x2010000004037fae */ /* 0x0003e2000d921848 */
[----:B------:R-:W-:Y:S01]  /*12e70*/  ISETP.GE.U32.AND P3, PT, R8, 0x7fffffa4, PT ;  /* 0x7fffffa40800780c */ /* 0x000fe20003f66070 */
[----:B---3--:R-:W-:Y:S01]  /*12e80*/  IMAD.WIDE R12, R0, 0x4, R6 ;  /* 0x00000004000c7825 */ /* 0x008fe200078e0206 */
[----:B------:R-:W-:-:S03]  /*12e90*/  IADD3 R8, R2, -0x21, RZ ;  /* 0xffffffdf02087810 */ /* 0x000fc60007ffe0ff */
[----:B------:R-:W-:Y:S01]  /*12ea0*/  IMAD.SHL.U32 R0, R252, 0x8, RZ ;  /* 0x00000008fc007824 */ /* 0x000fe200078e00ff */
[----:B------:R2:W-:Y:S03]  /*12eb0*/  LDGSTS.E [R3+0x20800], [R12.64], !P4 ;  /* 0x208000000c037fae */ /* 0x0005e6000e121848 */
[----:B------:R-:W-:Y:S01]  /*12ec0*/  IMAD.WIDE R246, R0, 0x4, R6 ;  /* 0x0000000400f67825 */ /* 0x000fe200078e0206 */
[----:B------:R-:W-:Y:S04]  /*12ed0*/  STL.64 [R1+0x768], R12 ;  /* 0x0007680c01007387 */ /* 0x000fe80000100a00 */
[----:B------:R3:W-:Y:S01]  /*12ee0*/  LDGSTS.E [R3+0x20900], [R10.64], !P4 ;  /* 0x209000000a037fae */ /* 0x0007e2000e121848 */
[----:B------:R-:W-:Y:S01]  /*12ef0*/  ISETP.GE.U32.AND P4, PT, R8, 0x7fffffa0, PT ;  /* 0x7fffffa00800780c */ /* 0x000fe20003f86070 */
[----:B------:R-:W-:-:S02]  /*12f00*/  IMAD.WIDE R8, R0, 0x4, R4 ;  /* 0x0000000400087825 */ /* 0x000fc400078e0204 */
[----:B------:R3:W-:Y:S01]  /*12f10*/  STL.64 [R1+0x760], R10 ;  /* 0x0007600a01007387 */ /* 0x0007e20000100a00 */
[----:B------:R-:W-:-:S03]  /*12f20*/  IADD3 R0, R2, -0x25, RZ ;  /* 0xffffffdb02007810 */ /* 0x000fc60007ffe0ff */
[----:B------:R4:W-:Y:S01]  /*12f30*/  LDGSTS.E [R3+0x21000], [R246.64], !P1 ;  /* 0x21000000f6037fae */ /* 0x0009e2000c921848 */
[----:B---3--:R-:W-:-:S03]  /*12f40*/  IMAD R10, R252, 0xc, RZ ;  /* 0x0000000cfc0a7824 */ /* 0x008fc600078e02ff */
[----:B------:R4:W-:Y:S01]  /*12f50*/  STL.64 [R1+0x728], R246 ;  /* 0x000728f601007387 */ /* 0x0009e20000100a00 */
[----:B--2---:R-:W-:-:S03]  /*12f60*/  IMAD.WIDE R12, R10, 0x4, R6 ;  /* 0x000000040a0c7825 */ /* 0x004fc600078e0206 */
[----:B------:R2:W-:Y:S01]  /*12f70*/  LDGSTS.E [R3+0x21100], [R8.64], !P1 ;  /* 0x2110000008037fae */ /* 0x0005e2000c921848 */
[----:B------:R-:W-:Y:S01]  /*12f80*/  ISETP.GE.U32.AND P1, PT, R0, 0x7fffff9c, PT ;  /* 0x7fffff9c0000780c */ /* 0x000fe20003f26070 */
[----:B------:R-:W-:Y:S02]  /*12f90*/  IMAD.WIDE R10, R10, 0x4, R4 ;  /* 0x000000040a0a7825 */ /* 0x000fe400078e0204 */
[----:B------:R2:W-:Y:S02]  /*12fa0*/  STL.64 [R1+0x720], R8 ;  /* 0x0007200801007387 */ /* 0x0005e40000100a00 */
[----:B------:R-:W-:Y:S02]  /*12fb0*/  IMAD.SHL.U32 R0, R252, 0x10, RZ ;  /* 0x00000010fc007824 */ /* 0x000fe400078e00ff */
[----:B------:R3:W-:Y:S02]  /*12fc0*/  LDGSTS.E [R3+0x21800], [R12.64], !P2 ;  /* 0x218000000c037fae */ /* 0x0007e4000d121848 */
[----:B----4-:R-:W-:-:S02]  /*12fd0*/  IMAD.WIDE R246, R0, 0x4, R6 ;  /* 0x0000000400f67825 */ /* 0x010fc400078e0206 */
[----:B------:R-:W-:Y:S01]  /*12fe0*/  STL.64 [R1+0x6e8], R12 ;  /* 0x0006e80c01007387 */ /* 0x000fe20000100a00 */
[----:B--2---:R-:W-:-:S03]  /*12ff0*/  IADD3 R8, R2, -0x29, RZ ;  /* 0xffffffd702087810 */ /* 0x004fc60007ffe0ff */
[----:B------:R2:W-:Y:S01]  /*13000*/  LDGSTS.E [R3+0x21900], [R10.64], !P2 ;  /* 0x219000000a037fae */ /* 0x0005e2000d121848 */
[----:B------:R-:W-:-:S03]  /*13010*/  ISETP.GE.U32.AND P2, PT, R8, 0x7fffff98, PT ;  /* 0x7fffff980800780c */ /* 0x000fc60003f46070 */
[----:B------:R2:W-:Y:S01]  /*13020*/  STL.64 [R1+0x6e0], R10 ;  /* 0x0006e00a01007387 */ /* 0x0005e20000100a00 */
[----:B------:R-:W-:Y:S01]  /*13030*/  IMAD.WIDE R8, R0, 0x4, R4 ;  /* 0x0000000400087825 */ /* 0x000fe200078e0204 */
[----:B------:R-:W-:Y:S02]  /*13040*/  IADD3 R0, R2, -0x2d, RZ ;  /* 0xffffffd302007810 */ /* 0x000fe40007ffe0ff */
[----:B------:R4:W-:Y:S01]  /*13050*/  LDGSTS.E [R3+0x22000], [R246.64], !P6 ;  /* 0x22000000f6037fae */ /* 0x0009e2000f121848 */
[----:B--2---:R-:W-:-:S03]  /*13060*/  IMAD R10, R252, 0x14, RZ ;  /* 0x00000014fc0a7824 */ /* 0x004fc600078e02ff */
[----:B------:R4:W-:Y:S01]  /*13070*/  STL.64 [R1+0x6a8], R246 ;  /* 0x0006a8f601007387 */ /* 0x0009e20000100a00 */
[----:B---3--:R-:W-:-:S03]  /*13080*/  IMAD.WIDE R12, R10, 0x4, R6 ;  /* 0x000000040a0c7825 */ /* 0x008fc600078e0206 */
[----:B------:R2:W-:Y:S01]  /*13090*/  LDGSTS.E [R3+0x22100], [R8.64], !P6 ;  /* 0x2210000008037fae */ /* 0x0005e2000f121848 */
[----:B------:R-:W-:Y:S01]  /*130a0*/  ISETP.GE.U32.AND P6, PT, R0, 0x7fffff94, PT ;  /* 0x7fffff940000780c */ /* 0x000fe20003fc6070 */
[----:B------:R-:W-:Y:S02]  /*130b0*/  IMAD.WIDE R10, R10, 0x4, R4 ;  /* 0x000000040a0a7825 */ /* 0x000fe400078e0204 */
[----:B------:R2:W-:Y:S02]  /*130c0*/  STL.64 [R1+0x6a0], R8 ;  /* 0x0006a00801007387 */ /* 0x0005e40000100a00 */
[----:B------:R-:W-:Y:S02]  /*130d0*/  IMAD R0, R252, 0x18, RZ ;  /* 0x00000018fc007824 */ /* 0x000fe400078e02ff */
        /* <DEDUP_REMOVED lines=47> */
[----:B------:R-:W-:Y:S01]  /*133d0*/  STL.64 [R1+0x548], R246 ;  /* 0x000548f601007387 */ /* 0x000fe20000100a00 */
[----:B---3--:R-:W-:-:S03]  /*133e0*/  IMAD.WIDE R12, R10, 0x4, R6 ;  /* 0x000000040a0c7825 */ /* 0x008fc600078e0206 */
[----:B------:R2:W-:Y:S01]  /*133f0*/  LDGSTS.E [R3+0x25100], [R8.64], !P2 ;  /* 0x2510000008037fae */ /* 0x0005e2000d121848 */
[----:B------:R-:W-:Y:S01]  /*13400*/  ISETP.GE.U32.AND P2, PT, R0, 0x7fffffbb, PT ;  /* 0x7fffffbb0000780c */ /* 0x000fe20003f46070 */
[----:B------:R-:W-:Y:S02]  /*13410*/  IMAD.WIDE R10, R10, 0x4, R4 ;  /* 0x000000040a0a7825 */ /* 0x000fe400078e0204 */
[----:B------:R2:W-:Y:S02]  /*13420*/  STL.64 [R1+0x540], R8 ;  /* 0x0005400801007387 */ /* 0x0005e40000100a00 */
[----:B------:R-:W-:Y:S02]  /*13430*/  IMAD R0, R252, 0x30, RZ ;  /* 0x00000030fc007824 */ /* 0x000fe400078e02ff */
[----:B------:R-:W-:Y:S04]  /*13440*/  STL.64 [R1+0x518], R12 ;  /* 0x0005180c01007387 */ /* 0x000fe80000100a00 */
[----:B------:R3:W-:Y:S01]  /*13450*/  LDGSTS.E [R3+0x25800], [R12.64], !P6 ;  /* 0x258000000c037fae */ /* 0x0007e2000f121848 */
[----:B--2---:R-:W-:-:S03]  /*13460*/  IADD3 R8, R2, -0xa, RZ ;  /* 0xfffffff602087810 */ /* 0x004fc60007ffe0ff */
[----:B------:R2:W-:Y:S01]  /*13470*/  STL.64 [R1+0x510], R10 ;  /* 0x0005100a01007387 */ /* 0x0005e20000100a00 */
[----:B----4-:R-:W-:-:S03]  /*13480*/  IMAD.WIDE R246, R0, 0x4, R6 ;  /* 0x0000000400f67825 */ /* 0x010fc600078e0206 */
[----:B------:R2:W-:Y:S01]  /*13490*/  LDGSTS.E [R3+0x25900], [R10.64], !P6 ;  /* 0x259000000a037fae */ /* 0x0005e2000f121848 */
[----:B------:R-:W-:Y:S01]  /*134a0*/  ISETP.GE.U32.AND P6, PT, R8, 0x7fffffb7, PT ;  /* 0x7fffffb70800780c */ /* 0x000fe20003fc6070 */
[----:B------:R-:W-:Y:S01]  /*134b0*/  IMAD.WIDE R8, R0, 0x4, R4 ;  /* 0x0000000400087825 */ /* 0x000fe200078e0204 */
[----:B------:R-:W-:Y:S01]  /*134c0*/  IADD3 R0, R2, -0xe, RZ ;  /* 0xfffffff202007810 */ /* 0x000fe20007ffe0ff */
[----:B------:R-:W-:Y:S04]  /*134d0*/  STL.64 [R1+0x4e8], R246 ;  /* 0x0004e8f601007387 */ /* 0x000fe80000100a00 */
[----:B------:R4:W-:Y:S01]  /*134e0*/  LDGSTS.E [R3+0x26000], [R246.64], !P0 ;  /* 0x26000000f6037fae */ /* 0x0009e2000c121848 */
[----:B--2---:R-:W-:-:S03]  /*134f0*/  IMAD R10, R252, 0x34, RZ ;  /* 0x00000034fc0a7824 */ /* 0x004fc600078e02ff */
[----:B------:R2:W-:Y:S01]  /*13500*/  STL.64 [R1+0x4e0], R8 ;  /* 0x0004e00801007387 */ /* 0x0005e20000100a00 */
[----:B---3--:R-:W-:-:S03]  /*13510*/  IMAD.WIDE R12, R10, 0x4, R6 ;  /* 0x000000040a0c7825 */ /* 0x008fc600078e0206 */
[----:B------:R2:W-:Y:S01]  /*13520*/  LDGSTS.E [R3+0x26100], [R8.64], !P0 ;  /* 0x2610000008037fae */ /* 0x0005e2000c121848 */
[----:B------:R-:W-:Y:S01]  /*13530*/  IMAD.WIDE R10, R10, 0x4, R4 ;  /* 0x000000040a0a7825 */ /* 0x000fe200078e0204 */
[----:B------:R-:W-:Y:S02]  /*13540*/  ISETP.GE.U32.AND P0, PT, R0, 0x7fffffb3, PT ;  /* 0x7fffffb30000780c */ /* 0x000fe40003f06070 */
[----:B------:R3:W-:Y:S01]  /*13550*/  LDGSTS.E [R3+0x26800], [R12.64], !P5 ;  /* 0x268000000c037fae */ /* 0x0007e2000e921848 */
[----:B------:R-:W-:-:S03]  /*13560*/  IMAD R0, R252, 0x38, RZ ;  /* 0x00000038fc007824 */ /* 0x000fc600078e02ff */
[----:B------:R1:W-:Y:S01]  /*13570*/  LDGSTS.E [R3+0x26900], [R10.64], !P5 ;  /* 0x269000000a037fae */ /* 0x0003e2000e921848 */
[----:B--2---:R-:W-:-:S03]  /*13580*/  IADD3 R8, R2, -0x12, RZ ;  /* 0xffffffee02087810 */ /* 0x004fc60007ffe0ff */
[----:B------:R-:W-:Y:S01]  /*13590*/  STL.64 [R1+0x4b8], R12 ;  /* 0x0004b80c01007387 */ /* 0x000fe20000100a00 */
[----:B------:R-:W-:Y:S01]  /*135a0*/  ISETP.GE.U32.AND P5, PT, R8, 0x7fffffaf, PT ;  /* 0x7fffffaf0800780c */ /* 0x000fe20003fa6070 */
[----:B------:R-:W-:Y:S02]  /*135b0*/  IMAD R8, R252, 0x3c, RZ ;  /* 0x0000003cfc087824 */ /* 0x000fe400078e02ff */
[----:B------:R1:W-:Y:S01]  /*135c0*/  STL.64 [R1+0x4b0], R10 ;  /* 0x0004b00a01007387 */ /* 0x0003e20000100a00 */
[----:B------:R-:W-:-:S04]  /*135d0*/  IMAD.WIDE R248, R0, 0x4, R6 ;  /* 0x0000000400f87825 */ /* 0x000fc800078e0206 */
[----:B----4-:R-:W-:Y:S01]  /*135e0*/  IMAD.WIDE R246, R0, 0x4, R4 ;  /* 0x0000000400f67825 */ /* 0x010fe200078e0204 */
[----:B------:R-:W-:Y:S01]  /*135f0*/  IADD3 R0, R2, -0x1a, RZ ;  /* 0xffffffe602007810 */ /* 0x000fe20007ffe0ff */
[----:B------:R2:W-:Y:S04]  /*13600*/  STL.64 [R1+0x488], R248 ;  /* 0x000488f801007387 */ /* 0x0005e80000100a00 */
[----:B------:R2:W-:Y:S01]  /*13610*/  LDGSTS.E [R3+0x27000], [R248.64], !P3 ;  /* 0x27000000f8037fae */ /* 0x0005e2000d921848 */
[----:B-1----:R-:W-:-:S03]  /*13620*/  IMAD.WIDE R10, R8, 0x4, R6 ;  /* 0x00000004080a7825 */ /* 0x002fc600078e0206 */
[----:B------:R1:W-:Y:S01]  /*13630*/  STL.64 [R1+0x480], R246 ;  /* 0x000480f601007387 */ /* 0x0003e20000100a00 */
[----:B------:R-:W-:-:S03]  /*13640*/  IMAD.WIDE R8, R8, 0x4, R4 ;  /* 0x0000000408087825 */ /* 0x000fc600078e0204 */
[----:B------:R1:W-:Y:S01]  /*13650*/  LDGSTS.E [R3+0x27100], [R246.64], !P3 ;  /* 0x27100000f6037fae */ /* 0x0003e2000d921848 */
[----:B---3--:R-:W-:-:S03]  /*13660*/  IADD3 R12, R2, -0x16, RZ ;  /* 0xffffffea020c7810 */ /* 0x008fc60007ffe0ff */
[----:B------:R-:W-:Y:S01]  /*13670*/  STL.64 [R1+0x458], R10 ;  /* 0x0004580a01007387 */ /* 0x000fe20000100a00 */
[----:B--2---:R-:W-:-:S03]  /*13680*/  IMAD.WIDE R248, R252, 0x4, R6 ;  /* 0x00000004fcf87825 */ /* 0x004fc600078e0206 */
[----:B------:R2:W-:Y:S04]  /*13690*/  LDGSTS.E [R3+0x27800], [R10.64], !P4 ;  /* 0x278000000a037fae */ /* 0x0005e8000e121848 */
[----:B------:R3:W-:Y:S01]  /*136a0*/  STL.64 [R1+0x450], R8 ;  /* 0x0004500801007387 */ /* 0x0007e20000100a00 */
[----:B-1----:R-:W-:-:S03]  /*136b0*/  IMAD.WIDE R246, R252, 0x4, R4 ;  /* 0x00000004fcf67825 */ /* 0x002fc600078e0204 */
[----:B------:R3:W-:Y:S01]  /*136c0*/  LDGSTS.E [R3+0x27900], [R8.64], !P4 ;  /* 0x2790000008037fae */ /* 0x0007e2000e121848 */
[----:B------:R-:W-:Y:S01]  /*136d0*/  ISETP.GE.U32.AND P4, PT, R0, 0x7fffffa7, PT ;  /* 0x7fffffa70000780c */ /* 0x000fe20003f86070 */
[----:B------:R-:W-:Y:S01]  /*136e0*/  IMAD R0, R252, 0x5, RZ ;  /* 0x00000005fc007824 */ /* 0x000fe200078e02ff */
[----:B------:R-:W-:-:S03]  /*136f0*/  ISETP.GE.U32.AND P3, PT, R12, 0x7fffffab, PT ;  /* 0x7fffffab0c00780c */ /* 0x000fc60003f66070 */
[----:B------:R-:W-:Y:S01]  /*13700*/  IMAD.WIDE R12, R0, 0x4, R6 ;  /* 0x00000004000c7825 */ /* 0x000fe200078e0206 */
[----:B---3--:R-:W-:Y:S02]  /*13710*/  LOP3.LUT R9, R3, 0x20, RZ, 0x3c, !PT ;  /* 0x0000002003097812 */ /* 0x008fe400078e3cff */
[----:B------:R-:W-:Y:S01]  /*13720*/  IADD3 R8, R2, -0x1e, RZ ;  /* 0xffffffe202087810 */ /* 0x000fe20007ffe0ff */
[----:B--2---:R-:W-:Y:S02]  /*13730*/  IMAD.WIDE R10, R0, 0x4, R4 ;  /* 0x00000004000a7825 */ /* 0x004fe400078e0204 */
[----:B------:R1:W-:Y:S02]  /*13740*/  LDGSTS.E [R9+0x20200], [R248.64], !P1 ;  /* 0x20200000f8097fae */ /* 0x0003e4000c921848 */
[----:B------:R-:W-:Y:S02]  /*13750*/  IMAD R0, R252, 0x9, RZ ;  /* 0x00000009fc007824 */ /* 0x000fe400078e02ff */
[----:B------:R2:W-:Y:S01]  /*13760*/  LDGSTS.E [R9+0x20300], [R246.64], !P1 ;  /* 0x20300000f6097fae */ /* 0x0005e2000c921848 */
[----:B------:R-:W-:-:S02]  /*13770*/  ISETP.GE.U32.AND P1, PT, R8, 0x7fffffa3, PT ;  /* 0x7fffffa30800780c */ /* 0x000fc40003f26070 */
[----:B------:R-:W-:Y:S01]  /*13780*/  IADD3 R8, R2, -0x22, RZ ;  /* 0xffffffde02087810 */ /* 0x000fe20007ffe0ff */
[----:B------:R3:W-:Y:S04]  /*13790*/  LDGSTS.E [R9+0x20a00], [R12.64], !P2 ;  /* 0x20a000000c097fae */ /* 0x0007e8000d121848 */
[----:B------:R1:W-:Y:S04]  /*137a0*/  STL.64 [R1+0x798], R248 ;  /* 0x000798f801007387 */ /* 0x0003e80000100a00 */
[----:B------:R4:W-:Y:S01]  /*137b0*/  LDGSTS.E [R9+0x20b00], [R10.64], !P2 ;  /* 0x20b000000a097fae */ /* 0x0009e2000d121848 */
[----:B------:R-:W-:Y:S01]  /*137c0*/  ISETP.GE.U32.AND P2, PT, R8, 0x7fffff9f, PT ;  /* 0x7fffff9f0800780c */ /* 0x000fe20003f46070 */
[----:B------:R-:W-:-:S02]  /*137d0*/  IMAD R8, R252, 0xd, RZ ;  /* 0x0000000dfc087824 */ /* 0x000fc400078e02ff */
[----:B------:R2:W-:Y:S01]  /*137e0*/  STL.64 [R1+0x790], R246 ;  /* 0x000790f601007387 */ /* 0x0005e20000100a00 */
[----:B-1----:R-:W-:-:S03]  /*137f0*/  IMAD.WIDE R248, R0, 0x4, R6 ;  /* 0x0000000400f87825 */ /* 0x002fc600078e0206 */
[----:B------:R3:W-:Y:S01]  /*13800*/  STL.64 [R1+0x758], R12 ;  /* 0x0007580c01007387 */ /* 0x0007e20000100a00 */
[----:B--2---:R-:W-:Y:S01]  /*13810*/  IMAD.WIDE R246, R0, 0x4, R4 ;  /* 0x0000000400f67825 */ /* 0x004fe200078e0204 */
[----:B------:R-:W-:Y:S02]  /*13820*/  IADD3 R0, R2, -0x26, RZ ;  /* 0xffffffda02007810 */ /* 0x000fe40007ffe0ff */
[----:B------:R4:W-:Y:S01]  /*13830*/  STL.64 [R1+0x750], R10 ;  /* 0x0007500a01007387 */ /* 0x0009e20000100a00 */
[----:B---3--:R-:W-:-:S03]  /*13840*/  IMAD.WIDE R12, R8, 0x4, R6 ;  /* 0x00000004080c7825 */ /* 0x008fc600078e0206 */
[----:B------:R1:W-:Y:S04]  /*13850*/  LDGSTS.E [R9+0x21200], [R248.64], !P6 ;  /* 0x21200000f8097fae */ /* 0x0003e8000f121848 */
[----:B------:R2:W-:Y:S01]  /*13860*/  LDGSTS.E [R9+0x21300], [R246.64], !P6 ;  /* 0x21300000f6097fae */ /* 0x0005e2000f121848 */
[----:B------:R-:W-:Y:S01]  /*13870*/  ISETP.GE.U32.AND P6, PT, R0, 0x7fffff9b, PT ;  /* 0x7fffff9b0000780c */ /* 0x000fe20003fc6070 */
[----:B------:R-:W-:Y:S02]  /*13880*/  IMAD R0, R252, 0x11, RZ ;  /* 0x00000011fc007824 */ /* 0x000fe400078e02ff */
[----:B----4-:R-:W-:Y:S01]  /*13890*/  IMAD.WIDE R10, R8, 0x4, R4 ;  /* 0x00000004080a7825 */ /* 0x010fe200078e0204 */
        /* <DEDUP_REMOVED lines=106> */
[----:B------:R-:W-:Y:S02]  /*13f40*/  IMAD.SHL.U32 R0, R252, 0x2, RZ ;  /* 0x00000002fc007824 */ /* 0x000fe400078e00ff */
        /* <DEDUP_REMOVED lines=8> */
[C---:B-1----:R-:W-:Y:S01]  /*13fd0*/  IMAD.WIDE R248, R0.reuse, 0x4, R6 ;  /* 0x0000000400f87825 */ /* 0x042fe200078e0206 */
[----:B--2---:R-:W-:Y:S02]  /*13fe0*/  LOP3.LUT R9, R3, 0x40, RZ, 0x3c, !PT ;  /* 0x0000004003097812 */ /* 0x004fe400078e3cff */
[----:B------:R1:W-:Y:S01]  /*13ff0*/  STL.64 [R1+0x448], R12 ;  /* 0x0004480c01007387 */ /* 0x0003e20000100a00 */
[----:B---3--:R-:W-:Y:S01]  /*14000*/  IMAD.WIDE R246, R0, 0x4, R4 ;  /* 0x0000000400f67825 */ /* 0x008fe200078e0204 */
[----:B------:R-:W-:Y:S02]  /*14010*/  IADD3 R0, R2, -0x1f, RZ ;  /* 0xffffffe102007810 */ /* 0x000fe40007ffe0ff */
[----:B------:R2:W-:Y:S04]  /*14020*/  STL.64 [R1+0x440], R10 ;  /* 0x0004400a01007387 */ /* 0x0005e80000100a00 */
[----:B------:R3:W-:Y:S01]  /*14030*/  LDGSTS.E [R9+0x20400], [R248.64], !P6 ;  /* 0x20400000f8097fae */ /* 0x0007e2000f121848 */
[----:B-1----:R-:W-:-:S03]  /*14040*/  IMAD.WIDE R12, R8, 0x4, R6 ;  /* 0x00000004080c7825 */ /* 0x002fc600078e0206 */
[----:B------:R1:W-:Y:S01]  /*14050*/  LDGSTS.E [R9+0x20500], [R246.64], !P6 ;  /* 0x20500000f6097fae */ /* 0x0003e2000f121848 */
[----:B------:R-:W-:Y:S01]  /*14060*/  ISETP.GE.U32.AND P6, PT, R0, 0x7fffffa2, PT ;  /* 0x7fffffa20000780c */ /* 0x000fe20003fc6070 */
[----:B--2---:R-:W-:Y:S01]  /*14070*/  IMAD.WIDE R10, R8, 0x4, R4 ;  /* 0x00000004080a7825 */ /* 0x004fe200078e0204 */
[----:B------:R-:W-:Y:S01]  /*14080*/  IADD3 R8, R2, -0x23, RZ ;  /* 0xffffffdd02087810 */ /* 0x000fe20007ffe0ff */
[----:B------:R2:W-:Y:S02]  /*14090*/  LDGSTS.E [R9+0x20c00], [R12.64], !P0 ;  /* 0x20c000000c097fae */ /* 0x0005e4000c121848 */
[----:B------:R-:W-:Y:S02]  /*140a0*/  IMAD R0, R252, 0xa, RZ ;  /* 0x0000000afc007824 */ /* 0x000fe400078e02ff */
[----:B------:R3:W-:Y:S04]  /*140b0*/  STL.64 [R1+0x788], R248 ;  /* 0x000788f801007387 */ /* 0x0007e80000100a00 */
[----:B------:R4:W-:Y:S01]  /*140c0*/  LDGSTS.E [R9+0x20d00], [R10.64], !P0 ;  /* 0x20d000000a097fae */ /* 0x0009e2000c121848 */
[----:B------:R-:W-:Y:S01]  /*140d0*/  ISETP.GE.U32.AND P0, PT, R8, 0x7fffff9e, PT ;  /* 0x7fffff9e0800780c */ /* 0x000fe20003f06070 */
[----:B------:R-:W-:-:S02]  /*140e0*/  IMAD R8, R252, 0xe, RZ ;  /* 0x0000000efc087824 */ /* 0x000fc400078e02ff */
[----:B------:R1:W-:Y:S01]  /*140f0*/  STL.64 [R1+0x780], R246 ;  /* 0x000780f601007387 */ /* 0x0003e20000100a00 */
[----:B---3--:R-:W-:-:S03]  /*14100*/  IMAD.WIDE R248, R0, 0x4, R6 ;  /* 0x0000000400f87825 */ /* 0x008fc600078e0206 */
[----:B------:R2:W-:Y:S01]  /*14110*/  STL.64 [R1+0x748], R12 ;  /* 0x0007480c01007387 */ /* 0x0005e20000100a00 */
[----:B-1----:R-:W-:Y:S01]  /*14120*/  IMAD.WIDE R246, R0, 0x4, R4 ;  /* 0x0000000400f67825 */ /* 0x002fe200078e0204 */
[----:B------:R-:W-:Y:S02]  /*14130*/  IADD3 R0, R2, -0x27, RZ ;  /* 0xffffffd902007810 */ /* 0x000fe40007ffe0ff */
[----:B------:R4:W-:Y:S01]  /*14140*/  STL.64 [R1+0x740], R10 ;  /* 0x0007400a01007387 */ /* 0x0009e20000100a00 */
[----:B--2---:R-:W-:-:S03]  /*14150*/  IMAD.WIDE R12, R8, 0x4, R6 ;  /* 0x00000004080c7825 */ /* 0x004fc600078e0206 */
        /* <DEDUP_REMOVED lines=114> */
[----:B------:R-:W-:Y:S01]  /*14880*/  STL.64 [R1+0x468], R248 ;  /* 0x000468f801007387 */ /* 0x000fe20000100a00 */
[----:B------:R-:W-:-:S03]  /*14890*/  LOP3.LUT R3, R3, 0x60, RZ, 0x3c, !PT ;  /* 0x0000006003037812 */ /* 0x000fc600078e3cff */
[----:B------:R2:W-:Y:S04]  /*148a0*/  STL.64 [R1+0x460], R246 ;  /* 0x000460f601007387 */ /* 0x0005e80000100a00 */
[----:B------:R1:W-:Y:S04]  /*148b0*/  LDGSTS.E [R9+0x27c00], [R12.64], !P0 ;  /* 0x27c000000c097fae */ /* 0x0003e8000c121848 */
[----:B------:R-:W-:Y:S04]  /*148c0*/  STL.64 [R1+0x438], R12 ;  /* 0x0004380c01007387 */ /* 0x000fe80000100a00 */
[----:B------:R1:W-:Y:S01]  /*148d0*/  LDGSTS.E [R9+0x27d00], [R10.64], !P0 ;  /* 0x27d000000a097fae */ /* 0x0003e2000c121848 */
[----:B------:R-:W-:Y:S01]  /*148e0*/  ISETP.GE.U32.AND P0, PT, R8, 0x7fffffa5, PT ;  /* 0x7fffffa50800780c */ /* 0x000fe20003f06070 */
[----:B--2---:R-:W-:-:S02]  /*148f0*/  IMAD.WIDE R246, R0, 0x4, R6 ;  /* 0x0000000400f67825 */ /* 0x004fc400078e0206 */
[----:B------:R2:W-:Y:S04]  /*14900*/  STL.64 [R1+0x430], R10 ;  /* 0x0004300a01007387 */ /* 0x0005e80000100a00 */
[----:B------:R3:W-:Y:S01]  /*14910*/  LDGSTS.E [R3+0x20600], [R246.64], !P5 ;  /* 0x20600000f6037fae */ /* 0x0007e2000e921848 */
[----:B-1----:R-:W-:Y:S01]  /*14920*/  IMAD.WIDE R8, R0, 0x4, R4 ;  /* 0x0000000400087825 */ /* 0x002fe200078e0204 */
[----:B------:R-:W-:-:S03]  /*14930*/  IADD3 R0, R2, -0x20, RZ ;  /* 0xffffffe002007810 */ /* 0x000fc60007ffe0ff */
[----:B--2---:R-:W-:Y:S01]  /*14940*/  IMAD R10, R252, 0x7, RZ ;  /* 0x00000007fc0a7824 */ /* 0x004fe200078e02ff */
[----:B------:R3:W-:Y:S03]  /*14950*/  STL.64 [R1+0x778], R246 ;  /* 0x000778f601007387 */ /* 0x0007e60000100a00 */
[----:B------:R-:W-:Y:S01]  /*14960*/  IMAD.WIDE R12, R10, 0x4, R6 ;  /* 0x000000040a0c7825 */ /* 0x000fe200078e0206 */
[----:B------:R1:W-:Y:S01]  /*14970*/  LDGSTS.E [R3+0x20700], [R8.64], !P5 ;  /* 0x2070000008037fae */ /* 0x0003e2000e921848 */
[----:B------:R-:W-:Y:S02]  /*14980*/  ISETP.GE.U32.AND P5, PT, R0, 0x7fffffa1, PT ;  /* 0x7fffffa10000780c */ /* 0x000fe40003fa6070 */
[----:B------:R-:W-:Y:S01]  /*14990*/  IMAD.WIDE R10, R10, 0x4, R4 ;  /* 0x000000040a0a7825 */ /* 0x000fe200078e0204 */
[----:B------:R1:W-:Y:S03]  /*149a0*/  STL.64 [R1+0x770], R8 ;  /* 0x0007700801007387 */ /* 0x0003e60000100a00 */
[----:B------:R-:W-:Y:S01]  /*149b0*/  IMAD R0, R252, 0xb, RZ ;  /* 0x0000000bfc007824 */ /* 0x000fe200078e02ff */
[----:B------:R2:W-:Y:S03]  /*149c0*/  LDGSTS.E [R3+0x20e00], [R12.64], !P3 ;  /* 0x20e000000c037fae */ /* 0x0005e6000d921848 */
[----:B---3--:R-:W-:Y:S01]  /*149d0*/  IMAD.WIDE R246, R0, 0x4, R6 ;  /* 0x0000000400f67825 */ /* 0x008fe200078e0206 */
[----:B------:R-:W-:Y:S01]  /*149e0*/  STL.64 [R1+0x738], R12 ;  /* 0x0007380c01007387 */ /* 0x000fe20000100a00 */
[----:B-1----:R-:W-:-:S03]  /*149f0*/  IADD3 R8, R2, -0x24, RZ ;  /* 0xffffffdc02087810 */ /* 0x002fc60007ffe0ff */
[----:B------:R1:W-:Y:S01]  /*14a00*/  LDGSTS.E [R3+0x20f00], [R10.64], !P3 ;  /* 0x20f000000a037fae */ /* 0x0003e2000d921848 */
[----:B------:R-:W-:-:S03]  /*14a10*/  ISETP.GE.U32.AND P3, PT, R8, 0x7fffff9d, PT ;  /* 0x7fffff9d0800780c */ /* 0x000fc60003f66070 */
[----:B------:R1:W-:Y:S01]  /*14a20*/  STL.64 [R1+0x730], R10 ;  /* 0x0007300a01007387 */ /* 0x0003e20000100a00 */
[----:B------:R-:W-:Y:S01]  /*14a30*/  IMAD.WIDE R8, R0, 0x4, R4 ;  /* 0x0000000400087825 */ /* 0x000fe200078e0204 */
[----:B------:R-:W-:Y:S02]  /*14a40*/  IADD3 R0, R2, -0x28, RZ ;  /* 0xffffffd802007810 */ /* 0x000fe40007ffe0ff */
[----:B------:R3:W-:Y:S01]  /*14a50*/  LDGSTS.E [R3+0x21600], [R246.64], !P4 ;  /* 0x21600000f6037fae */ /* 0x0007e2000e121848 */
[----:B-1----:R-:W-:-:S03]  /*14a60*/  IMAD R10, R252, 0xf, RZ ;  /* 0x0000000ffc0a7824 */ /* 0x002fc600078e02ff */
[----:B------:R3:W-:Y:S01]  /*14a70*/  STL.64 [R1+0x6f8], R246 ;  /* 0x0006f8f601007387 */ /* 0x0007e20000100a00 */
[----:B--2---:R-:W-:-:S03]  /*14a80*/  IMAD.WIDE R12, R10, 0x4, R6 ;  /* 0x000000040a0c7825 */ /* 0x004fc600078e0206 */
[----:B------:R1:W-:Y:S01]  /*14a90*/  LDGSTS.E [R3+0x21700], [R8.64], !P4 ;  /* 0x2170000008037fae */ /* 0x0003e2000e121848 */
[----:B------:R-:W-:Y:S01]  /*14aa0*/  ISETP.GE.U32.AND P4, PT, R0, 0x7fffff99, PT ;  /* 0x7fffff990000780c */ /* 0x000fe20003f86070 */
[----:B------:R-:W-:Y:S02]  /*14ab0*/  IMAD.WIDE R10, R10, 0x4, R4 ;  /* 0x000000040a0a7825 */ /* 0x000fe400078e0204 */
[----:B------:R1:W-:Y:S02]  /*14ac0*/  STL.64 [R1+0x6f0], R8 ;  /* 0x0006f00801007387 */ /* 0x0003e40000100a00 */
[----:B------:R-:W-:Y:S02]  /*14ad0*/  IMAD R0, R252, 0x13, RZ ;  /* 0x00000013fc007824 */ /* 0x000fe400078e02ff */
[----:B------:R2:W-:Y:S02]  /*14ae0*/  LDGSTS.E [R3+0x21e00], [R12.64], !P1 ;  /* 0x21e000000c037fae */ /* 0x0005e4000c921848 */
[----:B---3--:R-:W-:-:S02]  /*14af0*/  IMAD.WIDE R246, R0, 0x4, R6 ;  /* 0x0000000400f67825 */ /* 0x008fc400078e0206 */
        /* <DEDUP_REMOVED lines=9> */
[----:B------:R-:W-:Y:S01]  /*14b90*/  STL.64 [R1+0x678], R246 ;  /* 0x000678f601007387 */ /* 0x000fe20000100a00 */
[----:B--2---:R-:W-:-:S03]  /*14ba0*/  IMAD.WIDE R12, R10, 0x4, R6 ;  /* 0x000000040a0c7825 */ /* 0x004fc600078e0206 */
[----:B------:R1:W-:Y:S01]  /*14bb0*/  LDGSTS.E [R3+0x22700], [R8.64], !P2 ;  /* 0x2270000008037fae */ /* 0x0003e2000d121848 */
[----:B------:R-:W-:Y:S01]  /*14bc0*/  ISETP.GE.U32.AND P2, PT, R0, 0x7fffff91, PT ;  /* 0x7fffff910000780c */ /* 0x000fe20003f46070 */
[----:B------:R-:W-:Y:S02]  /*14bd0*/  IMAD.WIDE R10, R10, 0x4, R4 ;  /* 0x000000040a0a7825 */ /* 0x000fe400078e0204 */
[----:B------:R1:W-:Y:S02]  /*14be0*/  STL.64 [R1+0x670], R8 ;  /* 0x0006700801007387 */ /* 0x0003e40000100a00 */
[----:B------:R-:W-:Y:S02]  /*14bf0*/  IMAD R0, R252, 0x1b, RZ ;  /* 0x0000001bfc007824 */ /* 0x000fe400078e02ff */
[----:B------:R-:W-:Y:S04]  /*14c00*/  STL.64 [R1+0x638], R12 ;  /* 0x0006380c01007387 */ /* 0x000fe80000100a00 */
[----:B------:R2:W-:Y:S01]  /*14c10*/  LDGSTS.E [R3+0x22e00], [R12.64], !P6 ;  /* 0x22e000000c037fae */ /* 0x0005e2000f121848 */
[----:B-1----:R-:W-:-:S03]  /*14c20*/  IADD3 R8, R2, -0x34, RZ ;  /* 0xffffffcc02087810 */ /* 0x002fc60007ffe0ff */
[----:B------:R1:W-:Y:S01]  /*14c30*/  STL.64 [R1+0x630], R10 ;  /* 0x0006300a01007387 */ /* 0x0003e20000100a00 */
[----:B---3--:R-:W-:-:S03]  /*14c40*/  IMAD.WIDE R246, R0, 0x4, R6 ;  /* 0x0000000400f67825 */ /* 0x008fc600078e0206 */
[----:B------:R1:W-:Y:S01]  /*14c50*/  LDGSTS.E [R3+0x22f00], [R10.64], !P6 ;  /* 0x22f000000a037fae */ /* 0x0003e2000f121848 */
[----:B------:R-:W-:Y:S01]  /*14c60*/  ISETP.GE.U32.AND P6, PT, R8, 0x7fffff8d, PT ;  /* 0x7fffff8d0800780c */ /* 0x000fe20003fc6070 */
[----:B------:R-:W-:Y:S01]  /*14c70*/  IMAD.WIDE R8, R0, 0x4, R4 ;  /* 0x0000000400087825 */ /* 0x000fe200078e0204 */
[----:B------:R-:W-:Y:S01]  /*14c80*/  IADD3 R0, R2, -0x38, RZ ;  /* 0xffffffc802007810 */ /* 0x000fe20007ffe0ff */
[----:B------:R-:W-:Y:S04]  /*14c90*/  STL.64 [R1+0x5f8], R246 ;  /* 0x0005f8f601007387 */ /* 0x000fe80000100a00 */
[----:B------:R3:W-:Y:S01]  /*14ca0*/  LDGSTS.E [R3+0x23600], [R246.64], !P0 ;  /* 0x23600000f6037fae */ /* 0x0007e2000c121848 */
[----:B-1----:R-:W-:-:S03]  /*14cb0*/  IMAD R10, R252, 0x1f, RZ ;  /* 0x0000001ffc0a7824 */ /* 0x002fc600078e02ff */
[----:B------:R1:W-:Y:S01]  /*14cc0*/  STL.64 [R1+0x5f0], R8 ;  /* 0x0005f00801007387 */ /* 0x0003e20000100a00 */
[----:B--2---:R-:W-:-:S03]  /*14cd0*/  IMAD.WIDE R12, R10, 0x4, R6 ;  /* 0x000000040a0c7825 */ /* 0x004fc600078e0206 */
[----:B------:R1:W-:Y:S01]  /*14ce0*/  LDGSTS.E [R3+0x23700], [R8.64], !P0 ;  /* 0x2370000008037fae */ /* 0x0003e2000c121848 */
[----:B------:R-:W-:Y:S01]  /*14cf0*/  IMAD.WIDE R10, R10, 0x4, R4 ;  /* 0x000000040a0a7825 */ /* 0x000fe200078e0204 */
[----:B------:R-:W-:Y:S02]  /*14d00*/  ISETP.GE.U32.AND P0, PT, R0, 0x7fffff89, PT ;  /* 0x7fffff890000780c */ /* 0x000fe40003f06070 */
[----:B------:R2:W-:Y:S01]  /*14d10*/  LDGSTS.E [R3+0x23e00], [R12.64], !P5 ;  /* 0x23e000000c037fae */ /* 0x0005e2000e921848 */
[----:B------:R-:W-:-:S03]  /*14d20*/  IMAD R0, R252, 0x23, RZ ;  /* 0x00000023fc007824 */ /* 0x000fc600078e02ff */
[----:B------:R4:W-:Y:S01]  /*14d30*/  LDGSTS.E [R3+0x23f00], [R10.64], !P5 ;  /* 0x23f000000a037fae */ /* 0x0009e2000e921848 */
[----:B-1----:R-:W-:-:S03]  /*14d40*/  IADD3 R8, R2, -0x3c, RZ ;  /* 0xffffffc402087810 */ /* 0x002fc60007ffe0ff */
[----:B------:R2:W-:Y:S01]  /*14d50*/  STL.64 [R1+0x5b8], R12 ;  /* 0x0005b80c01007387 */ /* 0x0005e20000100a00 */
[----:B------:R-:W-:Y:S01]  /*14d60*/  ISETP.GE.U32.AND P5, PT, R8, 0x7fffff85, PT ;  /* 0x7fffff850800780c */ /* 0x000fe20003fa6070 */
[----:B------:R-:W-:Y:S02]  /*14d70*/  IMAD R8, R252, 0x27, RZ ;  /* 0x00000027fc087824 */ /* 0x000fe400078e02ff */
[----:B------:R4:W-:Y:S01]  /*14d80*/  STL.64 [R1+0x5b0], R10 ;  /* 0x0005b00a01007387 */ /* 0x0009e20000100a00 */
[----:B---3--:R-:W-:-:S04]  /*14d90*/  IMAD.WIDE R246, R0, 0x4, R4 ;  /* 0x0000000400f67825 */ /* 0x008fc800078e0204 */
[----:B------:R-:W-:-:S04]  /*14da0*/  IMAD.WIDE R248, R8, 0x4, R6 ;  /* 0x0000000408f87825 */ /* 0x000fc800078e0206 */
[----:B--2---:R-:W-:Y:S01]  /*14db0*/  IMAD.WIDE R12, R0, 0x4, R6 ;  /* 0x00000004000c7825 */ /* 0x004fe200078e0206 */
[----:B------:R-:W-:-:S03]  /*14dc0*/  IADD3 R0, R2, -0x40, RZ ;  /* 0xffffffc002007810 */ /* 0x000fc60007ffe0ff */
[----:B----4-:R-:W-:Y:S02]  /*14dd0*/  IMAD R10, R252, 0x2b, RZ ;  /* 0x0000002bfc0a7824 */ /* 0x010fe400078e02ff */
[----:B------:R-:W-:Y:S01]  /*14de0*/  IMAD.WIDE R8, R8, 0x4, R4 ;  /* 0x0000000408087825 */ /* 0x000fe200078e0204 */
[----:B------:R1:W-:Y:S04]  /*14df0*/  STL.64 [R1+0x7a8], R12 ;  /* 0x0007a80c01007387 */ /* 0x0003e80000100a00 */
[----:B------:R1:W-:Y:S04]  /*14e00*/  LDGSTS.E [R3+0x24600], [R12.64], !P3 ;  /* 0x246000000c037fae */ /* 0x0003e8000d921848 */
[----:B------:R2:W-:Y:S04]  /*14e10*/  STL.64 [R1+0x7a0], R246 ;  /* 0x0007a0f601007387 */ /* 0x0005e80000100a00 */
[----:B------:R2:W-:Y:S01]  /*14e20*/  LDGSTS.E [R3+0x24700], [R246.64], !P3 ;  /* 0x24700000f6037fae */ /* 0x0005e2000d921848 */
[----:B------:R-:W-:-:S03]  /*14e30*/  ISETP.GE.U32.AND P3, PT, R0, 0x7fffff81, PT ;  /* 0x7fffff810000780c */ /* 0x000fc60003f66070 */
[----:B-1----:R1:W5:Y:S04]  /*14e40*/  LDL.LU.64 R12, [R1+0x19d0] ;  /* 0x0019d000010c7983 */ /* 0x0023680000300a00 */
[----:B------:R3:W-:Y:S01]  /*14e50*/  LDGSTS.E [R3+0x24e00], [R248.64], !P4 ;  /* 0x24e00000f8037fae */ /* 0x0007e2000e121848 */
[----:B--2---:R-:W-:-:S03]  /*14e60*/  IMAD.WIDE R246, R10, 0x4, R6 ;  /* 0x000000040af67825 */ /* 0x004fc600078e0206 */
[----:B------:R3:W-:Y:S01]  /*14e70*/  STL.64 [R1+0xab0], R248 ;  /* 0x000ab0f801007387 */ /* 0x0007e20000100a00 */
[----:B------:R-:W-:-:S03]  /*14e80*/  IMAD.WIDE R10, R10, 0x4, R4 ;  /* 0x000000040a0a7825 */ /* 0x000fc600078e0204 */
[----:B------:R2:W-:Y:S01]  /*14e90*/  LDGSTS.E [R3+0x24f00], [R8.64], !P4 ;  /* 0x24f0000008037fae */ /* 0x0005e2000e121848 */
[----:B------:R-:W-:Y:S01]  /*14ea0*/  ISETP.GE.AND P4, PT, R251, R0, PT ;  /* 0x00000000fb00720c */ /* 0x000fe20003f86270 */
[----:B------:R-:W-:Y:S02]  /*14eb0*/  IMAD R0, R252, 0x2f, RZ ;  /* 0x0000002ffc007824 */ /* 0x000fe400078e02ff */
[----:B------:R2:W-:Y:S04]  /*14ec0*/  STL.64 [R1+0xab8], R8 ;  /* 0x000ab80801007387 */ /* 0x0005e80000100a00 */
[----:B------:R4:W-:Y:S01]  /*14ed0*/  LDGSTS.E [R3+0x25600], [R246.64], !P1 ;  /* 0x25600000f6037fae */ /* 0x0009e2000c921848 */
[----:B---3--:R-:W-:-:S03]  /*14ee0*/  IMAD.WIDE R248, R0, 0x4, R6 ;  /* 0x0000000400f87825 */ /* 0x008fc600078e0206 */
[----:B------:R3:W-:Y:S01]  /*14ef0*/  LDGSTS.E [R3+0x25700], [R10.64], !P1 ;  /* 0x257000000a037fae */ /* 0x0007e2000c921848 */
[----:B--2---:R-:W-:-:S03]  /*14f00*/  IADD3 R8, R2, -0x41, RZ ;  /* 0xffffffbf02087810 */ /* 0x004fc60007ffe0ff */
[----:B------:R4:W-:Y:S01]  /*14f10*/  STL.64 [R1+0xac0], R246 ;  /* 0x000ac0f601007387 */ /* 0x0009e20000100a00 */
[----:B------:R-:W-:Y:S01]  /*14f20*/  ISETP.GE.U32.AND P1, PT, R8, 0x7fffff80, PT ;  /* 0x7fffff800800780c */ /* 0x000fe20003f26070 */
[----:B------:R-:W-:Y:S02]  /*14f30*/  IMAD R8, R252, 0x33, RZ ;  /* 0x00000033fc087824 */ /* 0x000fe400078e02ff */
[----:B------:R3:W-:Y:S04]  /*14f40*/  STL.64 [R1+0xac8], R10 ;  /* 0x000ac80a01007387 */ /* 0x0007e80000100a00 */
[----:B------:R2:W-:Y:S01]  /*14f50*/  LDGSTS.E [R3+0x25e00], [R248.64], !P2 ;  /* 0x25e00000f8037fae */ /* 0x0005e2000d121848 */
[----:B----4-:R-:W-:Y:S01]  /*14f60*/  IMAD.WIDE R246, R0, 0x4, R4 ;  /* 0x0000000400f67825 */ /* 0x010fe200078e0204 */
[----:B------:R-:W-:-:S03]  /*14f70*/  IADD3 R0, R2, -0x45, RZ ;  /* 0xffffffbb02007810 */ /* 0x000fc60007ffe0ff */
[----:B---3--:R-:W-:Y:S01]  /*14f80*/  IMAD.WIDE R10, R8, 0x4, R6 ;  /* 0x00000004080a7825 */ /* 0x008fe200078e0206 */
[----:B------:R3:W-:Y:S01]  /*14f90*/  LDGSTS.E [R3+0x25f00], [R246.64], !P2 ;  /* 0x25f00000f6037fae */ /* 0x0007e2000d121848 */
[----:B------:R-:W-:Y:S02]  /*14fa0*/  ISETP.GE.U32.AND P2, PT, R0, 0x7fffff7c, PT ;  /* 0x7fffff7c0000780c */ /* 0x000fe40003f46070 */
[----:B------:R-:W-:Y:S01]  /*14fb0*/  IMAD.WIDE R8, R8, 0x4, R4 ;  /* 0x0000000408087825 */ /* 0x000fe200078e0204 */
[----:B------:R-:W-:Y:S01]  /*14fc0*/  IADD3 R0, R2, -0x49, RZ ;  /* 0xffffffb702007810 */ /* 0x000fe20007ffe0ff */
[----:B------:R4:W-:Y:S04]  /*14fd0*/  LDGSTS.E [R3+0x26600], [R10.64], !P6 ;  /* 0x266000000a037fae */ /* 0x0009e8000f121848 */
[----:B------:R1:W-:Y:S01]  /*14fe0*/  LDGSTS.E [R3+0x26700], [R8.64], !P6 ;  /* 0x2670000008037fae */ /* 0x0003e2000f121848 */
[----:B------:R-:W-:Y:S01]  /*14ff0*/  ISETP.GE.U32.AND P6, PT, R0, 0x7fffff78, PT ;  /* 0x7fffff780000780c */ /* 0x000fe20003fc6070 */
[----:B------:R-:W-:-:S02]  /*15000*/  IMAD R0, R252, 0x37, RZ ;  /* 0x00000037fc007824 */ /* 0x000fc400078e02ff */
[----:B------:R2:W-:Y:S04]  /*15010*/  STL.64 [R1+0xad0], R248 ;  /* 0x000ad0f801007387 */ /* 0x0005e80000100a00 */
[----:B------:R-:W-:Y:S04]  /*15020*/  STL.64 [R1+0xb18], R246 ;  /* 0x000b18f601007387 */ /* 0x000fe80000100a00 */
[----:B------:R4:W-:Y:S04]  /*15030*/  STL.64 [R1+0xad8], R10 ;  /* 0x000ad80a01007387 */ /* 0x0009e80000100a00 */
[----:B------:R1:W-:Y:S01]  /*15040*/  STL.64 [R1+0xb20], R8 ;  /* 0x000b200801007387 */ /* 0x0003e20000100a00 */
[----:B--2---:R-:W-:-:S02]  /*15050*/  IMAD R248, R252, 0x3b, RZ ;  /* 0x0000003bfcf87824 */ /* 0x004fc400078e02ff */
[----:B------:R-:W-:Y:S02]  /*15060*/  IMAD R250, R252, 0x3f, RZ ;  /* 0x0000003ffcfa7824 */ /* 0x000fe400078e02ff */
[----:B----4-:R-:W-:-:S04]  /*15070*/  IMAD.WIDE R10, R0, 0x4, R6 ;  /* 0x00000004000a7825 */ /* 0x010fc800078e0206 */
[----:B-1----:R-:W-:Y:S01]  /*15080*/  IMAD.WIDE R8, R0, 0x4, R4 ;  /* 0x0000000400087825 */ /* 0x002fe200078e0204 */
[----:B------:R1:W-:Y:S03]  /*15090*/  LDGSTS.E [R3+0x26e00], [R10.64], !P0 ;  /* 0x26e000000a037fae */ /* 0x0003e6000c121848 */
[----:B------:R-:W-:Y:S01]  /*150a0*/  IMAD.MOV.U32 R0, RZ, RZ, 0x3f ;  /* 0x0000003fff007424 */ /* 0x000fe200078e00ff */
[----:B------:R1:W-:Y:S01]  /*150b0*/  STL.64 [R1+0xb00], R10 ;  /* 0x000b000a01007387 */ /* 0x0003e20000100a00 */
[----:B------:R-:W-:Y:S02]  /*150c0*/  IMAD.MOV.U32 R252, RZ, RZ, c[0x0][0x180] ;  /* 0x00006000fffc7624 */ /* 0x000fe400078e00ff */
[----:B---3--:R-:W-:Y:S01]  /*150d0*/  IMAD.WIDE R246, R248, 0x4, R6 ;  /* 0x00000004f8f67825 */ /* 0x008fe200078e0206 */
[----:B------:R-:W-:Y:S01]  /*150e0*/  IADD3 R0, R0, c[0x0][0x180], RZ ;  /* 0x0000600000007a10 */ /* 0x000fe20007ffe0ff */
[----:B------:R2:W-:Y:S02]  /*150f0*/  STL.64 [R1+0xb28], R8 ;  /* 0x000b280801007387 */ /* 0x0005e40000100a00 */
[----:B------:R-:W-:-:S02]  /*15100*/  IMAD.WIDE R248, R248, 0x4, R4 ;  /* 0x00000004f8f87825 */ /* 0x000fc400078e0204 */
[----:B------:R2:W-:Y:S01]  /*15110*/  LDGSTS.E [R3+0x26f00], [R8.64], !P0 ;  /* 0x26f0000008037fae */ /* 0x0005e2000c121848 */
[----:B------:R-:W-:-:S03]  /*15120*/  IADD3 R2, R252, -0x4d, RZ ;  /* 0xffffffb3fc027810 */ /* 0x000fc60007ffe0ff */
[----:B-1----:R1:W5:Y:S01]  /*15130*/  LDL.LU.64 R10, [R1+0x19c8] ;  /* 0x0019c800010a7983 */ /* 0x0023620000300a00 */
[----:B------:R-:W-:-:S03]  /*15140*/  ISETP.GT.AND P0, PT, R0, 0x3f, PT ;  /* 0x0000003f0000780c */ /* 0x000fc60003f04270 */
[----:B------:R3:W-:Y:S04]  /*15150*/  LDGSTS.E [R3+0x27600], [R246.64], !P5 ;  /* 0x27600000f6037fae */ /* 0x0007e8000e921848 */
[----:B--2---:R1:W5:Y:S04]  /*15160*/  LDL.LU.64 R8, [R1+0x19c0] ;  /* 0x0019c00001087983 */ /* 0x0043680000300a00 */
[----:B------:R3:W-:Y:S01]  /*15170*/  STL.64 [R1+0xb08], R246 ;  /* 0x000b08f601007387 */ /* 0x0007e20000100a00 */
[----:B------:R-:W-:-:S03]  /*15180*/  SEL R0, RZ, 0x4, !P0 ;  /* 0x00000004ff007807 */ /* 0x000fc60004000000 */
[----:B------:R2:W-:Y:S04]  /*15190*/  STL.64 [R1+0xb30], R248 ;  /* 0x000b30f801007387 */ /* 0x0005e80000100a00 */
[----:B------:R2:W-:Y:S01]  /*151a0*/  LDGSTS.E [R3+0x27700], [R248.64], !P5 ;  /* 0x27700000f8037fae */ /* 0x0005e2000e921848 */
[----:B------:R-:W-:Y:S02]  /*151b0*/  ISETP.GE.AND P5, PT, R251, c[0x0][0x180], PT ;  /* 0x00006000fb007a0c */ /* 0x000fe40003fa6270 */
[----:B------:R-:W-:Y:S01]  /*151c0*/  ISETP.GE.U32.AND P0, PT, R2, 0x7fffff74, PT ;  /* 0x7fffff740200780c */ /* 0x000fe20003f06070 */
[----:B---3--:R1:W5:Y:S04]  /*151d0*/  LDL.LU.64 R246, [R1+0x19b8] ;  /* 0x0019b80001f67983 */ /* 0x0083680000300a00 */
[----:B------:R1:W5:Y:S01]  /*151e0*/  LDL.LU R2, [R1+0x19b0] ;  /* 0x0019b00001027983 */ /* 0x0003620000300800 */
[----:B--2---:R-:W-:-:S04]  /*151f0*/  IMAD.WIDE R248, R250, 0x4, R6 ;  /* 0x00000004faf87825 */ /* 0x004fc800078e0206 */
[----:B------:R-:W-:Y:S01]  /*15200*/  IMAD.WIDE R250, R250, 0x4, R4 ;  /* 0x00000004fafa7825 */ /* 0x000fe200078e0204 */
[----:B------:R2:W-:Y:S04]  /*15210*/  STL.64 [R1+0xb10], R248 ;  /* 0x000b10f801007387 */ /* 0x0005e80000100a00 */
[----:B------:R3:W-:Y:S04]  /*15220*/  STL.64 [R1+0xb38], R250 ;  /* 0x000b38fa01007387 */ /* 0x0007e80000100a00 */
[----:B------:R2:W-:Y:S04]  /*15230*/  LDGSTS.E [R3+0x27e00], [R248.64], !P3 ;  /* 0x27e00000f8037fae */ /* 0x0005e8000d921848 */
[----:B------:R3:W-:Y:S04]  /*15240*/  LDGSTS.E [R3+0x27f00], [R250.64], !P3 ;  /* 0x27f00000fa037fae */ /* 0x0007e8000d921848 */
[----:B--2---:R1:W5:Y:S04]  /*15250*/  LDL.LU.64 R248, [R1+0x19a8] ;  /* 0x0019a80001f87983 */ /* 0x0043680000300a00 */
[----:B---3--:R1:W5:Y:S04]  /*15260*/  LDL.LU.64 R250, [R1+0x19a0] ;  /* 0x0019a00001fa7983 */ /* 0x0083680000300a00 */
[----:B------:R1:W5:Y:S01]  /*15270*/  LDL.LU R3, [R1+0x199c] ;  /* 0x00199c0001037983 */ /* 0x0003620000300800 */
[----:B------:R-:W-:-:S02]  /*15280*/  IADD3 R252, R252, -0x51, RZ ;  /* 0xffffffaffcfc7810 */ /* 0x000fc40007ffe0ff */
[----:B------:R-:W-:Y:S02]  /*15290*/  SEL R0, R0, RZ, !P5 ;  /* 0x000000ff00007207 */ /* 0x000fe40006800000 */
[----:B------:R-:W-:Y:S02]  /*152a0*/  ISETP.GE.U32.AND P3, PT, R252, 0x7fffff70, PT ;  /* 0x7fffff70fc00780c */ /* 0x000fe40003f66070 */
[----:B------:R-:W-:Y:S02]  /*152b0*/  MOV R252, c[0x0][0x188] ;  /* 0x0000620000fc7a02 */ /* 0x000fe40000000f00 */
[----:B------:R-:W-:Y:S02]  /*152c0*/  ISETP.NE.U32.AND P5, PT, R0, RZ, PT ;  /* 0x000000ff0000720c */ /* 0x000fe40003fa5070 */
[----:B-1---5:R1:W-:Y:S04]  /*152d0*/  STL.64 [R1+0x1ee8], R246 ;  /* 0x001ee8f601007387 */ /* 0x0223e80000100a00 */
[----:B------:R-:W2:Y:S04]  /*152e0*/  S2R R0, SR_TID.X ;  /* 0x0000000000007919 */ /* 0x000ea80000002100 */
[----:B------:R-:W0:Y:S04]  /*152f0*/  LDGDEPBAR ;  /* 0x00000000000079af */ /* 0x000e280000000000 */
[----:B-1----:R-:W3:Y:S04]  /*15300*/  LDL.64 R246, [R1+0x428] ;  /* 0x0004280001f67983 */ /* 0x002ee80000100a00 */
[----:B------:R1:W-:Y:S04]  /*15310*/  STL.64 [R1+0x1ee0], R22 ;  /* 0x001ee01601007387 */ /* 0x0003e80000100a00 */
[----:B-1----:R-:W4:Y:S04]  /*15320*/  LDL.64 R22, [R1+0x3e8] ;  /* 0x0003e80001167983 */ /* 0x002f280000100a00 */
        /* <DEDUP_REMOVED lines=20> */
[----:B------:R-:W-:Y:S04]  /*15470*/  STL.64 [R1+0x1e88], R198 ;  /* 0x001e88c601007387 */ /* 0x000fe80000100a00 */
[----:B------:R1:W-:Y:S04]  /*15480*/  STL.64 [R1+0x1e80], R214 ;  /* 0x001e80d601007387 */ /* 0x0003e80000100a00 */
[----:B-1----:R-:W4:Y:S04]  /*15490*/  LDL.64 R214, [R1+0x20] ;  /* 0x0000200001d67983 */ /* 0x002f280000100a00 */
[----:B------:R1:W-:Y:S04]  /*154a0*/  STL.64 [R1+0x1e78], R230 ;  /* 0x001e78e601007387 */ /* 0x0003e80000100a00 */
[----:B-1----:R-:W4:Y:S04]  /*154b0*/  LDL.64 R230, [R1+0x60] ;  /* 0x0000600001e67983 */ /* 0x002f280000100a00 */
[----:B------:R1:W-:Y:S04]  /*154c0*/  STL.64 [R1+0x1e70], R2 ;  /* 0x001e700201007387 */ /* 0x0003e80000100a00 */
[----:B-1----:R-:W4:Y:S01]  /*154d0*/  LDL.64 R2, [R1+0xa0] ;  /* 0x0000a00001027983 */ /* 0x002f220000100a00 */
[----:B--2---:R-:W-:Y:S01]  /*154e0*/  LOP3.LUT R199, R0, 0x3f, RZ, 0xc0, !PT ;  /* 0x0000003f00c77812 */ /* 0x004fe200078ec0ff */
[----:B------:R-:W-:-:S02]  /*154f0*/  IMAD.MOV.U32 R0, RZ, RZ, 0x3f ;  /* 0x0000003fff007424 */ /* 0x000fc400078e00ff */
[----:B------:R1:W-:Y:S04]  /*15500*/  STL.64 [R1+0x1e68], R6 ;  /* 0x001e680601007387 */ /* 0x0003e80000100a00 */
[----:B-1----:R-:W2:Y:S01]  /*15510*/  LDL.64 R6, [R1+0xe0] ;  /* 0x0000e00001067983 */ /* 0x002ea20000100a00 */
[----:B------:R-:W-:Y:S01]  /*15520*/  IMAD.SHL.U32 R198, R199, 0x4, RZ ;  /* 0x00000004c7c67824 */ /* 0x000fe200078e00ff */
[----:B------:R-:W-:Y:S02]  /*15530*/  IADD3 R199, R0, c[0x0][0x180], RZ ;  /* 0x0000600000c77a10 */ /* 0x000fe40007ffe0ff */
[----:B------:R1:W-:Y:S04]  /*15540*/  STL.64 [R1+0x1e60], R4 ;  /* 0x001e600401007387 */ /* 0x0003e80000100a00 */
[----:B-1----:R-:W2:Y:S01]  /*15550*/  LDL.64 R4, [R1+0x120] ;  /* 0x0001200001047983 */ /* 0x002ea20000100a00 */
[----:B------:R-:W-:-:S02]  /*15560*/  SEL R0, RZ, 0x4, P4 ;  /* 0x00000004ff007807 */ /* 0x000fc40002000000 */
[----:B------:R-:W-:Y:S02]  /*15570*/  ISETP.GT.AND P4, PT, R199, 0x7f, PT ;  /* 0x0000007fc700780c */ /* 0x000fe40003f84270 */
[C---:B------:R-:W-:Y:S02]  /*15580*/  LOP3.LUT R199, R198.reuse, 0x10, RZ, 0x3c, !PT ;  /* 0x00000010c6c77812 */ /* 0x040fe400078e3cff */
[C---:B------:R-:W-:Y:S02]  /*15590*/  LOP3.LUT R199, R198.reuse, 0x30, RZ, 0x3c, !PT ;  /* 0x00000030c6c77812 */ /* 0x040fe400078e3cff */
[C---:B------:R-:W-:Y:S02]  /*155a0*/  LOP3.LUT R199, R198.reuse, 0x50, RZ, 0x3c, !PT ;  /* 0x00000050c6c77812 */ /* 0x040fe400078e3cff */
[----:B------:R-:W-:-:S06]  /*155b0*/  LOP3.LUT R199, R198, 0x70, RZ, 0x3c, !PT ;  /* 0x00000070c6c77812 */ /* 0x000fcc00078e3cff */
[----:B------:R-:W1:Y:S04]  /*155c0*/  S2R R199, SR_TID.X ;  /* 0x0000000000c77919 */ /* 0x000e680000002100 */
[----:B---3--:R3:W-:Y:S04]  /*155d0*/  LDGSTS.E [R198], [R246.64], P5 ;  /* 0x00000000f6c67fae */ /* 0x0087e8000a921848 */
[----:B---3--:R-:W3:Y:S04]  /*155e0*/  LDL.LU.64 R246, [R1+0x1ee8] ;  /* 0x001ee80001f67983 */ /* 0x008ee80000300a00 */
[----:B----4-:R4:W-:Y:S04]  /*155f0*/  LDGSTS.E [R198+0x800], [R22.64], P5 ;  /* 0x0080000016c67fae */ /* 0x0109e8000a921848 */
[----:B----4-:R-:W4:Y:S04]  /*15600*/  LDL.LU.64 R22, [R1+0x1ee0] ;  /* 0x001ee00001167983 */ /* 0x010f280000300a00 */
[----:B------:R1:W-:Y:S04]  /*15610*/  LDGSTS.E [R198+0x1000], [R38.64], P5 ;  /* 0x0100000026c67fae */ /* 0x0003e8000a921848 */
[----:B-1----:R-:W3:Y:S04]  /*15620*/  LDL.LU.64 R38, [R1+0x1ed8] ;  /* 0x001ed80001267983 */ /* 0x002ee80000300a00 */
        /* <DEDUP_REMOVED lines=18> */
[----:B------:R1:W-:Y:S04]  /*15750*/  STL.64 [R1+0x1b68], R8 ;  /* 0x001b680801007387 */ /* 0x0003e80000100a00 */
[----:B--2---:R2:W-:Y:S04]  /*15760*/  LDGSTS.E [R198+0x6000], [R4.64], P5 ;  /* 0x0600000004c67fae */ /* 0x0045e8000a921848 */
[----:B------:R2:W-:Y:S04]  /*15770*/  LDGSTS.E [R198+0x6800], [R6.64], P5 ;  /* 0x0680000006c67fae */ /* 0x0005e8000a921848 */
[----:B------:R1:W-:Y:S04]  /*15780*/  LDGSTS.E [R198+0x7000], [R2.64], P5 ;  /* 0x0700000002c67fae */ /* 0x0003e8000a921848 */
[----:B------:R1:W-:Y:S04]  /*15790*/  LDGSTS.E [R198+0x7800], [R230.64], P5 ;  /* 0x07800000e6c67fae */ /* 0x0003e8000a921848 */
[----:B------:R1:W-:Y:S04]  /*157a0*/  LDGSTS.E [R198+0x8000], [R214.64], P5 ;  /* 0x08000000d6c67fae */ /* 0x0003e8000a921848 */
[----:B------:R1:W-:Y:S04]  /*157b0*/  LDGSTS.E [R198+0x8800], [R8.64], P5 ;  /* 0x0880000008c67fae */ /* 0x0003e8000a921848 */
[----:B------:R2:W-:Y:S04]  /*157c0*/  LDGSTS.E [R198+0x9000], [R24.64], P5 ;  /* 0x0900000018c67fae */ /* 0x0005e8000a921848 */
[----:B-1----:R-:W3:Y:S04]  /*157d0*/  LDL.LU.64 R8, [R1+0x10] ;  /* 0x0000100001087983 */ /* 0x002ee80000300a00 */
[----:B------:R2:W-:Y:S04]  /*157e0*/  STL.64 [R1+0x1b58], R24 ;  /* 0x001b581801007387 */ /* 0x0005e80000100a00 */
[----:B------:R-:W-:Y:S04]  /*157f0*/  STL.64 [R1+0x1b60], R40 ;  /* 0x001b602801007387 */ /* 0x000fe80000100a00 */
[----:B------:R1:W-:Y:S01]  /*15800*/  STL.64 [R1+0x1b70], R56 ;  /* 0x001b703801007387 */ /* 0x0003e20000100a00 */
[----:B--2---:R-:W-:-:S05]  /*15810*/  LOP3.LUT R24, R199, 0x3f, RZ, 0xc0, !PT ;  /* 0x0000003fc7187812 */ /* 0x004fca00078ec0ff */
[----:B------:R-:W-:-:S05]  /*15820*/  IMAD.SHL.U32 R25, R24, 0x4, RZ ;  /* 0x0000000418197824 */ /* 0x000fca00078e00ff */
[----:B------:R2:W-:Y:S04]  /*15830*/  LDGSTS.E [R25+0x9800], [R40.64], P5 ;  /* 0x0980000028197fae */ /* 0x0005e8000a921848 */
[----:B------:R1:W-:Y:S04]  /*15840*/  LDGSTS.E [R25+0xa000], [R56.64], P5 ;  /* 0x0a00000038197fae */ /* 0x0003e8000a921848 */
[----:B------:R2:W-:Y:S04]  /*15850*/  LDGSTS.E [R25+0xa800], [R72.64], P5 ;  /* 0x0a80000048197fae */ /* 0x0005e8000a921848 */
[----:B-1----:R-:W3:Y:S04]  /*15860*/  LDL.LU.64 R56, [R1+0x18] ;  /* 0x0000180001387983 */ /* 0x002ee80000300a00 */
[----:B------:R2:W-:Y:S04]  /*15870*/  STL.64 [R1+0x1b78], R72 ;  /* 0x001b784801007387 */ /* 0x0005e80000100a00 */
[----:B------:R-:W3:Y:S04]  /*15880*/  LDL.64 R214, [R1+0x3e0] ;  /* 0x0003e00001d67983 */ /* 0x000ee80000100a00 */
[----:B------:R-:W3:Y:S01]  /*15890*/  LDL.64 R230, [R1+0x3a0] ;  /* 0x0003a00001e67983 */ /* 0x000ee20000100a00 */
[----:B--2---:R-:W-:-:S03]  /*158a0*/  LOP3.LUT R72, R199, 0x3f, RZ, 0xc0, !PT ;  /* 0x0000003fc7487812 */ /* 0x004fc600078ec0ff */
[----:B------:R-:W2:Y:S02]  /*158b0*/  LDL.64 R2, [R1+0x358] ;  /* 0x0003580001027983 */ /* 0x000ea40000100a00 */
[----:B------:R-:W-:Y:S02]  /*158c0*/  IMAD.SHL.U32 R73, R72, 0x4, RZ ;  /* 0x0000000448497824 */ /* 0x000fe400078e00ff */
[----:B------:R-:W2:Y:S04]  /*158d0*/  LDL.64 R198, [R1+0x420] ;  /* 0x0004200001c67983 */ /* 0x000ea80000100a00 */
[----:B------:R-:W3:Y:S04]  /*158e0*/  LDL.64 R6, [R1+0x318] ;  /* 0x0003180001067983 */ /* 0x000ee80000100a00 */
[----:B------:R-:W4:Y:S04]  /*158f0*/  LDL.64 R4, [R1+0x2d8] ;  /* 0x0002d80001047983 */ /* 0x000f280000100a00 */
[----:B------:R-:W4:Y:S04]  /*15900*/  LDL.64 R40, [R1+0x98] ;  /* 0x0000980001287983 */ /* 0x000f280000100a00 */
[----:B------:R1:W-:Y:S04]  /*15910*/  LDGSTS.E [R73+0xb000], [R88.64], P5 ;  /* 0x0b00000058497fae */ /* 0x0003e8000a921848 */
[----:B------:R1:W-:Y:S04]  /*15920*/  STL.64 [R1+0x1b80], R88 ;  /* 0x001b805801007387 */ /* 0x0003e80000100a00 */
[----:B------:R1:W-:Y:S04]  /*15930*/  LDGSTS.E [R73+0xb800], [R104.64], P5 ;  /* 0x0b80000068497fae */ /* 0x0003e8000a921848 */
[----:B------:R1:W-:Y:S04]  /*15940*/  LDGSTS.E [R73+0xc000], [R120.64], P5 ;  /* 0x0c00000078497fae */ /* 0x0003e8000a921848 */
[----:B-1----:R-:W4:Y:S04]  /*15950*/  LDL.64 R88, [R1+0xd8] ;  /* 0x0000d80001587983 */ /* 0x002f280000100a00 */
        /* <DEDUP_REMOVED lines=14> */
[----:B-1----:R-:W4:Y:S04]  /*15a40*/  LDL.LU.64 R152, [R1+0x50] ;  /* 0x0000500001987983 */ /* 0x002f280000300a00 */
[----:B------:R1:W-:Y:S04]  /*15a50*/  STL.64 [R1+0x1ba8], R168 ;  /* 0x001ba8a801007387 */ /* 0x0003e80000100a00 */
[----:B-1----:R-:W4:Y:S04]  /*15a60*/  LDL.LU.64 R168, [R1+0x58] ;  /* 0x0000580001a87983 */ /* 0x002f280000300a00 */
[----:B------:R1:W-:Y:S04]  /*15a70*/  STL.64 [R1+0x1bb0], R184 ;  /* 0x001bb0b801007387 */ /* 0x0003e80000100a00 */
[----:B-1----:R-:W4:Y:S04]  /*15a80*/  LDL.64 R184, [R1+0x1d8] ;  /* 0x0001d80001b87983 */ /* 0x002f280000100a00 */
[----:B------:R1:W-:Y:S04]  /*15a90*/  STL.64 [R1+0x1bb8], R200 ;  /* 0x001bb8c801007387 */ /* 0x0003e80000100a00 */
[----:B-1----:R-:W4:Y:S04]  /*15aa0*/  LDL.64 R200, [R1+0x218] ;  /* 0x0002180001c87983 */ /* 0x002f280000100a00 */
[----:B------:R1:W-:Y:S04]  /*15ab0*/  STL.64 [R1+0x1bc0], R216 ;  /* 0x001bc0d801007387 */ /* 0x0003e80000100a00 */
[----:B-1----:R-:W4:Y:S04]  /*15ac0*/  LDL.64 R216, [R1+0x258] ;  /* 0x0002580001d87983 */ /* 0x002f280000100a00 */
[----:B------:R1:W-:Y:S04]  /*15ad0*/  STL.64 [R1+0x1bc8], R232 ;  /* 0x001bc8e801007387 */ /* 0x0003e80000100a00 */
[----:B-1----:R-:W4:Y:S01]  /*15ae0*/  LDL.64 R232, [R1+0x298] ;  /* 0x0002980001e87983 */ /* 0x002f220000100a00 */
[----:B------:R-:W-:-:S05]  /*15af0*/  IMAD.SHL.U32 R24, R24, 0x4, RZ ;  /* 0x0000000418187824 */ /* 0x000fca00078e00ff */
[----:B------:R-:W-:-:S05]  /*15b00*/  LOP3.LUT R24, R24, 0x10, RZ, 0x3c, !PT ;  /* 0x0000001018187812 */ /* 0x000fca00078e3cff */
[----:B--2---:R1:W-:Y:S04]  /*15b10*/  LDGSTS.E [R24+0x100], [R198.64], P5 ;  /* 0x00100000c6187fae */ /* 0x0043e8000a921848 */
[----:B---3--:R2:W-:Y:S04]  /*15b20*/  LDGSTS.E [R24+0x900], [R214.64], P5 ;  /* 0x00900000d6187fae */ /* 0x0085e8000a921848 */
[----:B------:R3:W-:Y:S04]  /*15b30*/  LDGSTS.E [R24+0x1100], [R230.64], P5 ;  /* 0x01100000e6187fae */ /* 0x0007e8000a921848 */
[----:B------:R1:W-:Y:S04]  /*15b40*/  LDGSTS.E [R24+0x1900], [R2.64], P5 ;  /* 0x0190000002187fae */ /* 0x0003e8000a921848 */
[----:B------:R2:W-:Y:S04]  /*15b50*/  LDGSTS.E [R24+0x2100], [R6.64], P5 ;  /* 0x0210000006187fae */ /* 0x0005e8000a921848 */
[----:B----4-:R3:W-:Y:S04]  /*15b60*/  LDGSTS.E [R24+0x2900], [R4.64], P5 ;  /* 0x0290000004187fae */ /* 0x0107e8000a921848 */
[----:B-1----:R-:W4:Y:S04]  /*15b70*/  LDL.LU.64 R198, [R1+0x1e88] ;  /* 0x001e880001c67983 */ /* 0x002f280000300a00 */
[----:B--2---:R-:W2:Y:S04]  /*15b80*/  LDL.LU.64 R214, [R1+0x1e80] ;  /* 0x001e800001d67983 */ /* 0x004ea80000300a00 */
[----:B---3--:R-:W3:Y:S04]  /*15b90*/  LDL.LU.64 R230, [R1+0x1e78] ;  /* 0x001e780001e67983 */ /* 0x008ee80000300a00 */
[----:B------:R-:W2:Y:S04]  /*15ba0*/  LDL.LU.64 R2, [R1+0x1e70] ;  /* 0x001e700001027983 */ /* 0x000ea80000300a00 */
[----:B------:R-:W2:Y:S04]  /*15bb0*/  LDL.LU.64 R6, [R1+0x1e68] ;  /* 0x001e680001067983 */ /* 0x000ea80000300a00 */
[----:B------:R-:W2:Y:S04]  /*15bc0*/  LDL.LU.64 R4, [R1+0x1e60] ;  /* 0x001e600001047983 */ /* 0x000ea80000300a00 */
[----:B------:R1:W-:Y:S04]  /*15bd0*/  LDGSTS.E [R24+0x3100], [R232.64], P5 ;  /* 0x03100000e8187fae */ /* 0x0003e8000a921848 */
[----:B------:R1:W-:Y:S04]  /*15be0*/  LDGSTS.E [R24+0x3900], [R216.64], P5 ;  /* 0x03900000d8187fae */ /* 0x0003e8000a921848 */
[----:B------:R1:W-:Y:S04]  /*15bf0*/  LDGSTS.E [R24+0x4100], [R200.64], P5 ;  /* 0x04100000c8187fae */ /* 0x0003e8000a921848 */
[----:B------:R1:W-:Y:S04]  /*15c00*/  LDGSTS.E [R24+0x4900], [R184.64], P5 ;  /* 0x04900000b8187fae */ /* 0x0003e8000a921848 */
[----:B------:R1:W-:Y:S04]  /*15c10*/  LDGSTS.E [R24+0x5100], [R136.64], P5 ;  /* 0x0510000088187fae */ /* 0x0003e8000a921848 */
[----:B------:R1:W-:Y:S04]  /*15c20*/  LDGSTS.E [R24+0x5900], [R120.64], P5 ;  /* 0x0590000078187fae */ /* 0x0003e8000a921848 */
[----:B------:R1:W-:Y:S04]  /*15c30*/  LDGSTS.E [R24+0x6100], [R104.64], P5 ;  /* 0x0610000068187fae */ /* 0x0003e8000a921848 */
[----:B------:R3:W-:Y:S04]  /*15c40*/  LDGSTS.E [R24+0x6900], [R88.64], P5 ;  /* 0x0690000058187fae */ /* 0x0007e8000a921848 */
[----:B-1----:R-:W2:Y:S04]  /*15c50*/  LDL.64 R232, [R1+0x210] ;  /* 0x0002100001e87983 */ /* 0x002ea80000100a00 */
[----:B------:R-:W2:Y:S04]  /*15c60*/  LDL.64 R216, [R1+0x1d0] ;  /* 0x0001d00001d87983 */ /* 0x000ea80000100a00 */
[----:B------:R-:W2:Y:S04]  /*15c70*/  LDL.64 R200, [R1+0x190] ;  /* 0x0001900001c87983 */ /* 0x000ea80000100a00 */
[----:B------:R-:W2:Y:S04]  /*15c80*/  LDL.64 R104, [R1+0x110] ;  /* 0x0001100001687983 */ /* 0x000ea80000100a00 */
[----:B------:R1:W-:Y:S04]  /*15c90*/  LDGSTS.E [R24+0x7100], [R40.64], P5 ;  /* 0x0710000028187fae */ /* 0x0003e8000a921848 */
[----:B------:R-:W2:Y:S04]  /*15ca0*/  LDL.LU.64 R184, [R1+0x150] ;  /* 0x0001500001b87983 */ /* 0x000ea80000300a00 */
[----:B------:R1:W-:Y:S04]  /*15cb0*/  LDGSTS.E [R24+0x7900], [R168.64], P5 ;  /* 0x07900000a8187fae */ /* 0x0003e8000a921848 */
[----:B------:R-:W-:Y:S04]  /*15cc0*/  STL.64 [R1+0x1bd0], R168 ;  /* 0x001bd0a801007387 */ /* 0x000fe80000100a00 */
[----:B------:R1:W-:Y:S04]  /*15cd0*/  LDGSTS.E [R24+0x8100], [R56.64], P5 ;  /* 0x0810000038187fae */ /* 0x0003e8000a921848 */
[----:B------:R-:W-:Y:S04]  /*15ce0*/  STL.64 [R1+0x1bd8], R56 ;  /* 0x001bd83801007387 */ /* 0x000fe80000100a00 */
[----:B------:R1:W-:Y:S04]  /*15cf0*/  LDGSTS.E [R24+0x8900], [R10.64], P5 ;  /* 0x089000000a187fae */ /* 0x0003e8000a921848 */
[----:B------:R1:W-:Y:S04]  /*15d00*/  STL.64 [R1+0x1be0], R10 ;  /* 0x001be00a01007387 */ /* 0x0003e80000100a00 */
[----:B------:R1:W-:Y:S04]  /*15d10*/  LDGSTS.E [R24+0x9100], [R26.64], P5 ;  /* 0x091000001a187fae */ /* 0x0003e8000a921848 */
[----:B------:R1:W-:Y:S04]  /*15d20*/  LDGSTS.E [R24+0x9900], [R42.64], P5 ;  /* 0x099000002a187fae */ /* 0x0003e8000a921848 */
[----:B-1----:R-:W4:Y:S04]  /*15d30*/  LDL.LU.64 R10, [R1+0x90] ;  /* 0x00009000010a7983 */ /* 0x002f280000300a00 */
        /* <DEDUP_REMOVED lines=17> */
[----:B------:R1:W-:Y:S01]  /*15e50*/  LDGSTS.E [R24+0xe100], [R186.64], P5 ;  /* 0x0e100000ba187fae */ /* 0x0003e2000a921848 */
[----:B---3--:R-:W-:-:S03]  /*15e60*/  LOP3.LUT R89, R25, 0x20, RZ, 0x3c, !PT ;  /* 0x0000002019597812 */ /* 0x008fc600078e3cff */
[----:B------:R3:W-:Y:S04]  /*15e70*/  LDGSTS.E [R24+0xe900], [R202.64], P5 ;  /* 0x0e900000ca187fae */ /* 0x0007e8000a921848 */
[----:B-1----:R-:W4:Y:S04]  /*15e80*/  LDL.64 R90, [R1+0x350] ;  /* 0x00035000015a7983 */ /* 0x002f280000100a00 */
[----:B------:R-:W-:Y:S04]  /*15e90*/  STL.64 [R1+0x1c10], R106 ;  /* 0x001c106a01007387 */ /* 0x000fe80000100a00 */
[----:B------:R-:W-:Y:S04]  /*15ea0*/  STL.64 [R1+0x1c18], R122 ;  /* 0x001c187a01007387 */ /* 0x000fe80000100a00 */
[----:B------:R1:W-:Y:S04]  /*15eb0*/  STL.64 [R1+0x1c20], R138 ;  /* 0x001c208a01007387 */ /* 0x0003e80000100a00 */
[----:B------:R3:W-:Y:S04]  /*15ec0*/  LDGSTS.E [R24+0xf100], [R218.64], P5 ;  /* 0x0f100000da187fae */ /* 0x0007e8000a921848 */
[----:B------:R3:W-:Y:S04]  /*15ed0*/  LDGSTS.E [R24+0xf900], [R234.64], P5 ;  /* 0x0f900000ea187fae */ /* 0x0007e8000a921848 */
[----:B-1----:R-:W4:Y:S04]  /*15ee0*/  LDL.LU.64 R138, [R1+0xd0] ;  /* 0x0000d000018a7983 */ /* 0x002f280000300a00 */
[----:B------:R1:W-:Y:S04]  /*15ef0*/  STL.64 [R1+0x1c28], R154 ;  /* 0x001c289a01007387 */ /* 0x0003e80000100a00 */
[----:B-1----:R-:W4:Y:S04]  /*15f00*/  LDL.64 R154, [R1+0x398] ;  /* 0x00039800019a7983 */ /* 0x002f280000100a00 */
[----:B------:R1:W-:Y:S04]  /*15f10*/  STL.64 [R1+0x1c30], R170 ;  /* 0x001c30aa01007387 */ /* 0x0003e80000100a00 */
[----:B-1----:R-:W4:Y:S04]  /*15f20*/  LDL.64 R170, [R1+0x3d8] ;  /* 0x0003d80001aa7983 */ /* 0x002f280000100a00 */
[----:B------:R1:W-:Y:S04]  /*15f30*/  STL.64 [R1+0x1c38], R186 ;  /* 0x001c38ba01007387 */ /* 0x0003e80000100a00 */
[----:B-1----:R-:W4:Y:S04]  /*15f40*/  LDL.64 R186, [R1+0x418] ;  /* 0x0004180001ba7983 */ /* 0x002f280000100a00 */
[----:B------:R-:W-:Y:S04]  /*15f50*/  STL.64 [R1+0x1c40], R202 ;  /* 0x001c40ca01007387 */ /* 0x000fe80000100a00 */
[----:B------:R-:W-:Y:S04]  /*15f60*/  STL.64 [R1+0x1c48], R218 ;  /* 0x001c48da01007387 */ /* 0x000fe80000100a00 */
[----:B------:R3:W-:Y:S04]  /*15f70*/  STL.64 [R1+0x1c50], R234 ;  /* 0x001c50ea01007387 */ /* 0x0007e80000100a00 */
[----:B---3--:R-:W3:Y:S04]  /*15f80*/  LDL.LU.64 R234, [R1+0x100] ;  /* 0x0001000001ea7983 */ /* 0x008ee80000300a00 */
[----:B------:R-:W3:Y:S04]  /*15f90*/  LDL.LU.64 R122, [R1+0xc8] ;  /* 0x0000c800017a7983 */ /* 0x000ee80000300a00 */
[----:B------:R-:W3:Y:S04]  /*15fa0*/  LDL.LU.64 R106, [R1+0xc0] ;  /* 0x0000c000016a7983 */ /* 0x000ee80000300a00 */
[----:B------:R-:W3:Y:S04]  /*15fb0*/  LDL.LU.64 R56, [R1+0x88] ;  /* 0x0000880001387983 */ /* 0x000ee80000300a00 */
[----:B------:R-:W3:Y:S04]  /*15fc0*/  LDL.LU.64 R168, [R1+0x80] ;  /* 0x0000800001a87983 */ /* 0x000ee80000300a00 */
[----:B------:R-:W3:Y:S04]  /*15fd0*/  LDL.LU.64 R136, [R1+0x48] ;  /* 0x0000480001887983 */ /* 0x000ee80000300a00 */
[----:B------:R-:W3:Y:S04]  /*15fe0*/  LDL.LU.64 R120, [R1+0x40] ;  /* 0x0000400001787983 */ /* 0x000ee80000300a00 */
[----:B------:R-:W3:Y:S04]  /*15ff0*/  LDL.LU.64 R40, [R1+0x8] ;  /* 0x0000080001287983 */ /* 0x000ee80000300a00 */
[----:B------:R-:W3:Y:S04]  /*16000*/  LDL.LU.64 R24, [R1] ;  /* 0x0000000001187983 */ /* 0x000ee80000300a00 */
[----:B--2---:R1:W-:Y:S04]  /*16010*/  STL.64 [R1+0x1c98], R184 ;  /* 0x001c98b801007387 */ /* 0x0043e80000100a00 */
[----:B----4-:R2:W-:Y:S04]  /*16020*/  LDGSTS.E [R89+0x200], [R186.64], P5 ;  /* 0x00200000ba597fae */ /* 0x0105e8000a921848 */
        /* <DEDUP_REMOVED lines=13> */
[----:B-1----:R-:W3:Y:S04]  /*16100*/  LDL.LU.64 R184, [R1+0x390] ;  /* 0x0003900001b87983 */ /* 0x002ee80000300a00 */
[----:B------:R-:W3:Y:S04]  /*16110*/  LDL.LU.64 R42, [R1+0x188] ;  /* 0x00018800012a7983 */ /* 0x000ee80000300a00 */
[----:B------:R-:W3:Y:S04]  /*16120*/  LDL.LU.64 R26, [R1+0x180] ;  /* 0x00018000011a7983 */ /* 0x000ee80000300a00 */
[----:B------:R2:W-:Y:S04]  /*16130*/  STL.64 [R1+0x1c58], R138 ;  /* 0x001c588a01007387 */ /* 0x0005e80000100a00 */
[----:B------:R1:W-:Y:S04]  /*16140*/  LDGSTS.E [R89+0x7200], [R10.64], P5 ;  /* 0x072000000a597fae */ /* 0x0003e8000a921848 */
[----:B------:R1:W-:Y:S04]  /*16150*/  LDGSTS.E [R89+0x7a00], [R152.64], P5 ;  /* 0x07a0000098597fae */ /* 0x0003e8000a921848 */
[----:B--2---:R-:W2:Y:S04]  /*16160*/  LDL.LU.64 R138, [R1+0x108] ;  /* 0x00010800018a7983 */ /* 0x004ea80000300a00 */
[----:B------:R-:W-:Y:S04]  /*16170*/  STL.64 [R1+0x1c60], R10 ;  /* 0x001c600a01007387 */ /* 0x000fe80000100a00 */
[----:B------:R1:W-:Y:S04]  /*16180*/  STL.64 [R1+0x1c68], R152 ;  /* 0x001c689801007387 */ /* 0x0003e80000100a00 */
[----:B------:R4:W-:Y:S04]  /*16190*/  LDGSTS.E [R89+0x8200], [R8.64], P5 ;  /* 0x0820000008597fae */ /* 0x0009e8000a921848 */
[----:B------:R4:W-:Y:S04]  /*161a0*/  LDGSTS.E [R89+0x8a00], [R12.64], P5 ;  /* 0x08a000000c597fae */ /* 0x0009e8000a921848 */
[----:B-1----:R-:W2:Y:S04]  /*161b0*/  LDL.LU.64 R152, [R1+0x348] ;  /* 0x0003480001987983 */ /* 0x002ea80000300a00 */
[----:B------:R-:W-:Y:S04]  /*161c0*/  STL.64 [R1+0x1c70], R8 ;  /* 0x001c700801007387 */ /* 0x000fe80000100a00 */
[----:B------:R-:W-:Y:S04]  /*161d0*/  STL.64 [R1+0x1c78], R12 ;  /* 0x001c780c01007387 */ /* 0x000fe80000100a00 */
[----:B------:R1:W-:Y:S04]  /*161e0*/  LDGSTS.E [R89+0x9200], [R28.64], P5 ;  /* 0x092000001c597fae */ /* 0x0003e8000a921848 */
[----:B------:R-:W-:Y:S04]  /*161f0*/  STL.64 [R1+0x1c80], R28 ;  /* 0x001c801c01007387 */ /* 0x000fe80000100a00 */
[----:B------:R1:W-:Y:S04]  /*16200*/  LDGSTS.E [R89+0x9a00], [R44.64], P5 ;  /* 0x09a000002c597fae */ /* 0x0003e8000a921848 */
[----:B------:R1:W-:Y:S04]  /*16210*/  STL.64 [R1+0x1c88], R44 ;  /* 0x001c882c01007387 */ /* 0x0003e80000100a00 */
[----:B------:R4:W-:Y:S04]  /*16220*/  LDGSTS.E [R89+0xa200], [R60.64], P5 ;  /* 0x0a2000003c597fae */ /* 0x0009e8000a921848 */
[----:B------:R4:W-:Y:S04]  /*16230*/  LDGSTS.E [R89+0xaa00], [R76.64], P5 ;  /* 0x0aa000004c597fae */ /* 0x0009e8000a921848 */
[----:B-1----:R-:W2:Y:S04]  /*16240*/  LDL.LU.64 R44, [R1+0x140] ;  /* 0x00014000012c7983 */ /* 0x002ea80000300a00 */
[----:B------:R4:W-:Y:S04]  /*16250*/  STL.64 [R1+0x1c90], R60 ;  /* 0x001c903c01007387 */ /* 0x0009e80000100a00 */
[----:B----4-:R-:W4:Y:S04]  /*16260*/  LDL.LU.64 R60, [R1+0x148] ;  /* 0x00014800013c7983 */ /* 0x010f280000300a00 */
[----:B------:R-:W4:Y:S04]  /*16270*/  LDL.64 R58, [R1+0x410] ;  /* 0x00041000013a7983 */ /* 0x000f280000100a00 */
[----:B------:R-:W4:Y:S04]  /*16280*/  LDL.64 R232, [R1+0x3d0] ;  /* 0x0003d00001e87983 */ /* 0x000f280000100a00 */
[----:B------:R-:W4:Y:S04]  /*16290*/  LDL.64 R216, [R1+0x2c8] ;  /* 0x0002c80001d87983 */ /* 0x000f280000100a00 */
[----:B------:R-:W4:Y:S04]  /*162a0*/  LDL.64 R200, [R1+0x248] ;  /* 0x0002480001c87983 */ /* 0x000f280000100a00 */
[----:B------:R-:W4:Y:S04]  /*162b0*/  LDL.64 R104, [R1+0x208] ;  /* 0x0002080001687983 */ /* 0x000f280000100a00 */
[----:B------:R1:W-:Y:S04]  /*162c0*/  STL.64 [R1+0x1ca0], R76 ;  /* 0x001ca04c01007387 */ /* 0x0003e80000100a00 */
[----:B------:R-:W-:Y:S01]  /*162d0*/  STL.64 [R1+0x1ca8], R92 ;  /* 0x001ca85c01007387 */ /* 0x000fe20000100a00 */
[----:B-1----:R-:W-:-:S03]  /*162e0*/  LOP3.LUT R76, R73, 0x20, RZ, 0x3c, !PT ;  /* 0x00000020494c7812 */ /* 0x002fc600078e3cff */
[----:B------:R-:W-:Y:S04]  /*162f0*/  STL.64 [R1+0x1cb0], R108 ;  /* 0x001cb06c01007387 */ /* 0x000fe80000100a00 */
[----:B------:R1:W-:Y:S04]  /*16300*/  LDGSTS.E [R76+0xb200], [R92.64], P5 ;  /* 0x0b2000005c4c7fae */ /* 0x0003e8000a921848 */
[----:B------:R1:W-:Y:S04]  /*16310*/  LDGSTS.E [R76+0xba00], [R108.64], P5 ;  /* 0x0ba000006c4c7fae */ /* 0x0003e8000a921848 */
[----:B------:R1:W-:Y:S04]  /*16320*/  LDGSTS.E [R76+0xc200], [R124.64], P5 ;  /* 0x0c2000007c4c7fae */ /* 0x0003e8000a921848 */
[----:B------:R-:W-:Y:S04]  /*16330*/  STL.64 [R1+0x1cb8], R124 ;  /* 0x001cb87c01007387 */ /* 0x000fe80000100a00 */
[----:B------:R1:W-:Y:S04]  /*16340*/  LDGSTS.E [R76+0xca00], [R140.64], P5 ;  /* 0x0ca000008c4c7fae */ /* 0x0003e8000a921848 */
[----:B------:R1:W-:Y:S04]  /*16350*/  STL.64 [R1+0x1cc0], R140 ;  /* 0x001cc08c01007387 */ /* 0x0003e80000100a00 */
[----:B------:R2:W-:Y:S04]  /*16360*/  LDGSTS.E [R76+0xd200], [R156.64], P5 ;  /* 0x0d2000009c4c7fae */ /* 0x0005e8000a921848 */
[----:B------:R2:W-:Y:S04]  /*16370*/  LDGSTS.E [R76+0xda00], [R172.64], P5 ;  /* 0x0da00000ac4c7fae */ /* 0x0005e8000a921848 */
[----:B-1----:R-:W4:Y:S04]  /*16380*/  LDL.LU.64 R140, [R1+0x308] ;  /* 0x00030800018c7983 */ /* 0x002f280000300a00 */
        /* <DEDUP_REMOVED lines=10> */
[----:B-1----:R-:W4:Y:S04]  /*16430*/  LDL.LU.64 R220, [R1+0x1c8] ;  /* 0x0001c80001dc7983 */ /* 0x002f280000300a00 */
[----:B------:R1:W-:Y:S04]  /*16440*/  STL.64 [R1+0x1cf0], R236 ;  /* 0x001cf0ec01007387 */ /* 0x0003e80000100a00 */
[----:B-1----:R-:W4:Y:S04]  /*16450*/  LDL.LU.64 R236, [R1+0x288] ;  /* 0x0002880001ec7983 */ /* 0x002f280000300a00 */
[----:B------:R-:W1:Y:S02]  /*16460*/  S2R R89, SR_TID.X ;  /* 0x0000000000597919 */ /* 0x000e640000002100 */
[----:B-1----:R-:W-:-:S05]  /*16470*/  LOP3.LUT R89, R89, 0x3f, RZ, 0xc0, !PT ;  /* 0x0000003f59597812 */ /* 0x002fca00078ec0ff */
[----:B------:R-:W-:-:S05]  /*16480*/  IMAD.SHL.U32 R89, R89, 0x4, RZ ;  /* 0x0000000459597824 */ /* 0x000fca00078e00ff */
[----:B------:R-:W-:Y:S01]  /*16490*/  LOP3.LUT R89, R89, 0x30, RZ, 0x3c, !PT ;  /* 0x0000003059597812 */ /* 0x000fe200078e3cff */
[----:B---3--:R-:W-:Y:S04]  /*164a0*/  STL.64 [R1+0x1df0], R184 ;  /* 0x001df0b801007387 */ /* 0x008fe80000100a00 */
[----:B--2---:R-:W-:Y:S04]  /*164b0*/  STL.64 [R1+0x1dc8], R152 ;  /* 0x001dc89801007387 */ /* 0x004fe80000100a00 */
[----:B----4-:R1:W-:Y:S04]  /*164c0*/  LDGSTS.E [R89+0x300], [R58.64], P5 ;  /* 0x003000003a597fae */ /* 0x0103e8000a921848 */
[----:B------:R2:W-:Y:S04]  /*164d0*/  LDGSTS.E [R89+0xb00], [R232.64], P5 ;  /* 0x00b00000e8597fae */ /* 0x0005e8000a921848 */
[----:B------:R3:W-:Y:S04]  /*164e0*/  LDGSTS.E [R89+0x1300], [R184.64], P5 ;  /* 0x01300000b8597fae */ /* 0x0007e8000a921848 */
[----:B------:R3:W-:Y:S04]  /*164f0*/  LDGSTS.E [R89+0x1b00], [R152.64], P5 ;  /* 0x01b0000098597fae */ /* 0x0007e8000a921848 */
[----:B------:R3:W-:Y:S04]  /*16500*/  LDGSTS.E [R89+0x2300], [R140.64], P5 ;  /* 0x023000008c597fae */ /* 0x0007e8000a921848 */
[----:B------:R4:W-:Y:S04]  /*16510*/  LDGSTS.E [R89+0x2b00], [R216.64], P5 ;  /* 0x02b00000d8597fae */ /* 0x0009e8000a921848 */
[----:B------:R-:W-:Y:S04]  /*16520*/  STL.64 [R1+0x1da8], R140 ;  /* 0x001da88c01007387 */ /* 0x000fe80000100a00 */
[----:B------:R3:W-:Y:S04]  /*16530*/  LDGSTS.E [R89+0x3300], [R236.64], P5 ;  /* 0x03300000ec597fae */ /* 0x0007e8000a921848 */
[----:B------:R-:W-:Y:S04]  /*16540*/  STL.64 [R1+0x1d68], R236 ;  /* 0x001d68ec01007387 */ /* 0x000fe80000100a00 */
[----:B------:R1:W-:Y:S04]  /*16550*/  LDGSTS.E [R89+0x3b00], [R200.64], P5 ;  /* 0x03b00000c8597fae */ /* 0x0003e8000a921848 */
[----:B------:R1:W-:Y:S04]  /*16560*/  LDGSTS.E [R89+0x4300], [R104.64], P5 ;  /* 0x0430000068597fae */ /* 0x0003e8000a921848 */
[----:B------:R-:W2:Y:S04]  /*16570*/  LDL.LU.64 R10, [R1+0x340] ;  /* 0x00034000010a7983 */ /* 0x000ea80000300a00 */
[----:B------:R3:W-:Y:S04]  /*16580*/  LDGSTS.E [R89+0x4b00], [R220.64], P5 ;  /* 0x04b00000dc597fae */ /* 0x0007e8000a921848 */
[----:B------:R-:W-:Y:S04]  /*16590*/  STL.64 [R1+0x1cf8], R220 ;  /* 0x001cf8dc01007387 */ /* 0x000fe80000100a00 */
        /* <DEDUP_REMOVED lines=12> */
[----:B---3--:R-:W3:Y:S04]  /*16660*/  LDL.LU.64 R122, [R1+0x2c0] ;  /* 0x0002c000017a7983 */ /* 0x008ee80000300a00 */
[----:B------:R-:W-:Y:S04]  /*16670*/  STL.64 [R1+0x1d20], R56 ;  /* 0x001d203801007387 */ /* 0x000fe80000100a00 */
[----:B------:R-:W-:Y:S04]  /*16680*/  STL.64 [R1+0x1d28], R136 ;  /* 0x001d288801007387 */ /* 0x000fe80000100a00 */
[----:B------:R-:W-:Y:S04]  /*16690*/  STL.64 [R1+0x1d30], R40 ;  /* 0x001d302801007387 */ /* 0x000fe80000100a00 */
[----:B------:R1:W-:Y:S04]  /*166a0*/  LDGSTS.E [R89+0x8b00], [R14.64], P5 ;  /* 0x08b000000e597fae */ /* 0x0003e8000a921848 */
[----:B------:R1:W-:Y:S04]  /*166b0*/  STL.64 [R1+0x1d38], R14 ;  /* 0x001d380e01007387 */ /* 0x0003e80000100a00 */
[----:B------:R1:W-:Y:S04]  /*166c0*/  LDGSTS.E [R89+0x9300], [R30.64], P5 ;  /* 0x093000001e597fae */ /* 0x0003e8000a921848 */
[----:B------:R2:W-:Y:S04]  /*166d0*/  LDGSTS.E [R89+0x9b00], [R46.64], P5 ;  /* 0x09b000002e597fae */ /* 0x0005e8000a921848 */
[----:B-1----:R-:W3:Y:S04]  /*166e0*/  LDL.LU.64 R14, [R1+0x240] ;  /* 0x00024000010e7983 */ /* 0x002ee80000300a00 */
[----:B------:R-:W-:Y:S04]  /*166f0*/  STL.64 [R1+0x1d40], R30 ;  /* 0x001d401e01007387 */ /* 0x000fe80000100a00 */
        /* <DEDUP_REMOVED lines=26> */
[----:B------:R-:W3:Y:S04]  /*168a0*/  LDL.64 R186, [R1+0x408] ;  /* 0x0004080001ba7983 */ /* 0x000ee80000100a00 */
[----:B------:R-:W3:Y:S04]  /*168b0*/  LDL.64 R58, [R1+0x3c8] ;  /* 0x0003c800013a7983 */ /* 0x000ee80000100a00 */
[----:B------:R-:W3:Y:S04]  /*168c0*/  LDL.64 R200, [R1+0x388] ;  /* 0x0003880001c87983 */ /* 0x000ee80000100a00 */
[----:B------:R1:W-:Y:S04]  /*168d0*/  STL.64 [R1+0x1db8], R238 ;  /* 0x001db8ee01007387 */ /* 0x0003e80000100a00 */
[----:B-1----:R-:W3:Y:S04]  /*168e0*/  LDL.LU.64 R238, [R1+0x330] ;  /* 0x0003300001ee7983 */ /* 0x002ee80000300a00 */
[----:B------:R-:W3:Y:S04]  /*168f0*/  LDL.LU.64 R190, [R1+0x2f8] ;  /* 0x0002f80001be7983 */ /* 0x000ee80000300a00 */
[----:B------:R-:W3:Y:S04]  /*16900*/  LDL.LU.64 R30, [R1+0x2f0] ;  /* 0x0002f000011e7983 */ /* 0x000ee80000300a00 */
[----:B------:R-:W3:Y:S04]  /*16910*/  LDL.LU.64 R142, [R1+0x2b8] ;  /* 0x0002b800018e7983 */ /* 0x000ee80000300a00 */
[----:B------:R-:W3:Y:S04]  /*16920*/  LDL.LU.64 R126, [R1+0x2b0] ;  /* 0x0002b000017e7983 */ /* 0x000ee80000300a00 */
[----:B------:R-:W3:Y:S04]  /*16930*/  LDL.LU.64 R78, [R1+0x278] ;  /* 0x00027800014e7983 */ /* 0x000ee80000300a00 */
[----:B------:R-:W3:Y:S04]  /*16940*/  LDL.LU.64 R62, [R1+0x270] ;  /* 0x00027000013e7983 */ /* 0x000ee80000300a00 */
[----:B------:R-:W3:Y:S04]  /*16950*/  LDL.LU.64 R40, [R1+0x238] ;  /* 0x0002380001287983 */ /* 0x000ee80000300a00 */
[----:B------:R-:W3:Y:S01]  /*16960*/  LDL.LU.64 R136, [R1+0x230] ;  /* 0x0002300001887983 */ /* 0x000ee20000300a00 */
[----:B------:R-:W-:-:S03]  /*16970*/  IMAD.SHL.U32 R157, R72, 0x4, RZ ;  /* 0x00000004489d7824 */ /* 0x000fc600078e00ff */
[----:B------:R-:W3:Y:S04]  /*16980*/  LDL.LU.64 R60, [R1+0x1f8] ;  /* 0x0001f800013c7983 */ /* 0x000ee80000300a00 */
[----:B------:R-:W3:Y:S04]  /*16990*/  LDL.LU.64 R42, [R1+0x1f0] ;  /* 0x0001f000012a7983 */ /* 0x000ee80000300a00 */
[----:B------:R-:W3:Y:S04]  /*169a0*/  LDL.LU.64 R170, [R1+0x1b8] ;  /* 0x0001b80001aa7983 */ /* 0x000ee80000300a00 */
[----:B------:R-:W3:Y:S04]  /*169b0*/  LDL.LU.64 R154, [R1+0x1b0] ;  /* 0x0001b000019a7983 */ /* 0x000ee80000300a00 */
[----:B------:R-:W3:Y:S01]  /*169c0*/  LDL.LU.64 R124, [R1+0x178] ;  /* 0x00017800017c7983 */ /* 0x000ee20000300a00 */
[----:B------:R-:W-:-:S03]  /*169d0*/  LOP3.LUT R77, R157, 0x40, RZ, 0x3c, !PT ;  /* 0x000000409d4d7812 */ /* 0x000fc600078e3cff */
[----:B------:R-:W3:Y:S04]  /*169e0*/  LDL.LU.64 R108, [R1+0x170] ;  /* 0x00017000016c7983 */ /* 0x000ee80000300a00 */
[----:B------:R-:W3:Y:S04]  /*169f0*/  LDL.LU.64 R28, [R1+0x138] ;  /* 0x00013800011c7983 */ /* 0x000ee80000300a00 */
[----:B------:R-:W3:Y:S04]  /*16a00*/  LDL.LU.64 R12, [R1+0x130] ;  /* 0x00013000010c7983 */ /* 0x000ee80000300a00 */
[----:B------:R-:W3:Y:S04]  /*16a10*/  LDL.LU.64 R218, [R1+0xf8] ;  /* 0x0000f80001da7983 */ /* 0x000ee80000300a00 */
[----:B------:R-:W3:Y:S04]  /*16a20*/  LDL.LU.64 R202, [R1+0xf0] ;  /* 0x0000f00001ca7983 */ /* 0x000ee80000300a00 */
[----:B------:R-:W3:Y:S04]  /*16a30*/  LDL.LU.64 R90, [R1+0xb8] ;  /* 0x0000b800015a7983 */ /* 0x000ee80000300a00 */
[----:B------:R-:W3:Y:S04]  /*16a40*/  LDL.LU.64 R74, [R1+0xb0] ;  /* 0x0000b000014a7983 */ /* 0x000ee80000300a00 */
[----:B--2---:R-:W2:Y:S04]  /*16a50*/  LDL.LU.64 R232, [R1+0x78] ;  /* 0x0000780001e87983 */ /* 0x004ea80000300a00 */
[----:B----4-:R-:W4:Y:S04]  /*16a60*/  LDL.LU.64 R216, [R1+0x70] ;  /* 0x0000700001d87983 */ /* 0x010f280000300a00 */
[----:B------:R-:W2:Y:S04]  /*16a70*/  LDL.LU.64 R104, [R1+0x38] ;  /* 0x0000380001687983 */ /* 0x000ea80000300a00 */
[----:B------:R-:W2:Y:S04]  /*16a80*/  LDL.LU.64 R88, [R1+0x30] ;  /* 0x0000300001587983 */ /* 0x000ea80000300a00 */
[----:B------:R-:W-:Y:S04]  /*16a90*/  STL.64 [R1+0x1dd0], R10 ;  /* 0x001dd00a01007387 */ /* 0x000fe80000100a00 */
[----:B---3--:R1:W-:Y:S04]  /*16aa0*/  STL.64 [R1+0x1dc0], R206 ;  /* 0x001dc0ce01007387 */ /* 0x0083e80000100a00 */
[----:B------:R3:W-:Y:S04]  /*16ab0*/  LDGSTS.E [R77+0x400], [R186.64], P5 ;  /* 0x00400000ba4d7fae */ /* 0x0007e8000a921848 */
[----:B------:R1:W-:Y:S04]  /*16ac0*/  LDGSTS.E [R77+0xc00], [R58.64], P5 ;  /* 0x00c000003a4d7fae */ /* 0x0003e8000a921848 */
[----:B------:R1:W-:Y:S04]  /*16ad0*/  LDGSTS.E [R77+0x1400], [R200.64], P5 ;  /* 0x01400000c84d7fae */ /* 0x0003e8000a921848 */
[----:B------:R1:W-:Y:S04]  /*16ae0*/  LDGSTS.E [R77+0x1c00], [R10.64], P5 ;  /* 0x01c000000a4d7fae */ /* 0x0003e8000a921848 */
[----:B------:R1:W-:Y:S04]  /*16af0*/  LDGSTS.E [R77+0x2400], [R206.64], P5 ;  /* 0x02400000ce4d7fae */ /* 0x0003e8000a921848 */
[----:B------:R2:W-:Y:S04]  /*16b00*/  LDGSTS.E [R77+0x2c00], [R122.64], P5 ;  /* 0x02c000007a4d7fae */ /* 0x0005e8000a921848 */
[----:B------:R1:W-:Y:S04]  /*16b10*/  LDGSTS.E [R77+0x3400], [R94.64], P5 ;  /* 0x034000005e4d7fae */ /* 0x0003e8000a921848 */
[----:B-1----:R-:W4:Y:S04]  /*16b20*/  LDL.LU.64 R206, [R1+0x338] ;  /* 0x0003380001ce7983 */ /* 0x002f280000300a00 */
[----:B------:R-:W-:Y:S04]  /*16b30*/  STL.64 [R1+0x1dd8], R122 ;  /* 0x001dd87a01007387 */ /* 0x000fe80000100a00 */
[----:B------:R1:W-:Y:S04]  /*16b40*/  STL.64 [R1+0x1de0], R94 ;  /* 0x001de05e01007387 */ /* 0x0003e80000100a00 */
[----:B------:R1:W-:Y:S04]  /*16b50*/  LDGSTS.E [R77+0x3c00], [R14.64], P5 ;  /* 0x03c000000e4d7fae */ /* 0x0003e8000a921848 */
[----:B------:R2:W-:Y:S04]  /*16b60*/  LDGSTS.E [R77+0x4400], [R138.64], P5 ;  /* 0x044000008a4d7fae */ /* 0x0005e8000a921848 */
[----:B-1----:R-:W4:Y:S04]  /*16b70*/  LDL.LU.64 R94, [R1+0x370] ;  /* 0x00037000015e7983 */ /* 0x002f280000300a00 */
[----:B------:R1:W-:Y:S04]  /*16b80*/  STL.64 [R1+0x1de8], R14 ;  /* 0x001de80e01007387 */ /* 0x0003e80000100a00 */
        /* <DEDUP_REMOVED lines=13> */
[----:B------:R-:W-:Y:S04]  /*16c60*/  STL.64 [R1+0x1e18], R234 ;  /* 0x001e18ea01007387 */ /* 0x000fe80000100a00 */
[----:B------:R-:W-:Y:S04]  /*16c70*/  STL.64 [R1+0x1e20], R106 ;  /* 0x001e206a01007387 */ /* 0x000fe80000100a00 */
[----:B------:R2:W-:Y:S04]  /*16c80*/  STL.64 [R1+0x1e28], R168 ;  /* 0x001e28a801007387 */ /* 0x0005e80000100a00 */
[----:B------:R1:W-:Y:S04]  /*16c90*/  LDGSTS.E [R77+0x7c00], [R120.64], P5 ;  /* 0x07c00000784d7fae */ /* 0x0003e8000a921848 */
[----:B------:R1:W-:Y:S04]  /*16ca0*/  LDGSTS.E [R77+0x8400], [R24.64], P5 ;  /* 0x08400000184d7fae */ /* 0x0003e8000a921848 */
[----:B--2---:R-:W2:Y:S04]  /*16cb0*/  LDL.LU.64 R168, [R1+0x3f8] ;  /* 0x0003f80001a87983 */ /* 0x004ea80000300a00 */
[----:B------:R1:W-:Y:S04]  /*16cc0*/  STL.64 [R1+0x1e30], R120 ;  /* 0x001e307801007387 */ /* 0x0003e80000100a00 */
[----:B------:R2:W-:Y:S04]  /*16cd0*/  LDGSTS.E [R77+0x8c00], [R16.64], P5 ;  /* 0x08c00000104d7fae */ /* 0x0005e8000a921848 */
[----:B------:R2:W-:Y:S04]  /*16ce0*/  LDGSTS.E [R77+0x9400], [R32.64], P5 ;  /* 0x09400000204d7fae */ /* 0x0005e8000a921848 */
[----:B-1----:R-:W2:Y:S04]  /*16cf0*/  LDL.LU.64 R120, [R1+0x400] ;  /* 0x0004000001787983 */ /* 0x002ea80000300a00 */
[----:B------:R1:W-:Y:S01]  /*16d00*/  LDGSTS.E [R77+0x9c00], [R48.64], P5 ;  /* 0x09c00000304d7fae */ /* 0x0003e2000a921848 */
[----:B------:R-:W-:-:S03]  /*16d10*/  SHF.L.U32 R72, R72, 0x2, RZ ;  /* 0x0000000248487819 */ /* 0x000fc600000006ff */
[----:B------:R1:W-:Y:S04]  /*16d20*/  LDGSTS.E [R77+0xa400], [R64.64], P5 ;  /* 0x0a400000404d7fae */ /* 0x0003e8000a921848 */
[----:B------:R1:W-:Y:S04]  /*16d30*/  LDGSTS.E [R77+0xac00], [R80.64], P5 ;  /* 0x0ac00000504d7fae */ /* 0x0003e8000a921848 */
[----:B------:R1:W-:Y:S04]  /*16d40*/  LDGSTS.E [R77+0xb400], [R96.64], P5 ;  /* 0x0b400000604d7fae */ /* 0x0003e8000a921848 */
[----:B------:R1:W-:Y:S01]  /*16d50*/  LDGSTS.E [R77+0xbc00], [R112.64], P5 ;  /* 0x0bc00000704d7fae */ /* 0x0003e2000a921848 */
[----:B------:R-:W-:-:S03]  /*16d60*/  LOP3.LUT R72, R72, 0x50, RZ, 0x3c, !PT ;  /* 0x0000005048487812 */ /* 0x000fc600078e3cff */
        /* <DEDUP_REMOVED lines=8> */
[----:B------:R1:W-:Y:S04]  /*16df0*/  STL.64 [R1+0x1e38], R24 ;  /* 0x001e381801007387 */ /* 0x0003e80000100a00 */
[----:B------:R-:W-:Y:S04]  /*16e00*/  STL.64 [R1+0x1e40], R16 ;  /* 0x001e401001007387 */ /* 0x000fe80000100a00 */
[----:B------:R1:W-:Y:S04]  /*16e10*/  STL.64 [R1+0x1e48], R32 ;  /* 0x001e482001007387 */ /* 0x0003e80000100a00 */
[----:B------:R-:W-:Y:S04]  /*16e20*/  STL.64 [R1+0x1e50], R48 ;  /* 0x001e503001007387 */ /* 0x000fe80000100a00 */
[----:B------:R-:W-:Y:S04]  /*16e30*/  STL.64 [R1+0x1e58], R64 ;  /* 0x001e584001007387 */ /* 0x000fe80000100a00 */
[----:B------:R-:W4:Y:S04]  /*16e40*/  LDL.LU.64 R106, [R1+0x3f0] ;  /* 0x0003f000016a7983 */ /* 0x000f280000300a00 */
        /* <DEDUP_REMOVED lines=9> */
[----:B------:R-:W4:Y:S01]  /*16ee0*/  LDL.LU.64 R92, [R1+0x168] ;  /* 0x00016800015c7983 */ /* 0x000f220000300a00 */
[----:B------:R-:W-:-:S03]  /*16ef0*/  LOP3.LUT R156, R73, 0x60, RZ, 0x3c, !PT ;  /* 0x00000060499c7812 */ /* 0x000fc600078e3cff */
[----:B------:R-:W4:Y:S04]  /*16f00*/  LDL.LU.64 R8, [R1+0x128] ;  /* 0x0001280001087983 */ /* 0x000f280000300a00 */
[----:B---3--:R-:W3:Y:S04]  /*16f10*/  LDL.LU.64 R186, [R1+0xe8] ;  /* 0x0000e80001ba7983 */ /* 0x008ee80000300a00 */
[----:B------:R-:W3:Y:S04]  /*16f20*/  LDL.LU.64 R58, [R1+0xa8] ;  /* 0x0000a800013a7983 */ /* 0x000ee80000300a00 */
[----:B------:R-:W3:Y:S04]  /*16f30*/  LDL.LU.64 R200, [R1+0x68] ;  /* 0x0000680001c87983 */ /* 0x000ee80000300a00 */
[----:B--2---:R2:W-:Y:S04]  /*16f40*/  LDGSTS.E [R72+0x500], [R120.64], P5 ;  /* 0x0050000078487fae */ /* 0x0045e8000a921848 */
        /* <DEDUP_REMOVED lines=30> */
[----:B------:R2:W-:Y:S01]  /*17130*/  LDGSTS.E [R72+0xfd00], [R242.64], P5 ;  /* 0x0fd00000f2487fae */ /* 0x0005e2000a921848 */
[----:B------:R-:W-:-:S03]  /*17140*/  IMAD.SHL.U32 R252, R252, 0x40, RZ ;  /* 0x00000040fcfc7824 */ /* 0x000fc600078e00ff */
[----:B------:R4:W-:Y:S04]  /*17150*/  LDGSTS.E [R156+0x600], [R168.64], P5 ;  /* 0x00600000a89c7fae */ /* 0x0009e8000a921848 */
[----:B------:R4:W-:Y:S04]  /*17160*/  LDGSTS.E [R156+0xe00], [R204.64], P5 ;  /* 0x00e00000cc9c7fae */ /* 0x0009e8000a921848 */
[----:B--2---:R-:W2:Y:S04]  /*17170*/  LDL.LU.64 R72, [R1+0x28] ;  /* 0x0000280001487983 */ /* 0x004ea80000300a00 */
[----:B------:R-:W1:Y:S04]  /*17180*/  LDL.LU.64 R184, [R1+0x768] ;  /* 0x0007680001b87983 */ /* 0x000e680000300a00 */
[----:B------:R-:W4:Y:S04]  /*17190*/  LDL.LU.64 R172, [R1+0x760] ;  /* 0x0007600001ac7983 */ /* 0x000f280000300a00 */
[----:B------:R-:W4:Y:S04]  /*171a0*/  LDL.LU.64 R10, [R1+0x728] ;  /* 0x00072800010a7983 */ /* 0x000f280000300a00 */
[----:B------:R-:W4:Y:S04]  /*171b0*/  LDL.LU.64 R158, [R1+0x720] ;  /* 0x00072000019e7983 */ /* 0x000f280000300a00 */
[----:B------:R-:W4:Y:S04]  /*171c0*/  LDL.LU.64 R236, [R1+0x6e8] ;  /* 0x0006e80001ec7983 */ /* 0x000f280000300a00 */
[----:B------:R-:W4:Y:S04]  /*171d0*/  LDL.LU.64 R140, [R1+0x6e0] ;  /* 0x0006e000018c7983 */ /* 0x000f280000300a00 */
        /* <DEDUP_REMOVED lines=43> */
[----:B---3--:R3:W-:Y:S04]  /*17490*/  LDGSTS.E [R157+0x6700], [R186.64], P5 ;  /* 0x06700000ba9d7fae */ /* 0x0087e8000a921848 */
[----:B------:R3:W-:Y:S04]  /*174a0*/  LDGSTS.E [R157+0x6f00], [R58.64], P5 ;  /* 0x06f000003a9d7fae */ /* 0x0007e8000a921848 */
[----:B------:R3:W-:Y:S01]  /*174b0*/  LDGSTS.E [R157+0x7700], [R200.64], P5 ;  /* 0x07700000c89d7fae */ /* 0x0007e2000a921848 */
[----:B-1----:R-:W-:-:S03]  /*174c0*/  IMAD.WIDE R24, R252, 0x4, R184 ;  /* 0x00000004fc187825 */ /* 0x002fc600078e02b8 */
[----:B--2---:R3:W-:Y:S04]  /*174d0*/  LDGSTS.E [R157+0x7f00], [R72.64], P5 ;  /* 0x07f00000489d7fae */ /* 0x0047e8000a921848 */
        /* <DEDUP_REMOVED lines=9> */
[----:B----4-:R-:W-:-:S03]  /*17570*/  IMAD.MOV.U32 R156, RZ, RZ, c[0x0][0x180] ;  /* 0x00006000ff9c7624 */ /* 0x010fc600078e00ff */
[----:B------:R3:W-:Y:S04]  /*17580*/  LDGSTS.E [R157+0xc700], [R134.64], P5 ;  /* 0x0c700000869d7fae */ /* 0x0007e8000a921848 */
[----:B------:R3:W-:Y:S04]  /*17590*/  LDGSTS.E [R157+0xcf00], [R150.64], P5 ;  /* 0x0cf00000969d7fae */ /* 0x0007e8000a921848 */
[----:B------:R3:W-:Y:S04]  /*175a0*/  LDGSTS.E [R157+0xd700], [R166.64], P5 ;  /* 0x0d700000a69d7fae */ /* 0x0007e8000a921848 */
[----:B------:R3:W-:Y:S04]  /*175b0*/  LDGSTS.E [R157+0xdf00], [R182.64], P5 ;  /* 0x0df00000b69d7fae */ /* 0x0007e8000a921848 */
[----:B------:R3:W-:Y:S01]  /*175c0*/  LDGSTS.E [R157+0xe700], [R198.64], P5 ;  /* 0x0e700000c69d7fae */ /* 0x0007e2000a921848 */
[----:B------:R-:W-:-:S03]  /*175d0*/  IADD3 R156, R156, -0x55, RZ ;  /* 0xffffffab9c9c7810 */ /* 0x000fc60007ffe0ff */
[----:B------:R3:W-:Y:S04]  /*175e0*/  LDGSTS.E [R157+0xef00], [R214.64], P5 ;  /* 0x0ef00000d69d7fae */ /* 0x0007e8000a921848 */
[----:B------:R3:W-:Y:S04]  /*175f0*/  LDGSTS.E [R157+0xf700], [R230.64], P5 ;  /* 0x0f700000e69d7fae */ /* 0x0007e8000a921848 */
[----:B------:R3:W-:Y:S01]  /*17600*/  LDGSTS.E [R157+0xff00], [R2.64], P5 ;  /* 0x0ff00000029d7fae */ /* 0x0007e2000a921848 */
[----:B------:R-:W-:Y:S02]  /*17610*/  ISETP.GE.U32.AND P5, PT, R156, 0x7fffff6c, PT ;  /* 0x7fffff6c9c00780c */ /* 0x000fe40003fa6070 */
[----:B------:R-:W-:Y:S01]  /*17620*/  SEL R0, R0, RZ, P4 ;  /* 0x000000ff00007207 */ /* 0x000fe20002000000 */
[----:B------:R-:W-:Y:S01]  /*17630*/  IMAD.WIDE R6, R252, 0x4, R6 ;  /* 0x00000004fc067825 */ /* 0x000fe200078e0206 */
[----:B------:R-:W0:Y:S03]  /*17640*/  LDGDEPBAR ;  /* 0x00000000000079af */ /* 0x000e260000000000 */
[----:B---3--:R-:W-:-:S05]  /*17650*/  IMAD.MOV.U32 R157, RZ, RZ, c[0x0][0x180] ;  /* 0x00006000ff9d7624 */ /* 0x008fca00078e00ff */
[----:B------:R-:W-:Y:S01]  /*17660*/  IADD3 R156, R157, -0x59, RZ ;  /* 0xffffffa79d9c7810 */ /* 0x000fe20007ffe0ff */
[----:B------:R-:W-:Y:S03]  /*17670*/  BAR.SYNC.DEFER_BLOCKING 0x0 ;  /* 0x0000000000007b1d */ /* 0x000fe60000010000 */
[----:B------:R-:W-:-:S03]  /*17680*/  ISETP.GE.U32.AND P4, PT, R156, 0x7fffff68, PT ;  /* 0x7fffff689c00780c */ /* 0x000fc60003f86070 */
[----:B------:R-:W1:Y:S01]  /*17690*/  S2R R156, SR_TID.X ;  /* 0x00000000009c7919 */ /* 0x000e620000002100 */
[----:B------:R-:W-:-:S03]  /*176a0*/  IMAD.WIDE R32, R252, 0x4, R4 ;  /* 0x00000004fc207825 */ /* 0x000fc600078e0204 */
[----:B------:R-:W-:Y:S04]  /*176b0*/  STL.64 [R1+0xb60], R6 ;  /* 0x000b600601007387 */ /* 0x000fe80000100a00 */
[----:B------:R3:W-:Y:S04]  /*176c0*/  STL.64 [R1+0xb68], R32 ;  /* 0x000b682001007387 */ /* 0x0007e80000100a00 */
[----:B------:R-:W4:Y:S01]  /*176d0*/  LDL.LU.64 R44, [R1+0x6a0] ;  /* 0x0006a000012c7983 */ /* 0x000f220000300a00 */
[----:B------:R-:W-:-:S03]  /*176e0*/  IMAD.WIDE R4, R252, 0x4, R172 ;  /* 0x00000004fc047825 */ /* 0x000fc600078e02ac */
[----:B------:R3:W-:Y:S04]  /*176f0*/  STL.64 [R1+0x8e0], R24 ;  /* 0x0008e01801007387 */ /* 0x0007e80000100a00 */
[----:B------:R-:W4:Y:S04]  /*17700*/  LDL.LU.64 R152, [R1+0x668] ;  /* 0x0006680001987983 */ /* 0x000f280000300a00 */
[----:B------:R-:W-:Y:S01]  /*17710*/  STL.64 [R1+0x8e8], R4 ;  /* 0x0008e80401007387 */ /* 0x000fe20000100a00 */
[----:B-1----:R-:W-:-:S03]  /*17720*/  LOP3.LUT R156, R156, 0x3f, RZ, 0xc0, !PT ;  /* 0x0000003f9c9c7812 */ /* 0x002fc600078ec0ff */
[----:B------:R-:W4:Y:S02]  /*17730*/  LDL.LU.64 R172, [R1+0x660] ;  /* 0x0006600001ac7983 */ /* 0x000f240000300a00 */
[----:B------:R-:W-:Y:S01]  /*17740*/  IMAD.SHL.U32 R156, R156, 0x4, RZ ;  /* 0x000000049c9c7824 */ /* 0x000fe200078e00ff */
[----:B------:R-:W-:-:S04]  /*17750*/  IADD3 R17, R157, -0x5d, RZ ;  /* 0xffffffa39d117810 */ /* 0x000fc80007ffe0ff */
[----:B------:R-:W-:Y:S01]  /*17760*/  @!PT LDS RZ, [RZ] ;  /* 0x00000000fffff984 */ /* 0x000fe20000000800 */
[----:B------:R-:W-:Y:S01]  /*17770*/  @!PT LDS RZ, [RZ] ;  /* 0x00000000fffff984 */ /* 0x000fe20000000800 */
[----:B------:R-:W-:Y:S01]  /*17780*/  @!PT LDS RZ, [RZ] ;  /* 0x00000000fffff984 */ /* 0x000fe20000000800 */
[----:B------:R1:W-:Y:S01]  /*17790*/  LDGSTS.E [R156+0x28000], [R6.64], !P1 ;  /* 0x28000000069c7fae */ /* 0x0003e2000c921848 */
[----:B------:R-:W-:-:S03]  /*177a0*/  IADD3 R16, R157, -0x61, RZ ;  /* 0xffffff9f9d107810 */ /* 0x000fc60007ffe0ff */
[----:B------:R3:W-:Y:S04]  /*177b0*/  LDGSTS.E [R156+0x28100], [R32.64], !P1 ;  /* 0x28100000209c7fae */ /* 0x0007e8000c921848 */
[----:B------:R1:W-:Y:S01]  /*177c0*/  LDGSTS.E [R156+0x28800], [R24.64], !P2 ;  /* 0x28800000189c7fae */ /* 0x0003e2000d121848 */
[----:B------:R-:W-:-:S03]  /*177d0*/  ISETP.GE.U32.AND P1, PT, R17, 0x7fffff64, PT ;  /* 0x7fffff641100780c */ /* 0x000fc60003f26070 */
[----:B------:R2:W-:Y:S01]  /*177e0*/  LDGSTS.E [R156+0x28900], [R4.64], !P2 ;  /* 0x28900000049c7fae */ /* 0x0005e2000d121848 */
[----:B---3--:R-:W-:-:S03]  /*177f0*/  IMAD.WIDE R32, R252, 0x4, R10 ;  /* 0x00000004fc207825 */ /* 0x008fc600078e020a */
[----:B------:R-:W3:Y:S01]  /*17800*/  LDL.LU.64 R10, [R1+0x628] ;  /* 0x00062800010a7983 */ /* 0x000ee20000300a00 */
[----:B-1----:R-:W-:-:S03]  /*17810*/  IMAD.WIDE R24, R252, 0x4, R158 ;  /* 0x00000004fc187825 */ /* 0x002fc600078e029e */
[----:B------:R-:W3:Y:S01]  /*17820*/  LDL.LU.64 R158, [R1+0x620] ;  /* 0x00062000019e7983 */ /* 0x000ee20000300a00 */
[----:B------:R-:W-:Y:S01]  /*17830*/  ISETP.GE.U32.AND P2, PT, R16, 0x7fffff60, PT ;  /* 0x7fffff601000780c */ /* 0x000fe20003f46070 */
[C---:B------:R-:W-:Y:S02]  /*17840*/  IMAD.WIDE R16, R252.reuse, 0x4, R236 ;  /* 0x00000004fc107825 */ /* 0x040fe400078e02ec */
[----:B------:R2:W-:Y:S04]  /*17850*/  STL.64 [R1+0x8f0], R32 ;  /* 0x0008f02001007387 */ /* 0x0005e80000100a00 */
[----:B------:R4:W-:Y:S04]  /*17860*/  STL.64 [R1+0x8f8], R24 ;  /* 0x0008f81801007387 */ /* 0x0009e80000100a00 */
[----:B------:R-:W3:Y:S01]  /*17870*/  LDL.LU.64 R236, [R1+0x5e8] ;  /* 0x0005e80001ec7983 */ /* 0x000ee20000300a00 */
[----:B------:R-:W-:-:S03]  /*17880*/  IMAD.WIDE R6, R252, 0x4, R140 ;  /* 0x00000004fc067825 */ /* 0x000fc600078e028c */
[----:B------:R1:W-:Y:S04]  /*17890*/  STL.64 [R1+0x900], R16 ;  /* 0x0009001001007387 */ /* 0x0003e80000100a00 */
[----:B------:R-:W3:Y:S04]  /*178a0*/  LDL.LU.64 R140, [R1+0x5e0] ;  /* 0x0005e000018c7983 */ /* 0x000ee80000300a00 */
[----:B------:R2:W-:Y:S04]  /*178b0*/  LDGSTS.E [R156+0x29000], [R32.64], !P6 ;  /* 0x29000000209c7fae */ /* 0x0005e8000f121848 */
[----:B------:R1:W-:Y:S04]  /*178c0*/  STL.64 [R1+0x908], R6 ;  /* 0x0009080601007387 */ /* 0x0003e80000100a00 */
[----:B------:R4:W-:Y:S04]  /*178d0*/  LDGSTS.E [R156+0x29100], [R24.64], !P6 ;  /* 0x29100000189c7fae */ /* 0x0009e8000f121848 */
[----:B------:R1:W-:Y:S04]  /*178e0*/  LDGSTS.E [R156+0x29800], [R16.64], !P0 ;  /* 0x29800000109c7fae */ /* 0x0003e8000c121848 */
[----:B------:R1:W-:Y:S01]  /*178f0*/  LDGSTS.E [R156+0x29900], [R6.64], !P0 ;  /* 0x29900000069c7fae */ /* 0x0003e2000c121848 */
[----:B--2---:R-:W-:-:S03]  /*17900*/  IMAD.WIDE R32, R252, 0x4, R184 ;  /* 0x00000004fc207825 */ /* 0x004fc600078e02b8 */
[----:B------:R-:W2:Y:S04]  /*17910*/  LDL.LU.64 R184, [R1+0x5a8] ;  /* 0x0005a80001b87983 */ /* 0x000ea80000300a00 */
[----:B------:R3:W-:Y:S01]  /*17920*/  LDGSTS.E [R156+0x2a000], [R32.64], !P3 ;  /* 0x2a000000209c7fae */ /* 0x0007e2000d921848 */
[----:B----4-:R-:W-:-:S03]  /*17930*/  IMAD.WIDE R24, R252, 0x4, R44 ;  /* 0x00000004fc187825 */ /* 0x010fc600078e022c */
[----:B------:R-:W4:Y:S04]  /*17940*/  LDL.LU.64 R44, [R1+0x5a0] ;  /* 0x0005a000012c7983 */ /* 0x000f280000300a00 */
[----:B------:R3:W-:Y:S01]  /*17950*/  STL.64 [R1+0x910], R32 ;  /* 0x0009102001007387 */ /* 0x0007e20000100a00 */
[----:B-1----:R-:W-:-:S03]  /*17960*/  IMAD.WIDE R16, R252, 0x4, R152 ;  /* 0x00000004fc107825 */ /* 0x002fc600078e0298 */
[----:B------:R1:W-:Y:S04]  /*17970*/  STL.64 [R1+0x928], R24 ;  /* 0x0009281801007387 */ /* 0x0003e80000100a00 */
[----:B------:R-:W4:Y:S01]  /*17980*/  LDL.LU.64 R152, [R1+0x578] ;  /* 0x0005780001987983 */ /* 0x000f220000300a00 */
[----:B------:R-:W-:-:S03]  /*17990*/  IMAD.WIDE R6, R252, 0x4, R172 ;  /* 0x00000004fc067825 */ /* 0x000fc600078e02ac */
[----:B------:R1:W-:Y:S04]  /*179a0*/  STL.64 [R1+0x940], R16 ;  /* 0x0009401001007387 */ /* 0x0003e80000100a00 */
[----:B------:R-:W4:Y:S04]  /*179b0*/  LDL.LU.64 R172, [R1+0x570] ;  /* 0x0005700001ac7983 */ /* 0x000f280000300a00 */
[----:B------:R1:W-:Y:S04]  /*179c0*/  STL.64 [R1+0x968], R6 ;  /* 0x0009680601007387 */ /* 0x0003e80000100a00 */
[----:B------:R1:W-:Y:S04]  /*179d0*/  LDGSTS.E [R156+0x2a100], [R24.64], !P3 ;  /* 0x2a100000189c7fae */ /* 0x0003e8000d921848 */
[----:B------:R3:W-:Y:S04]  /*179e0*/  LDGSTS.E [R156+0x2a800], [R16.64], !P5 ;  /* 0x2a800000109c7fae */ /* 0x0007e8000e921848 */
[----:B------:R3:W-:Y:S02]  /*179f0*/  LDGSTS.E [R156+0x2a900], [R6.64], !P5 ;  /* 0x2a900000069c7fae */ /* 0x0007e4000e921848 */
[----:B---3--:R-:W-:-:S02]  /*17a00*/  IMAD.WIDE R32, R252, 0x4, R10 ;  /* 0x00000004fc207825 */ /* 0x008fc400078e020a */
[----:B------:R-:W3:Y:S02]  /*17a10*/  LDL.LU.64 R10, [R1+0x548] ;  /* 0x00054800010a7983 */ /* 0x000ee40000300a00 */
[C---:B-1----:R-:W-:Y:S02]  /*17a20*/  IMAD.WIDE R24, R252.reuse, 0x4, R158 ;  /* 0x00000004fc187825 */ /* 0x042fe400078e029e */
[----:B------:R-:W3:Y:S04]  /*17a30*/  LDL.LU.64 R158, [R1+0x540] ;  /* 0x00054000019e7983 */ /* 0x000ee80000300a00 */
[----:B------:R2:W-:Y:S04]  /*17a40*/  STL.64 [R1+0x980], R32 ;  /* 0x0009802001007387 */ /* 0x0005e80000100a00 */
[----:B------:R4:W-:Y:S01]  /*17a50*/  STL.64 [R1+0x998], R24 ;  /* 0x0009981801007387 */ /* 0x0009e20000100a00 */
[----:B------:R-:W-:-:S03]  /*17a60*/  IMAD.WIDE R16, R252, 0x4, R236 ;  /* 0x00000004fc107825 */ /* 0x000fc600078e02ec */
[----:B------:R-:W3:Y:S04]  /*17a70*/  LDL.LU.64 R236, [R1+0x518] ;  /* 0x0005180001ec7983 */ /* 0x000ee80000300a00 */
[----:B------:R1:W-:Y:S01]  /*17a80*/  STL.64 [R1+0x9b0], R16 ;  /* 0x0009b01001007387 */ /* 0x0003e20000100a00 */
[----:B------:R-:W-:-:S03]  /*17a90*/  IMAD.WIDE R6, R252, 0x4, R140 ;  /* 0x00000004fc067825 */ /* 0x000fc600078e028c */
[----:B------:R-:W3:Y:S04]  /*17aa0*/  LDL.LU.64 R140, [R1+0x510] ;  /* 0x00051000018c7983 */ /* 0x000ee80000300a00 */
[----:B------:R2:W-:Y:S04]  /*17ab0*/  LDGSTS.E [R156+0x2b000], [R32.64], !P4 ;  /* 0x2b000000209c7fae */ /* 0x0005e8000e121848 */
[----:B------:R1:W-:Y:S04]  /*17ac0*/  STL.64 [R1+0x9c8], R6 ;  /* 0x0009c80601007387 */ /* 0x0003e80000100a00 */
[----:B------:R4:W-:Y:S04]  /*17ad0*/  LDGSTS.E [R156+0x2b100], [R24.64], !P4 ;  /* 0x2b100000189c7fae */ /* 0x0009e8000e121848 */
[----:B------:R1:W-:Y:S01]  /*17ae0*/  LDGSTS.E [R156+0x2b800], [R16.64], !P1 ;  /* 0x2b800000109c7fae */ /* 0x0003e2000c921848 */
[----:B------:R-:W-:-:S03]  /*17af0*/  IADD3 R5, R157, -0x65, RZ ;  /* 0xffffff9b9d057810 */ /* 0x000fc60007ffe0ff */
[----:B------:R1:W-:Y:S01]  /*17b00*/  LDGSTS.E [R156+0x2b900], [R6.64], !P1 ;  /* 0x2b900000069c7fae */ /* 0x0003e2000c921848 */
[----:B--2---:R-:W-:-:S03]  /*17b10*/  IMAD.WIDE R32, R252, 0x4, R184 ;  /* 0x00000004fc207825 */ /* 0x004fc600078e02b8 */
[----:B------:R-:W2:Y:S01]  /*17b20*/  LDL.LU.64 R184, [R1+0x4e8] ;  /* 0x0004e80001b87983 */ /* 0x000ea20000300a00 */
[----:B------:R-:W-:-:S03]  /*17b30*/  ISETP.GE.U32.AND P6, PT, R5, 0x7fffff5c, PT ;  /* 0x7fffff5c0500780c */ /* 0x000fc60003fc6070 */
[----:B------:R3:W-:Y:S01]  /*17b40*/  LDGSTS.E [R156+0x2c000], [R32.64], !P2 ;  /* 0x2c000000209c7fae */ /* 0x0007e2000d121848 */
[----:B------:R-:W-:-:S04]  /*17b50*/  IADD3 R4, R157, -0x69, RZ ;  /* 0xffffff979d047810 */ /* 0x000fc80007ffe0ff */
[----:B------:R-:W-:Y:S01]  /*17b60*/  ISETP.GE.U32.AND P0, PT, R4, 0x7fffff58, PT ;  /* 0x7fffff580400780c */ /* 0x000fe20003f06070 */
[C---:B----4-:R-:W-:Y:S02]  /*17b70*/  IMAD.WIDE R24, R252.reuse, 0x4, R44 ;  /* 0x00000004fc187825 */ /* 0x050fe400078e022c */
[----:B------:R-:W4:Y:S04]  /*17b80*/  LDL.LU.64 R44, [R1+0x4e0] ;  /* 0x0004e000012c7983 */ /* 0x000f280000300a00 */
[----:B------:R3:W-:Y:S04]  /*17b90*/  STL.64 [R1+0x9e0], R32 ;  /* 0x0009e02001007387 */ /* 0x0007e80000100a00 */
[----:B------:R3:W-:Y:S01]  /*17ba0*/  STL.64 [R1+0x9f8], R24 ;  /* 0x0009f81801007387 */ /* 0x0007e20000100a00 */
[----:B-1----:R-:W-:-:S03]  /*17bb0*/  IMAD.WIDE R16, R252, 0x4, R152 ;  /* 0x00000004fc107825 */ /* 0x002fc600078e0298 */
[----:B------:R-:W4:Y:S04]  /*17bc0*/  LDL.LU.64 R152, [R1+0x4b8] ;  /* 0x0004b80001987983 */ /* 0x000f280000300a00 */
[----:B------:R1:W-:Y:S01]  /*17bd0*/  STL.64 [R1+0xa10], R16 ;  /* 0x000a101001007387 */ /* 0x0003e20000100a00 */
[----:B------:R-:W-:-:S03]  /*17be0*/  IMAD.WIDE R6, R252, 0x4, R172 ;  /* 0x00000004fc067825 */ /* 0x000fc600078e02ac */
        /* <DEDUP_REMOVED lines=17> */
[----:B------:R1:W-:Y:S01]  /*17d00*/  STL.64 [R1+0xa88], R6 ;  /* 0x000a880601007387 */ /* 0x0003e20000100a00 */
[----:B------:R-:W-:-:S03]  /*17d10*/  IADD3 R5, R157, -0x6d, RZ ;  /* 0xffffff939d057810 */ /* 0x000fc60007ffe0ff */
[----:B------:R4:W-:Y:S01]  /*17d20*/  LDGSTS.E [R156+0x2d100], [R24.64], !P0 ;  /* 0x2d100000189c7fae */ /* 0x0009e2000c121848 */
[----:B--2---:R-:W-:-:S03]  /*17d30*/  IMAD.WIDE R32, R252, 0x4, R184 ;  /* 0x00000004fc207825 */ /* 0x004fc600078e02b8 */
[----:B------:R-:W2:Y:S01]  /*17d40*/  LDL.LU.64 R184, [R1+0x798] ;  /* 0x0007980001b87983 */ /* 0x000ea20000300a00 */
[----:B------:R-:W-:Y:S02]  /*17d50*/  ISETP.GE.U32.AND P3, PT, R5, 0x7fffff54, PT ;  /* 0x7fffff540500780c */ /* 0x000fe40003f66070 */
[C---:B------:R-:W-:Y:S02]  /*17d60*/  IADD3 R4, R157.reuse, -0x71, RZ ;  /* 0xffffff8f9d047810 */ /* 0x040fe40007ffe0ff */
[----:B------:R-:W-:Y:S02]  /*17d70*/  IADD3 R5, R157, -0x75, RZ ;  /* 0xffffff8b9d057810 */ /* 0x000fe40007ffe0ff */
[----:B------:R-:W-:-:S07]  /*17d80*/  ISETP.GE.U32.AND P5, PT, R4, 0x7fffff50, PT ;  /* 0x7fffff500400780c */ /* 0x000fce0003fa6070 */
[----:B------:R1:W-:Y:S04]  /*17d90*/  LDGSTS.E [R156+0x2d800], [R16.64], !P3 ;  /* 0x2d800000109c7fae */ /* 0x0003e8000d921848 */
[----:B------:R1:W-:Y:S01]  /*17da0*/  LDGSTS.E [R156+0x2d900], [R6.64], !P3 ;  /* 0x2d900000069c7fae */ /* 0x0003e2000d921848 */
        /* <DEDUP_REMOVED lines=173> */
[----:B------:R1:W-:Y:S04]  /*18880*/  LDGSTS.E [R76+0x2e300], [R24.64], !P1 ;  /* 0x2e300000184c7fae */ /* 0x0003e8000c921848 */
[----:B------:R1:W-:Y:S04]  /*18890*/  STL.64 [R1+0xa80], R6 ;  /* 0x000a800601007387 */ /* 0x0003e80000100a00 */
        /* <DEDUP_REMOVED lines=21> */
[----:B------:R-:W-:-:S09]  /*189f0*/  IADD3 R5, R157, -0x47, RZ ;  /* 0xffffffb99d057810 */ /* 0x000fd20007ffe0ff */
[----:B------:R1:W-:Y:S01]  /*18a00*/  LDGSTS.E [R76+0x2fa00], [R16.64], !P0 ;  /* 0x2fa00000104c7fae */ /* 0x0003e2000c121848 */
[----:B------:R-:W-:-:S03]  /*18a10*/  ISETP.GE.U32.AND P3, PT, R4, 0x7fffff7e, PT ;  /* 0x7fffff7e0400780c */ /* 0x000fc60003f66070 */
[----:B------:R1:W-:Y:S01]  /*18a20*/  LDGSTS.E [R76+0x2fb00], [R6.64], !P0 ;  /* 0x2fb00000064c7fae */ /* 0x0003e2000c121848 */
[----:B------:R-:W-:Y:S02]  /*18a30*/  ISETP.GE.U32.AND P5, PT, R5, 0x7fffff7a, PT ;  /* 0x7fffff7a0500780c */ /* 0x000fe40003fa6070 */
[----:B------:R-:W-:-:S07]  /*18a40*/  IADD3 R4, R157, -0x4b, RZ ;  /* 0xffffffb59d047810 */ /* 0x000fce0007ffe0ff */
[----:B------:R3:W-:Y:S01]  /*18a50*/  LDGSTS.E [R77+0x28400], [R32.64], !P3 ;  /* 0x28400000204d7fae */ /* 0x0007e2000d921848 */
        /* <DEDUP_REMOVED lines=18> */
[----:B------:R2:W-:Y:S01]  /*18b80*/  STL.64 [R1+0x4b8], R32 ;  /* 0x0004b82001007387 */ /* 0x0005e20000100a00 */
[----:B------:R-:W-:-:S03]  /*18b90*/  IMAD.WIDE R16, R252, 0x4, R236 ;  /* 0x00000004fc107825 */ /* 0x000fc600078e02ec */
[----:B------:R4:W-:Y:S04]  /*18ba0*/  STL.64 [R1+0x4d0], R24 ;  /* 0x0004d01801007387 */ /* 0x0009e80000100a00 */
[----:B------:R-:W3:Y:S01]  /*18bb0*/  LDL.LU.64 R236, [R1+0x5c8] ;  /* 0x0005c80001ec7983 */ /* 0x000ee20000300a00 */
[----:B------:R-:W-:-:S03]  /*18bc0*/  IMAD.WIDE R6, R252, 0x4, R140 ;  /* 0x00000004fc067825 */ /* 0x000fc600078e028c */
[----:B------:R1:W-:Y:S04]  /*18bd0*/  STL.64 [R1+0x4d8], R16 ;  /* 0x0004d81001007387 */ /* 0x0003e80000100a00 */
        /* <DEDUP_REMOVED lines=8> */
[----:B------:R-:W-:-:S11]  /*18c60*/  IADD3 R4, R157, -0x53, RZ ;  /* 0xffffffad9d047810 */ /* 0x000fd60007ffe0ff */
[----:B------:R1:W-:Y:S04]  /*18c70*/  LDGSTS.E [R77+0x29c00], [R16.64], !P1 ;  /* 0x29c00000104d7fae */ /* 0x0003e8000c921848 */
[----:B------:R1:W-:Y:S01]  /*18c80*/  LDGSTS.E [R77+0x29d00], [R6.64], !P1 ;  /* 0x29d00000064d7fae */ /* 0x0003e2000c921848 */
[----:B------:R-:W-:Y:S02]  /*18c90*/  ISETP.GE.U32.AND P2, PT, R4, 0x7fffff6e, PT ;  /* 0x7fffff6e0400780c */ /* 0x000fe40003f46070 */
[----:B------:R-:W-:-:S04]  /*18ca0*/  IADD3 R5, R157, -0x57, RZ ;  /* 0xffffffa99d057810 */ /* 0x000fc80007ffe0ff */
[----:B------:R-:W-:Y:S02]  /*18cb0*/  ISETP.GE.U32.AND P6, PT, R5, 0x7fffff6a, PT ;  /* 0x7fffff6a0500780c */ /* 0x000fe40003fc6070 */
[----:B------:R-:W-:-:S05]  /*18cc0*/  IADD3 R4, R157, -0x5b, RZ ;  /* 0xffffffa59d047810 */ /* 0x000fca0007ffe0ff */
        /* <DEDUP_REMOVED lines=8> */
[----:B------:R1:W-:Y:S01]  /*18d50*/  LDGSTS.E [R77+0x2a500], [R24.64], !P2 ;  /* 0x2a500000184d7fae */ /* 0x0003e2000d121848 */
[----:B------:R-:W-:-:S03]  /*18d60*/  IMAD.WIDE R6, R252, 0x4, R172 ;  /* 0x00000004fc067825 */ /* 0x000fc600078e02ac */
[----:B------:R-:W4:Y:S04]  /*18d70*/  LDL.LU.64 R172, [R1+0x550] ;  /* 0x0005500001ac7983 */ /* 0x000f280000300a00 */
[----:B------:R1:W-:Y:S04]  /*18d80*/  STL.64 [R1+0x538], R16 ;  /* 0x0005381001007387 */ /* 0x0003e80000100a00 */
        /* <DEDUP_REMOVED lines=8> */
[----:B------:R4:W-:Y:S04]  /*18e10*/  STL.64 [R1+0x620], R24 ;  /* 0x0006201801007387 */ /* 0x0009e80000100a00 */
[----:B------:R-:W3:Y:S01]  /*18e20*/  LDL.LU.64 R234, [R1+0x4f8] ;  /* 0x0004f80001ea7983 */ /* 0x000ee20000300a00 */
[----:B------:R-:W-:-:S03]  /*18e30*/  IMAD.WIDE R16, R252, 0x4, R236 ;  /* 0x00000004fc107825 */ /* 0x000fc600078e02ec */
[----:B------:R2:W-:Y:S01]  /*18e40*/  LDGSTS.E [R77+0x2b400], [R32.64], !P0 ;  /* 0x2b400000204d7fae */ /* 0x0005e2000c121848 */
[----:B------:R-:W-:-:S03]  /*18e50*/  IMAD.WIDE R6, R252, 0x4, R140 ;  /* 0x00000004fc067825 */ /* 0x000fc600078e028c */
[----:B------:R1:W-:Y:S04]  /*18e60*/  STL.64 [R1+0x650], R16 ;  /* 0x0006501001007387 */ /* 0x0003e80000100a00 */
[----:B------:R1:W-:Y:S04]  /*18e70*/  STL.64 [R1+0x660], R6 ;  /* 0x0006600601007387 */ /* 0x0003e80000100a00 */
[----:B------:R-:W3:Y:S04]  /*18e80*/  LDL.LU.64 R236, [R1+0x4f0] ;  /* 0x0004f00001ec7983 */ /* 0x000ee80000300a00 */
[----:B------:R-:W3:Y:S01]  /*18e90*/  LDL.LU.64 R140, [R1+0x4c8] ;  /* 0x0004c800018c7983 */ /* 0x000ee20000300a00 */
[----:B------:R-:W-:-:S03]  /*18ea0*/  IADD3 R5, R157, -0x5f, RZ ;  /* 0xffffffa19d057810 */ /* 0x000fc60007ffe0ff */
[----:B------:R4:W-:Y:S01]  /*18eb0*/  LDGSTS.E [R77+0x2b500], [R24.64], !P0 ;  /* 0x2b500000184d7fae */ /* 0x0009e2000c121848 */
[----:B--2---:R-:W-:-:S03]  /*18ec0*/  IMAD.WIDE R32, R252, 0x4, R184 ;  /* 0x00000004fc207825 */ /* 0x004fc600078e02b8 */
[----:B------:R-:W2:Y:S01]  /*18ed0*/  LDL.LU.64 R184, [R1+0x4c0] ;  /* 0x0004c00001b87983 */ /* 0x000ea20000300a00 */
[----:B------:R-:W-:-:S03]  /*18ee0*/  ISETP.GE.U32.AND P3, PT, R5, 0x7fffff62, PT ;  /* 0x7fffff620500780c */ /* 0x000fc60003f66070 */
[----:B------:R3:W-:Y:S01]  /*18ef0*/  STL.64 [R1+0x6a0], R32 ;  /* 0x0006a02001007387 */ /* 0x0007e20000100a00 */
[----:B------:R-:W-:-:S09]  /*18f00*/  IADD3 R4, R157, -0x63, RZ ;  /* 0xffffff9d9d047810 */ /* 0x000fd20007ffe0ff */
[----:B------:R1:W-:Y:S04]  /*18f10*/  LDGSTS.E [R77+0x2bc00], [R16.64], !P3 ;  /* 0x2bc00000104d7fae */ /* 0x0003e8000d921848 */
[----:B------:R1:W-:Y:S01]  /*18f20*/  LDGSTS.E [R77+0x2bd00], [R6.64], !P3 ;  /* 0x2bd00000064d7fae */ /* 0x0003e2000d921848 */
[----:B------:R-:W-:Y:S02]  /*18f30*/  ISETP.GE.U32.AND P5, PT, R4, 0x7fffff5e, PT ;  /* 0x7fffff5e0400780c */ /* 0x000fe40003fa6070 */
[C---:B------:R-:W-:Y:S02]  /*18f40*/  IADD3 R5, R157.reuse, -0x67, RZ ;  /* 0xffffff999d057810 */ /* 0x040fe40007ffe0ff */
[----:B------:R-:W-:Y:S02]  /*18f50*/  IADD3 R4, R157, -0x6b, RZ ;  /* 0xffffff959d047810 */ /* 0x000fe40007ffe0ff */
[----:B------:R-:W-:-:S02]  /*18f60*/  ISETP.GE.U32.AND P4, PT, R5, 0x7fffff5a, PT ;  /* 0x7fffff5a0500780c */ /* 0x000fc40003f86070 */
[----:B------:R-:W-:-:S05]  /*18f70*/  ISETP.GE.U32.AND P1, PT, R4, 0x7fffff56, PT ;  /* 0x7fffff560400780c */ /* 0x000fca0003f26070 */
[----:B------:R3:W-:Y:S01]  /*18f80*/  LDGSTS.E [R77+0x2c400], [R32.64], !P5 ;  /* 0x2c400000204d7fae */ /* 0x0007e2000e921848 */
[----:B----4-:R-:W-:-:S05]  /*18f90*/  IMAD.WIDE R24, R252, 0x4, R44 ;  /* 0x00000004fc187825 */ /* 0x010fca00078e022c */
[----:B------:R4:W-:Y:S04]  /*18fa0*/  STL.64 [R1+0x918], R24 ;  /* 0x0009181801007387 */ /* 0x0009e80000100a00 */
[----:B------:R4:W-:Y:S01]  /*18fb0*/  LDGSTS.E [R77+0x2c500], [R24.64], !P5 ;  /* 0x2c500000184d7fae */ /* 0x0009e2000e921848 */
[----:B-1----:R-:W-:-:S03]  /*18fc0*/  IMAD.WIDE R16, R252, 0x4, R152 ;  /* 0x00000004fc107825 */ /* 0x002fc600078e0298 */
[----:B------:R-:W2:Y:S04]  /*18fd0*/  LDL.LU.64 R152, [R1+0x498] ;  /* 0x0004980001987983 */ /* 0x000ea80000300a00 */
[----:B------:R1:W-:Y:S01]  /*18fe0*/  STL.64 [R1+0x930], R16 ;  /* 0x0009301001007387 */ /* 0x0003e20000100a00 */
[----:B------:R-:W-:-:S03]  /*18ff0*/  IMAD.WIDE R6, R252, 0x4, R172 ;  /* 0x00000004fc067825 */ /* 0x000fc600078e02ac */
[----:B------:R-:W2:Y:S04]  /*19000*/  LDL.LU.64 R172, [R1+0x490] ;  /* 0x0004900001ac7983 */ /* 0x000ea80000300a00 */
[----:B------:R1:W-:Y:S04]  /*19010*/  STL.64 [R1+0x948], R6 ;  /* 0x0009480601007387 */ /* 0x0003e80000100a00 */
[----:B------:R-:W2:Y:S04]  /*19020*/  LDL.LU.64 R44, [R1+0x468] ;  /* 0x00046800012c7983 */ /* 0x000ea80000300a00 */
[----:B------:R1:W-:Y:S04]  /*19030*/  LDGSTS.E [R77+0x2cc00], [R16.64], !P4 ;  /* 0x2cc00000104d7fae */ /* 0x0003e8000e121848 */
[----:B------:R1:W-:Y:S01]  /*19040*/  LDGSTS.E [R77+0x2cd00], [R6.64], !P4 ;  /* 0x2cd00000064d7fae */ /* 0x0003e2000e121848 */
[----:B---3--:R-:W-:-:S03]  /*19050*/  IMAD.WIDE R32, R252, 0x4, R10 ;  /* 0x00000004fc207825 */ /* 0x008fc600078e020a */
[----:B------:R-:W3:Y:S01]  /*19060*/  LDL.LU.64 R10, [R1+0x460] ;  /* 0x00046000010a7983 */ /* 0x000ee20000300a00 */
[----:B----4-:R-:W-:-:S03]  /*19070*/  IMAD.WIDE R24, R252, 0x4, R158 ;  /* 0x00000004fc187825 */ /* 0x010fc600078e029e */
[----:B------:R4:W-:Y:S04]  /*19080*/  STL.64 [R1+0x970], R32 ;  /* 0x0009702001007387 */ /* 0x0009e80000100a00 */
[----:B------:R-:W3:Y:S04]  /*19090*/  LDL.LU.64 R158, [R1+0x438] ;  /* 0x00043800019e7983 */ /* 0x000ee80000300a00 */
[----:B------:R2:W-:Y:S01]  /*190a0*/  STL.64 [R1+0x988], R24 ;  /* 0x0009881801007387 */ /* 0x0005e20000100a00 */
[----:B-1----:R-:W-:-:S03]  /*190b0*/  IMAD.WIDE R16, R252, 0x4, R234 ;  /* 0x00000004fc107825 */ /* 0x002fc600078e02ea */
[----:B------:R4:W-:Y:S04]  /*190c0*/  LDGSTS.E [R77+0x2d400], [R32.64], !P1 ;  /* 0x2d400000204d7fae */ /* 0x0009e8000c921848 */
[----:B------:R2:W-:Y:S01]  /*190d0*/  LDGSTS.E [R77+0x2d500], [R24.64], !P1 ;  /* 0x2d500000184d7fae */ /* 0x0005e2000c921848 */
[----:B------:R-:W-:-:S03]  /*190e0*/  IMAD.WIDE R6, R252, 0x4, R236 ;  /* 0x00000004fc067825 */ /* 0x000fc600078e02ec */
[----:B------:R-:W3:Y:S01]  /*190f0*/  LDL.LU.64 R236, [R1+0x430] ;  /* 0x0004300001ec7983 */ /* 0x000ee20000300a00 */
[----:B----4-:R-:W-:-:S03]  /*19100*/  IMAD.WIDE R32, R252, 0x4, R140 ;  /* 0x00000004fc207825 */ /* 0x010fc600078e028c */
[----:B------:R1:W-:Y:S04]  /*19110*/  STL.64 [R1+0x9a0], R16 ;  /* 0x0009a01001007387 */ /* 0x0003e80000100a00 */
[----:B------:R4:W-:Y:S04]  /*19120*/  STL.64 [R1+0x9b8], R6 ;  /* 0x0009b80601007387 */ /* 0x0009e80000100a00 */
[----:B------:R-:W3:Y:S01]  /*19130*/  LDL.LU.64 R140, [R1+0x778] ;  /* 0x00077800018c7983 */ /* 0x000ee20000300a00 */
[----:B--2---:R-:W-:-:S03]  /*19140*/  IMAD.WIDE R24, R252, 0x4, R184 ;  /* 0x00000004fc187825 */ /* 0x004fc600078e02b8 */
[----:B------:R-:W3:Y:S01]  /*19150*/  LDL.LU.64 R184, [R1+0x770] ;  /* 0x0007700001b87983 */ /* 0x000ee20000300a00 */
[----:B------:R-:W-:-:S04]  /*19160*/  IADD3 R5, R157, -0x6f, RZ ;  /* 0xffffff919d057810 */ /* 0x000fc80007ffe0ff */
[----:B------:R-:W-:Y:S01]  /*19170*/  ISETP.GE.U32.AND P2, PT, R5, 0x7fffff52, PT ;  /* 0x7fffff520500780c */ /* 0x000fe20003f46070 */
[----:B------:R1:W-:Y:S01]  /*19180*/  STL.64 [R1+0x9d0], R32 ;  /* 0x0009d02001007387 */ /* 0x0003e20000100a00 */
[----:B------:R-:W-:-:S03]  /*19190*/  IADD3 R4, R157, -0x73, RZ ;  /* 0xffffff8d9d047810 */ /* 0x000fc60007ffe0ff */
[----:B------:R3:W-:Y:S08]  /*191a0*/  STL.64 [R1+0x9e8], R24 ;  /* 0x0009e81801007387 */ /* 0x0007f00000100a00 */
[----:B------:R1:W-:Y:S04]  /*191b0*/  LDGSTS.E [R77+0x2dc00], [R16.64], !P2 ;  /* 0x2dc00000104d7fae */ /* 0x0003e8000d121848 */
[----:B------:R4:W-:Y:S01]  /*191c0*/  LDGSTS.E [R77+0x2dd00], [R6.64], !P2 ;  /* 0x2dd00000064d7fae */ /* 0x0009e2000d121848 */
[----:B------:R-:W-:-:S02]  /*191d0*/  ISETP.GE.U32.AND P6, PT, R4, 0x7fffff4e, PT ;  /* 0x7fffff4e0400780c */ /* 0x000fc40003fc6070 */
[----:B------:R-:W-:-:S04]  /*191e0*/  IADD3 R5, R157, -0x77, RZ ;  /* 0xffffff899d057810 */ /* 0x000fc80007ffe0ff */
[----:B------:R-:W-:Y:S02]  /*191f0*/  ISETP.GE.U32.AND P0, PT, R5, 0x7fffff4a, PT ;  /* 0x7fffff4a0500780c */ /* 0x000fe40003f06070 */
[C---:B------:R-:W-:Y:S02]  /*19200*/  IADD3 R4, R157.reuse, -0x7b, RZ ;  /* 0xffffff859d047810 */ /* 0x040fe40007ffe0ff */
[----:B------:R-:W-:Y:S02]  /*19210*/  IADD3 R5, R157, -0x7f, RZ ;  /* 0xffffff819d057810 */ /* 0x000fe40007ffe0ff */
[----:B------:R-:W-:Y:S01]  /*19220*/  ISETP.GE.U32.AND P3, PT, R4, 0x7fffff46, PT ;  /* 0x7fffff460400780c */ /* 0x000fe20003f66070 */
[----:B------:R1:W-:Y:S01]  /*19230*/  LDGSTS.E [R77+0x2e400], [R32.64], !P6 ;  /* 0x2e400000204d7fae */ /* 0x0003e2000f121848 */
[----:B------:R-:W-:-:S03]  /*19240*/  ISETP.GE.U32.AND P5, PT, R5, 0x7fffff42, PT ;  /* 0x7fffff420500780c */ /* 0x000fc60003fa6070 */
[----:B------:R3:W-:Y:S01]  /*19250*/  LDGSTS.E [R77+0x2e500], [R24.64], !P6 ;  /* 0x2e500000184d7fae */ /* 0x0007e2000f121848 */
[----:B-1----:R-:W-:-:S04]  /*19260*/  IMAD.WIDE R16, R252, 0x4, R152 ;  /* 0x00000004fc107825 */ /* 0x002fc800078e0298 */
[C---:B----4-:R-:W-:Y:S01]  /*19270*/  IMAD.WIDE R6, R252.reuse, 0x4, R172 ;  /* 0x00000004fc067825 */ /* 0x050fe200078e02ac */
[----:B------:R1:W-:Y:S04]  /*19280*/  STL.64 [R1+0xa00], R16 ;  /* 0x000a001001007387 */ /* 0x0003e80000100a00 */
[----:B------:R4:W-:Y:S04]  /*19290*/  STL.64 [R1+0xa18], R6 ;  /* 0x000a180601007387 */ /* 0x0009e80000100a00 */
[----:B------:R-:W2:Y:S04]  /*192a0*/  LDL.LU.64 R152, [R1+0x738] ;  /* 0x0007380001987983 */ /* 0x000ea80000300a00 */
[----:B------:R-:W2:Y:S01]  /*192b0*/  LDL.LU.64 R172, [R1+0x730] ;  /* 0x0007300001ac7983 */ /* 0x000ea20000300a00 */
[----:B------:R-:W-:-:S03]  /*192c0*/  IMAD.WIDE R32, R252, 0x4, R44 ;  /* 0x00000004fc207825 */ /* 0x000fc600078e022c */
[----:B------:R1:W-:Y:S01]  /*192d0*/  LDGSTS.E [R77+0x2ec00], [R16.64], !P0 ;  /* 0x2ec00000104d7fae */ /* 0x0003e2000c121848 */
[----:B---3--:R-:W-:-:S03]  /*192e0*/  IMAD.WIDE R24, R252, 0x4, R10 ;  /* 0x00000004fc187825 */ /* 0x008fc600078e020a */
[----:B------:R3:W-:Y:S04]  /*192f0*/  STL.64 [R1+0xa30], R32 ;  /* 0x000a302001007387 */ /* 0x0007e80000100a00 */
[----:B------:R-:W2:Y:S01]  /*19300*/  LDL.LU.64 R234, [R1+0x6f8] ;  /* 0x0006f80001ea7983 */ /* 0x000ea20000300a00 */
[----:B-1----:R-:W-:-:S03]  /*19310*/  IMAD.WIDE R16, R252, 0x4, R158 ;  /* 0x00000004fc107825 */ /* 0x002fc600078e029e */
[----:B------:R-:W-:Y:S04]  /*19320*/  STL.64 [R1+0xa48], R24 ;  /* 0x000a481801007387 */ /* 0x000fe80000100a00 */
[----:B------:R-:W2:Y:S04]  /*19330*/  LDL.LU.64 R44, [R1+0x6f0] ;  /* 0x0006f000012c7983 */ /* 0x000ea80000300a00 */
[----:B------:R4:W-:Y:S04]  /*19340*/  LDGSTS.E [R77+0x2ed00], [R6.64], !P0 ;  /* 0x2ed00000064d7fae */ /* 0x0009e8000c121848 */
[----:B------:R-:W-:Y:S04]  /*19350*/  STL.64 [R1+0xa60], R16 ;  /* 0x000a601001007387 */ /* 0x000fe80000100a00 */
[----:B------:R-:W2:Y:S04]  /*19360*/  LDL.LU.64 R10, [R1+0x6b8] ;  /* 0x0006b800010a7983 */ /* 0x000ea80000300a00 */
[----:B------:R-:W2:Y:S04]  /*19370*/  LDL.LU.64 R158, [R1+0x6b0] ;  /* 0x0006b000019e7983 */ /* 0x000ea80000300a00 */
[----:B------:R1:W-:Y:S01]  /*19380*/  LDGSTS.E [R77+0x2f400], [R32.64], !P3 ;  /* 0x2f400000204d7fae */ /* 0x0003e2000d921848 */
[----:B----4-:R-:W-:-:S03]  /*19390*/  IMAD.WIDE R6, R252, 0x4, R236 ;  /* 0x00000004fc067825 */ /* 0x010fc600078e02ec */
[----:B------:R1:W-:Y:S04]  /*193a0*/  LDGSTS.E [R77+0x2f500], [R24.64], !P3 ;  /* 0x2f500000184d7fae */ /* 0x0003e8000d921848 */
[----:B------:R1:W-:Y:S04]  /*193b0*/  LDGSTS.E [R77+0x2fc00], [R16.64], !P5 ;  /* 0x2fc00000104d7fae */ /* 0x0003e8000e921848 */
[----:B------:R4:W-:Y:S01]  /*193c0*/  STL.64 [R1+0xa78], R6 ;  /* 0x000a780601007387 */ /* 0x0009e20000100a00 */
[----:B------:R-:W-:-:S03]  /*193d0*/  IMAD.WIDE R48, R252, 0x4, R140 ;  /* 0x00000004fc307825 */ /* 0x000fc600078e028c */
[----:B------:R1:W-:Y:S04]  /*193e0*/  LDGSTS.E [R77+0x2fd00], [R6.64], !P5 ;  /* 0x2fd00000064d7fae */ /* 0x0003e8000e921848 */
[----:B-1----:R-:W2:Y:S04]  /*193f0*/  LDL.LU.64 R76, [R1+0x678] ;  /* 0x00067800014c7983 */ /* 0x002ea80000300a00 */
[----:B------:R-:W2:Y:S04]  /*19400*/  LDL.LU.64 R236, [R1+0x670] ;  /* 0x0006700001ec7983 */ /* 0x000ea80000300a00 */
[----:B------:R-:W-:Y:S04]  /*19410*/  STL.64 [R1+0x440], R48 ;  /* 0x0004403001007387 */ /* 0x000fe80000100a00 */
[----:B------:R-:W2:Y:S01]  /*19420*/  LDL.LU.64 R140, [R1+0x638] ;  /* 0x00063800018c7983 */ /* 0x000ea20000300a00 */
[----:B---3--:R-:W-:-:S05]  /*19430*/  IMAD.WIDE R32, R252, 0x4, R184 ;  /* 0x00000004fc207825 */ /* 0x008fca00078e02b8 */
[----:B------:R1:W-:Y:S04]  /*19440*/  STL.64 [R1+0x448], R32 ;  /* 0x0004482001007387 */ /* 0x0003e80000100a00 */
[----:B------:R-:W3:Y:S01]  /*19450*/  LDL.LU.64 R184, [R1+0x630] ;  /* 0x0006300001b87983 */ /* 0x000ee20000300a00 */
[C---:B------:R-:W-:Y:S02]  /*19460*/  IADD3 R4, R157.reuse, -0x44, RZ ;  /* 0xffffffbc9d047810 */ /* 0x040fe40007ffe0ff */
[----:B------:R-:W-:Y:S02]  /*19470*/  IADD3 R5, R157, -0x48, RZ ;  /* 0xffffffb89d057810 */ /* 0x000fe40007ffe0ff */
[----:B------:R-:W-:Y:S02]  /*19480*/  ISETP.GE.U32.AND P4, PT, R4, 0x7fffff7d, PT ;  /* 0x7fffff7d0400780c */ /* 0x000fe40003f86070 */
[----:B------:R-:W-:-:S02]  /*19490*/  ISETP.GE.U32.AND P1, PT, R5, 0x7fffff79, PT ;  /* 0x7fffff790500780c */ /* 0x000fc40003f26070 */
[C---:B------:R-:W-:Y:S02]  /*194a0*/  IADD3 R4, R157.reuse, -0x4c, RZ ;  /* 0xffffffb49d047810 */ /* 0x040fe40007ffe0ff */
[----:B----4-:R-:W-:Y:S02]  /*194b0*/  LOP3.LUT R7, R156, 0x60, RZ, 0x3c, !PT ;  /* 0x000000609c077812 */ /* 0x010fe400078e3cff */
[----:B------:R-:W-:Y:S02]  /*194c0*/  ISETP.GE.U32.AND P2, PT, R4, 0x7fffff75, PT ;  /* 0x7fffff750400780c */ /* 0x000fe40003f46070 */
[----:B------:R-:W-:-:S03]  /*194d0*/  IADD3 R5, R157, -0x50, RZ ;  /* 0xffffffb09d057810 */ /* 0x000fc60007ffe0ff */
[----:B------:R4:W-:Y:S01]  /*194e0*/  LDGSTS.E [R7+0x28600], [R48.64], !P4 ;  /* 0x2860000030077fae */ /* 0x0009e2000e121848 */
[----:B------:R-:W-:-:S03]  /*194f0*/  ISETP.GE.U32.AND P6, PT, R5, 0x7fffff71, PT ;  /* 0x7fffff710500780c */ /* 0x000fc60003fc6070 */
[----:B------:R1:W-:Y:S01]  /*19500*/  LDGSTS.E [R7+0x28700], [R32.64], !P4 ;  /* 0x2870000020077fae */ /* 0x0003e2000e121848 */
[----:B--2---:R-:W-:-:S04]  /*19510*/  IMAD.WIDE R24, R252, 0x4, R152 ;  /* 0x00000004fc187825 */ /* 0x004fc800078e0298 */
[C---:B------:R-:W-:Y:S01]  /*19520*/  IMAD.WIDE R16, R252.reuse, 0x4, R172 ;  /* 0x00000004fc107825 */ /* 0x040fe200078e02ac */
[----:B------:R2:W-:Y:S04]  /*19530*/  STL.64 [R1+0x460], R24 ;  /* 0x0004601801007387 */ /* 0x0005e80000100a00 */
[----:B------:R2:W-:Y:S04]  /*19540*/  STL.64 [R1+0x468], R16 ;  /* 0x0004681001007387 */ /* 0x0005e80000100a00 */
[----:B------:R-:W4:Y:S04]  /*19550*/  LDL.LU.64 R152, [R1+0x5f8] ;  /* 0x0005f80001987983 */ /* 0x000f280000300a00 */
[----:B------:R-:W4:Y:S01]  /*19560*/  LDL.LU.64 R172, [R1+0x5f0] ;  /* 0x0005f00001ac7983 */ /* 0x000f220000300a00 */
[----:B-1----:R-:W-:-:S03]  /*19570*/  IMAD.WIDE R32, R252, 0x4, R234 ;  /* 0x00000004fc207825 */ /* 0x002fc600078e02ea */
[----:B------:R2:W-:Y:S04]  /*19580*/  LDGSTS.E [R7+0x28e00], [R24.64], !P1 ;  /* 0x28e0000018077fae */ /* 0x0005e8000c921848 */
[----:B------:R1:W-:Y:S04]  /*19590*/  LDGSTS.E [R7+0x28f00], [R16.64], !P1 ;  /* 0x28f0000010077fae */ /* 0x0003e8000c921848 */
[----:B------:R2:W-:Y:S02]  /*195a0*/  STL.64 [R1+0x470], R32 ;  /* 0x0004702001007387 */ /* 0x0005e40000100a00 */
[----:B--2---:R-:W-:-:S02]  /*195b0*/  IMAD.WIDE R24, R252, 0x4, R44 ;  /* 0x00000004fc187825 */ /* 0x004fc400078e022c */
[----:B------:R2:W-:Y:S02]  /*195c0*/  LDGSTS.E [R7+0x29600], [R32.64], !P2 ;  /* 0x2960000020077fae */ /* 0x0005e4000d121848 */
[C---:B-1----:R-:W-:Y:S02]  /*195d0*/  IMAD.WIDE R16, R252.reuse, 0x4, R10 ;  /* 0x00000004fc107825 */ /* 0x042fe400078e020a */
[----:B------:R1:W-:Y:S02]  /*195e0*/  STL.64 [R1+0x480], R24 ;  /* 0x0004801801007387 */ /* 0x0003e40000100a00 */
[C---:B------:R-:W-:Y:S02]  /*195f0*/  IMAD.WIDE R10, R252.reuse, 0x4, R158 ;  /* 0x00000004fc0a7825 */ /* 0x040fe400078e029e */
[----:B------:R1:W-:Y:S04]  /*19600*/  STL.64 [R1+0x490], R16 ;  /* 0x0004901001007387 */ /* 0x0003e80000100a00 */
[----:B------:R3:W-:Y:S04]  /*19610*/  STL.64 [R1+0x498], R10 ;  /* 0x0004980a01007387 */ /* 0x0007e80000100a00 */
[----:B------:R1:W-:Y:S04]  /*19620*/  LDGSTS.E [R7+0x29700], [R24.64], !P2 ;  /* 0x2970000018077fae */ /* 0x0003e8000d121848 */
[----:B------:R1:W-:Y:S04]  /*19630*/  LDGSTS.E [R7+0x29e00], [R16.64], !P6 ;  /* 0x29e0000010077fae */ /* 0x0003e8000f121848 */
[----:B------:R3:W-:Y:S01]  /*19640*/  LDGSTS.E [R7+0x29f00], [R10.64], !P6 ;  /* 0x29f000000a077fae */ /* 0x0007e2000f121848 */
[----:B--2---:R-:W-:-:S03]  /*19650*/  IMAD.WIDE R32, R252, 0x4, R76 ;  /* 0x00000004fc207825 */ /* 0x004fc600078e024c */
[----:B------:R-:W2:Y:S01]  /*19660*/  LDL.LU.64 R76, [R1+0x5b8] ;  /* 0x0005b800014c7983 */ /* 0x000ea20000300a00 */
[----:B-1----:R-:W-:-:S03]  /*19670*/  IMAD.WIDE R24, R252, 0x4, R236 ;  /* 0x00000004fc187825 */ /* 0x002fc600078e02ec */
[----:B------:R-:W2:Y:S04]  /*19680*/  LDL.LU.64 R44, [R1+0x5b0] ;  /* 0x0005b000012c7983 */ /* 0x000ea80000300a00 */
[----:B------:R-:W-:Y:S01]  /*19690*/  STL.64 [R1+0x4b0], R32 ;  /* 0x0004b02001007387 */ /* 0x000fe20000100a00 */
[----:B------:R-:W-:-:S03]  /*196a0*/  IMAD.WIDE R16, R252, 0x4, R140 ;  /* 0x00000004fc107825 */ /* 0x000fc600078e028c */
[----:B------:R-:W-:Y:S04]  /*196b0*/  STL.64 [R1+0x4c0], R24 ;  /* 0x0004c01801007387 */ /* 0x000fe80000100a00 */
[----:B------:R-:W2:Y:S04]  /*196c0*/  LDL.LU.64 R158, [R1+0x7a8] ;  /* 0x0007a800019e7983 */ /* 0x000ea80000300a00 */
[----:B------:R-:W-:Y:S01]  /*196d0*/  STL.64 [R1+0x4c8], R16 ;  /* 0x0004c81001007387 */ /* 0x000fe20000100a00 */
[----:B---3--:R-:W-:-:S03]  /*196e0*/  IMAD.WIDE R10, R252, 0x4, R184 ;  /* 0x00000004fc0a7825 */ /* 0x008fc600078e02b8 */
[----:B------:R-:W3:Y:S01]  /*196f0*/  LDL.LU.64 R184, [R1+0x7a0] ;  /* 0x0007a00001b87983 */ /* 0x000ee20000300a00 */
[C---:B------:R-:W-:Y:S02]  /*19700*/  IADD3 R4, R157.reuse, -0x54, RZ ;  /* 0xffffffac9d047810 */ /* 0x040fe40007ffe0ff */
[----:B------:R-:W-:Y:S02]  /*19710*/  IADD3 R5, R157, -0x58, RZ ;  /* 0xffffffa89d057810 */ /* 0x000fe40007ffe0ff */
[----:B------:R-:W-:Y:S02]  /*19720*/  ISETP.GE.U32.AND P0, PT, R4, 0x7fffff6d, PT ;  /* 0x7fffff6d0400780c */ /* 0x000fe40003f06070 */
[----:B------:R-:W-:Y:S02]  /*19730*/  ISETP.GE.U32.AND P3, PT, R5, 0x7fffff69, PT ;  /* 0x7fffff690500780c */ /* 0x000fe40003f66070 */
[----:B------:R-:W-:Y:S01]  /*19740*/  IADD3 R4, R157, -0x5c, RZ ;  /* 0xffffffa49d047810 */ /* 0x000fe20007ffe0ff */
[----:B------:R1:W-:Y:S03]  /*19750*/  STL.64 [R1+0x4f0], R10 ;  /* 0x0004f00a01007387 */ /* 0x0003e60000100a00 */
[----:B------:R-:W-:-:S05]  /*19760*/  ISETP.GE.U32.AND P5, PT, R4, 0x7fffff65, PT ;  /* 0x7fffff650400780c */ /* 0x000fca0003fa6070 */
[----:B------:R1:W-:Y:S04]  /*19770*/  LDGSTS.E [R7+0x2a600], [R32.64], !P0 ;  /* 0x2a60000020077fae */ /* 0x0003e8000c121848 */
[----:B------:R1:W-:Y:S04]  /*19780*/  LDGSTS.E [R7+0x2a700], [R24.64], !P0 ;  /* 0x2a70000018077fae */ /* 0x0003e8000c121848 */
[----:B------:R4:W-:Y:S04]  /*19790*/  LDGSTS.E [R7+0x2ae00], [R16.64], !P3 ;  /* 0x2ae0000010077fae */ /* 0x0009e8000d921848 */
[----:B------:R1:W-:Y:S01]  /*197a0*/  LDGSTS.E [R7+0x2af00], [R10.64], !P3 ;  /* 0x2af000000a077fae */ /* 0x0003e2000d921848 */
[----:B------:R-:W-:-:S03]  /*197b0*/  IADD3 R4, R157, -0x64, RZ ;  /* 0xffffff9c9d047810 */ /* 0x000fc60007ffe0ff */
[----:B-1----:R-:W3:Y:S01]  /*197c0*/  LDL.LU.64 R10, [R1+0x428] ;  /* 0x00042800010a7983 */ /* 0x002ee20000300a00 */
[----:B------:R-:W-:-:S03]  /*197d0*/  ISETP.GE.U32.AND P1, PT, R4, 0x7fffff5d, PT ;  /* 0x7fffff5d0400780c */ /* 0x000fc60003f26070 */
[----:B------:R-:W3:Y:S01]  /*197e0*/  LDL.LU.64 R236, [R1+0x420] ;  /* 0x0004200001ec7983 */ /* 0x000ee20000300a00 */
[C---:B------:R-:W-:Y:S02]  /*197f0*/  IADD3 R4, R157.reuse, -0x6c, RZ ;  /* 0xffffff949d047810 */ /* 0x040fe40007ffe0ff */
[C---:B------:R-:W-:Y:S02]  /*19800*/  IADD3 R5, R157.reuse, -0x60, RZ ;  /* 0xffffffa09d057810 */ /* 0x040fe40007ffe0ff */
[----:B------:R-:W-:Y:S02]  /*19810*/  ISETP.GE.U32.AND P6, PT, R4, 0x7fffff55, PT ;  /* 0x7fffff550400780c */ /* 0x000fe40003fc6070 */
[----:B------:R-:W-:Y:S02]  /*19820*/  IADD3 R4, R157, -0x74, RZ ;  /* 0xffffff8c9d047810 */ /* 0x000fe40007ffe0ff */
[----:B------:R-:W-:Y:S02]  /*19830*/  ISETP.GE.U32.AND P4, PT, R5, 0x7fffff61, PT ;  /* 0x7fffff610500780c */ /* 0x000fe40003f86070 */
[----:B------:R-:W-:-:S02]  /*19840*/  ISETP.GE.U32.AND P3, PT, R4, 0x7fffff4d, PT ;  /* 0x7fffff4d0400780c */ /* 0x000fc40003f66070 */
[C---:B------:R-:W-:Y:S02]  /*19850*/  IADD3 R5, R157.reuse, -0x68, RZ ;  /* 0xffffff989d057810 */ /* 0x040fe40007ffe0ff */
[----:B------:R-:W-:Y:S02]  /*19860*/  IADD3 R4, R157, -0x78, RZ ;  /* 0xffffff889d047810 */ /* 0x000fe40007ffe0ff */
[----:B------:R-:W-:Y:S02]  /*19870*/  ISETP.GE.U32.AND P2, PT, R5, 0x7fffff59, PT ;  /* 0x7fffff590500780c */ /* 0x000fe40003f46070 */
[----:B------:R-:W-:Y:S01]  /*19880*/  IADD3 R5, R157, -0x70, RZ ;  /* 0xffffff909d057810 */ /* 0x000fe20007ffe0ff */
[----:B----4-:R-:W-:-:S04]  /*19890*/  IMAD.WIDE R16, R252, 0x4, R152 ;  /* 0x00000004fc107825 */ /* 0x010fc800078e0298 */
[----:B------:R-:W-:Y:S01]  /*198a0*/  IMAD.WIDE R32, R252, 0x4, R172 ;  /* 0x00000004fc207825 */ /* 0x000fe200078e02ac */
[----:B------:R1:W-:Y:S04]  /*198b0*/  STL.64 [R1+0x4f8], R16 ;  /* 0x0004f81001007387 */ /* 0x0003e80000100a00 */
[----:B------:R-:W4:Y:S04]  /*198c0*/  LDL.LU.64 R152, [R1+0x418] ;  /* 0x0004180001987983 */ /* 0x000f280000300a00 */
[----:B------:R3:W-:Y:S04]  /*198d0*/  STL.64 [R1+0x520], R32 ;  /* 0x0005202001007387 */ /* 0x0007e80000100a00 */
[----:B------:R1:W-:Y:S04]  /*198e0*/  LDGSTS.E [R7+0x2b600], [R16.64], !P5 ;  /* 0x2b60000010077fae */ /* 0x0003e8000e921848 */
[----:B------:R3:W-:Y:S04]  /*198f0*/  LDGSTS.E [R7+0x2b700], [R32.64], !P5 ;  /* 0x2b70000020077fae */ /* 0x0007e8000e921848 */
[----:B-1----:R-:W4:Y:S04]  /*19900*/  LDL.LU.64 R16, [R1+0x410] ;  /* 0x0004100001107983 */ /* 0x002f280000300a00 */
[----:B------:R-:W4:Y:S01]  /*19910*/  LDL.LU.64 R24, [R1+0x408] ;  /* 0x0004080001187983 */ /* 0x000f220000300a00 */
[----:B------:R-:W-:-:S03]  /*19920*/  ISETP.GE.U32.AND P5, PT, R4, 0x7fffff49, PT ;  /* 0x7fffff490400780c */ /* 0x000fc60003fa6070 */
[----:B------:R-:W4:Y:S01]  /*19930*/  LDL.LU.64 R140, [R1+0x3e8] ;  /* 0x0003e800018c7983 */ /* 0x000f220000300a00 */
[----:B------:R-:W-:-:S03]  /*19940*/  IADD3 R4, R157, -0x7c, RZ ;  /* 0xffffff849d047810 */ /* 0x000fc60007ffe0ff */
[----:B------:R-:W4:Y:S04]  /*19950*/  LDL.LU.64 R172, [R1+0x3e0] ;  /* 0x0003e00001ac7983 */ /* 0x000f280000300a00 */
[----:B------:R-:W4:Y:S04]  /*19960*/  LDL.LU.64 R156, [R1+0x3d8] ;  /* 0x0003d800019c7983 */ /* 0x000f280000300a00 */
[----:B------:R-:W4:Y:S01]  /*19970*/  LDL.LU.64 R234, [R1+0x3d0] ;  /* 0x0003d00001ea7983 */ /* 0x000f220000300a00 */
[----:B--2---:R-:W-:-:S04]  /*19980*/  IMAD.WIDE R76, R252, 0x4, R76 ;  /* 0x00000004fc4c7825 */ /* 0x004fc800078e024c */
[C---:B------:R-:W-:Y:S01]  /*19990*/  IMAD.WIDE R64, R252.reuse, 0x4, R44 ;  /* 0x00000004fc407825 */ /* 0x040fe200078e022c */
[----:B------:R-:W-:Y:S01]  /*199a0*/  ULDC UR4, c[0x0][0x18c] ;  /* 0x0000630000047ab9 */ /* 0x000fe20000000800 */
[----:B------:R-:W2:Y:S04]  /*199b0*/  LDL.LU.64 R44, [R1+0x3c8] ;  /* 0x0003c800012c7983 */ /* 0x000ea80000300a00 */
[----:B------:R1:W-:Y:S04]  /*199c0*/  STL.64 [R1+0x528], R76 ;  /* 0x0005284c01007387 */ /* 0x0003e80000100a00 */
[----:B------:R1:W-:Y:S01]  /*199d0*/  STL.64 [R1+0x560], R64 ;  /* 0x0005604001007387 */ /* 0x0003e20000100a00 */
[----:B---3--:R-:W-:Y:S01]  /*199e0*/  IMAD.WIDE R32, R252, 0x4, R184 ;  /* 0x00000004fc207825 */ /* 0x008fe200078e02b8 */
[----:B------:R-:W-:-:S02]  /*199f0*/  ISETP.GE.U32.AND P0, PT, R5, 0x7fffff51, PT ;  /* 0x7fffff510500780c */ /* 0x000fc40003f06070 */
[----:B------:R-:W3:Y:S01]  /*19a00*/  LDL.LU.64 R184, [R1+0x3a8] ;  /* 0x0003a80001b87983 */ /* 0x000ee20000300a00 */
[----:B------:R-:W-:Y:S01]  /*19a10*/  USHF.L.U32 UR4, UR4, 0x6, URZ ;  /* 0x0000000604047899 */ /* 0x000fe2000800063f */
[----:B------:R-:W-:Y:S02]  /*19a20*/  IMAD.WIDE R48, R252, 0x4, R158 ;  /* 0x00000004fc307825 */ /* 0x000fe400078e029e */
[----:B------:R1:W-:Y:S03]  /*19a30*/  LDGSTS.E [R7+0x2be00], [R76.64], !P4 ;  /* 0x2be000004c077fae */ /* 0x0003e6000e121848 */
[----:B------:R-:W-:Y:S01]  /*19a40*/  IMAD.U32 R5, RZ, RZ, UR4 ;  /* 0x00000004ff057e24 */ /* 0x000fe2000f8e00ff */
[----:B------:R1:W-:Y:S04]  /*19a50*/  STL.64 [R1+0x5b0], R48 ;  /* 0x0005b03001007387 */ /* 0x0003e80000100a00 */
[----:B------:R-:W3:Y:S04]  /*19a60*/  LDL.LU.64 R158, [R1+0x3a0] ;  /* 0x0003a000019e7983 */ /* 0x000ee80000300a00 */
[----:B------:R1:W-:Y:S04]  /*19a70*/  STL.64 [R1+0x5b8], R32 ;  /* 0x0005b82001007387 */ /* 0x0003e80000100a00 */
[----:B-1----:R-:W3:Y:S04]  /*19a80*/  LDL.LU.64 R76, [R1+0x398] ;  /* 0x00039800014c7983 */ /* 0x002ee80000300a00 */
[----:B------:R1:W-:Y:S04]  /*19a90*/  LDGSTS.E [R7+0x2bf00], [R64.64], !P4 ;  /* 0x2bf0000040077fae */ /* 0x0003e8000e121848 */
[----:B------:R1:W-:Y:S04]  /*19aa0*/  LDGSTS.E [R7+0x2c600], [R48.64], !P1 ;  /* 0x2c60000030077fae */ /* 0x0003e8000c921848 */
[----:B------:R1:W-:Y:S04]  /*19ab0*/  LDGSTS.E [R7+0x2c700], [R32.64], !P1 ;  /* 0x2c70000020077fae */ /* 0x0003e8000c921848 */
[----:B-1----:R-:W3:Y:S01]  /*19ac0*/  LDL.LU.64 R64, [R1+0x1e58] ;  /* 0x001e580001407983 */ /* 0x002ee20000300a00 */
[----:B------:R-:W-:-:S03]  /*19ad0*/  IMAD.WIDE R10, R5, 0x4, R10 ;  /* 0x00000004050a7825 */ /* 0x000fc600078e020a */
[----:B------:R-:W3:Y:S04]  /*19ae0*/  LDL.LU.64 R48, [R1+0x1e50] ;  /* 0x001e500001307983 */ /* 0x000ee80000300a00 */
[----:B------:R-:W3:Y:S04]  /*19af0*/  LDL.LU.64 R32, [R1+0x1e48] ;  /* 0x001e480001207983 */ /* 0x000ee80000300a00 */
[----:B------:R-:W3:Y:S04]  /*19b00*/  LDL.LU.64 R6, [R1+0x388] ;  /* 0x0003880001067983 */ /* 0x000ee80000300a00 */
[----:B------:R1:W-:Y:S01]  /*19b10*/  STL.64 [R1+0x428], R10 ;  /* 0x0004280a01007387 */ /* 0x0003e20000100a00 */
[----:B------:R-:W-:-:S04]  /*19b20*/  IMAD.WIDE R120, R5, 0x4, R120 ;  /* 0x0000000405787825 */ /* 0x000fc800078e0278 */
[----:B-1----:R-:W-:-:S05]  /*19b30*/  IMAD.WIDE R10, R5, 0x4, R236 ;  /* 0x00000004050a7825 */ /* 0x002fca00078e02ec */
[----:B------:R1:W-:Y:S01]  /*19b40*/  STL.64 [R1+0x420], R10 ;  /* 0x0004200a01007387 */ /* 0x0003e20000100a00 */
[----:B------:R-:W-:-:S04]  /*19b50*/  IMAD.WIDE R168, R5, 0x4, R168 ;  /* 0x0000000405a87825 */ /* 0x000fc800078e02a8 */
[C---:B------:R-:W-:Y:S01]  /*19b60*/  IMAD.WIDE R106, R5.reuse, 0x4, R106 ;  /* 0x00000004056a7825 */ /* 0x040fe200078e026a */
[----:B-1----:R-:W3:Y:S03]  /*19b70*/  LDL.LU.64 R10, [R1+0x360] ;  /* 0x00036000010a7983 */ /* 0x002ee60000300a00 */
[----:B------:R-:W-:-:S04]  /*19b80*/  IMAD.WIDE R26, R5, 0x4, R26 ;  /* 0x00000004051a7825 */ /* 0x000fc800078e021a */
[----:B------:R-:W-:-:S04]  /*19b90*/  IMAD.WIDE R204, R5, 0x4, R204 ;  /* 0x0000000405cc7825 */ /* 0x000fc800078e02cc */
[----:B------:R-:W-:-:S04]  /*19ba0*/  IMAD.WIDE R138, R5, 0x4, R138 ;  /* 0x00000004058a7825 */ /* 0x000fc800078e028a */
[C---:B----4-:R-:W-:Y:S02]  /*19bb0*/  IMAD.WIDE R236, R5.reuse, 0x4, R152 ;  /* 0x0000000405ec7825 */ /* 0x050fe400078e0298 */
[----:B------:R-:W4:Y:S04]  /*19bc0*/  LDL.LU.64 R152, [R1+0x358] ;  /* 0x0003580001987983 */ /* 0x000f280000300a00 */
[----:B------:R1:W-:Y:S04]  /*19bd0*/  STL.64 [R1+0x418], R236 ;  /* 0x000418ec01007387 */ /* 0x0003e80000100a00 */
[----:B-1----:R-:W4:Y:S01]  /*19be0*/  LDL.LU.64 R236, [R1+0x350] ;  /* 0x0003500001ec7983 */ /* 0x002f220000300a00 */
[----:B------:R-:W-:-:S04]  /*19bf0*/  IMAD.WIDE R16, R5, 0x4, R16 ;  /* 0x0000000405107825 */ /* 0x000fc800078e0210 */
[C---:B------:R-:W-:Y:S01]  /*19c00*/  IMAD.WIDE R24, R5.reuse, 0x4, R24 ;  /* 0x0000000405187825 */ /* 0x040fe200078e0218 */
[----:B------:R1:W-:Y:S03]  /*19c10*/  STL.64 [R1+0x410], R16 ;  /* 0x0004101001007387 */ /* 0x0003e60000100a00 */
[C---:B------:R-:W-:Y:S01]  /*19c20*/  IMAD.WIDE R140, R5.reuse, 0x4, R140 ;  /* 0x00000004058c7825 */ /* 0x040fe200078e028c */
[----:B-1----:R-:W4:Y:S04]  /*19c30*/  LDL.LU.64 R16, [R1+0x1e40] ;  /* 0x001e400001107983 */ /* 0x002f280000300a00 */
[----:B------:R1:W-:Y:S01]  /*19c40*/  STL.64 [R1+0x408], R24 ;  /* 0x0004081801007387 */ /* 0x0003e20000100a00 */
[----:B------:R-:W-:-:S04]  /*19c50*/  IMAD.WIDE R172, R5, 0x4, R172 ;  /* 0x0000000405ac7825 */ /* 0x000fc800078e02ac */
[C---:B------:R-:W-:Y:S01]  /*19c60*/  IMAD.WIDE R156, R5.reuse, 0x4, R156 ;  /* 0x00000004059c7825 */ /* 0x040fe200078e029c */
[----:B-1----:R-:W4:Y:S04]  /*19c70*/  LDL.LU.64 R24, [R1+0x1e38] ;  /* 0x001e380001187983 */ /* 0x002f280000300a00 */
[----:B------:R1:W-:Y:S01]  /*19c80*/  STL.64 [R1+0x400], R120 ;  /* 0x0004007801007387 */ /* 0x0003e20000100a00 */
[----:B------:R-:W-:-:S03]  /*19c90*/  IMAD.WIDE R234, R5, 0x4, R234 ;  /* 0x0000000405ea7825 */ /* 0x000fc600078e02ea */
[----:B-1----:R-:W4:Y:S04]  /*19ca0*/  LDL.LU.64 R120, [R1+0x1e30] ;  /* 0x001e300001787983 */ /* 0x002f280000300a00 */
[----:B------:R1:W-:Y:S01]  /*19cb0*/  STL.64 [R1+0x5f0], R168 ;  /* 0x0005f0a801007387 */ /* 0x0003e20000100a00 */
[----:B--2---:R-:W-:-:S03]  /*19cc0*/  IMAD.WIDE R44, R5, 0x4, R44 ;  /* 0x00000004052c7825 */ /* 0x004fc600078e022c */
[----:B-1----:R-:W2:Y:S04]  /*19cd0*/  LDL.LU.64 R168, [R1+0x1e28] ;  /* 0x001e280001a87983 */ /* 0x002ea80000300a00 */
[----:B------:R1:W-:Y:S04]  /*19ce0*/  STL.64 [R1+0x5f8], R106 ;  /* 0x0005f86a01007387 */ /* 0x0003e80000100a00 */
        /* <DEDUP_REMOVED lines=8> */
[----:B-1----:R-:W2:Y:S01]  /*19d70*/  LDL.LU.64 R234, [R1+0x1e18] ;  /* 0x001e180001ea7983 */ /* 0x002ea20000300a00 */
[----:B---3--:R-:W-:-:S03]  /*19d80*/  IMAD.WIDE R184, R5, 0x4, R184 ;  /* 0x0000000405b87825 */ /* 0x008fc600078e02b8 */
[----:B------:R1:W-:Y:S04]  /*19d90*/  STL.64 [R1+0xb80], R44 ;  /* 0x000b802c01007387 */ /* 0x0003e80000100a00 */
[----:B-1----:R-:W3:Y:S04]  /*19da0*/  LDL.LU.64 R44, [R1+0x1e10] ;  /* 0x001e1000012c7983 */ /* 0x002ee80000300a00 */
        /* <DEDUP_REMOVED lines=8> */
[----:B------:R-:W-:-:S04]  /*19e30*/  IMAD.WIDE R158, R5, 0x4, R158 ;  /* 0x00000004059e7825 */ /* 0x000fc800078e029e */
[C---:B------:R-:W-:Y:S01]  /*19e40*/  IMAD.WIDE R76, R5.reuse, 0x4, R76 ;  /* 0x00000004054c7825 */ /* 0x040fe200078e024c */
[----:B------:R1:W-:Y:S03]  /*19e50*/  STL.64 [R1+0xb98], R158 ;  /* 0x000b989e01007387 */ /* 0x0003e60000100a00 */
[C---:B------:R-:W-:Y:S01]  /*19e60*/  IMAD.WIDE R6, R5.reuse, 0x4, R6 ;  /* 0x0000000405067825 */ /* 0x040fe200078e0206 */
[----:B-1----:R-:W3:Y:S04]  /*19e70*/  LDL.LU.64 R158, [R1+0x2e0] ;  /* 0x0002e000019e7983 */ /* 0x002ee80000300a00 */
[----:B------:R1:W-:Y:S01]  /*19e80*/  STL.64 [R1+0x398], R76 ;  /* 0x0003984c01007387 */ /* 0x0003e20000100a00 */
[----:B------:R-:W-:-:S03]  /*19e90*/  IMAD.WIDE R94, R5, 0x4, R94 ;  /* 0x00000004055e7825 */ /* 0x000fc600078e025e */
[----:B-1----:R-:W3:Y:S01]  /*19ea0*/  LDL.LU.64 R76, [R1+0x2d8] ;  /* 0x0002d800014c7983 */ /* 0x002ee20000300a00 */
[----:B------:R-:W-:-:S04]  /*19eb0*/  IMAD.WIDE R122, R5, 0x4, R122 ;  /* 0x00000004057a7825 */ /* 0x000fc800078e027a */
[----:B------:R-:W-:-:S04]  /*19ec0*/  IMAD.WIDE R10, R5, 0x4, R10 ;  /* 0x00000004050a7825 */ /* 0x000fc800078e020a */
[----:B----4-:R-:W-:-:S04]  /*19ed0*/  IMAD.WIDE R152, R5, 0x4, R152 ;  /* 0x0000000405987825 */ /* 0x010fc800078e0298 */
[----:B--2---:R-:W-:-:S05]  /*19ee0*/  IMAD.WIDE R184, R5, 0x4, R184 ;  /* 0x0000000405b87825 */ /* 0x004fca00078e02b8 */
[----:B------:R1:W-:Y:S04]  /*19ef0*/  STL.64 [R1+0x390], R184 ;  /* 0x000390b801007387 */ /* 0x0003e80000100a00 */
[----:B-1----:R-:W2:Y:S04]  /*19f00*/  LDL.LU.64 R184, [R1+0x2d0] ;  /* 0x0002d00001b87983 */ /* 0x002ea80000300a00 */
[----:B------:R1:W-:Y:S02]  /*19f10*/  STL.64 [R1+0x388], R6 ;  /* 0x0003880601007387 */ /* 0x0003e40000100a00 */
[----:B-1----:R-:W-:-:S02]  /*19f20*/  IMAD.WIDE R6, R5, 0x4, R14 ;  /* 0x0000000405067825 */ /* 0x002fc400078e020e */
[----:B------:R-:W4:Y:S04]  /*19f30*/  LDL.LU.64 R14, [R1+0x1de8] ;  /* 0x001de800010e7983 */ /* 0x000f280000300a00 */
        /* <DEDUP_REMOVED lines=9> */
[----:B-1----:R-:W3:Y:S01]  /*19fd0*/  LDL.LU.64 R152, [R1+0x1dc8] ;  /* 0x001dc80001987983 */ /* 0x002ee20000300a00 */
[----:B------:R-:W-:-:S05]  /*19fe0*/  IMAD.WIDE R236, R5, 0x4, R236 ;  /* 0x0000000405ec7825 */ /* 0x000fca00078e02ec */
[----:B------:R3:W-:Y:S01]  /*19ff0*/  STL.64 [R1+0x350], R236 ;  /* 0x000350ec01007387 */ /* 0x0007e20000100a00 */
[----:B------:R-:W-:-:S04]  /*1a000*/  IMAD.WIDE R206, R5, 0x4, R206 ;  /* 0x0000000405ce7825 */ /* 0x000fc800078e02ce */
[----:B------:R-:W-:-:S04]  /*1a010*/  IMAD.WIDE R238, R5, 0x4, R238 ;  /* 0x0000000405ee7825 */ /* 0x000fc800078e02ee */
[----:B------:R-:W-:-:S04]  /*1a020*/  IMAD.WIDE R222, R5, 0x4, R222 ;  /* 0x0000000405de7825 */ /* 0x000fc800078e02de */
[----:B------:R-:W-:-:S04]  /*1a030*/  IMAD.WIDE R140, R5, 0x4, R140 ;  /* 0x00000004058c7825 */ /* 0x000fc800078e028c */
[----:B--2---:R-:W-:-:S04]  /*1a040*/  IMAD.WIDE R10, R5, 0x4, R10 ;  /* 0x00000004050a7825 */ /* 0x004fc800078e020a */
[C---:B---3--:R-:W-:Y:S02]  /*1a050*/  IMAD.WIDE R236, R5.reuse, 0x4, R152 ;  /* 0x0000000405ec7825 */ /* 0x048fe400078e0298 */
[----:B------:R-:W2:Y:S04]  /*1a060*/  LDL.LU.64 R152, [R1+0x2a0] ;  /* 0x0002a00001987983 */ /* 0x000ea80000300a00 */
[----:B------:R1:W-:Y:S04]  /*1a070*/  STL.64 [R1+0x348], R236 ;  /* 0x000348ec01007387 */ /* 0x0003e80000100a00 */
[----:B-1----:R-:W3:Y:S04]  /*1a080*/  LDL.LU.64 R236, [R1+0x298] ;  /* 0x0002980001ec7983 */ /* 0x002ee80000300a00 */
[----:B------:R1:W-:Y:S04]  /*1a090*/  STL.64 [R1+0x340], R10 ;  /* 0x0003400a01007387 */ /* 0x0003e80000100a00 */
[----:B-1----:R-:W4:Y:S04]  /*1a0a0*/  LDL.LU.64 R10, [R1+0x290] ;  /* 0x00029000010a7983 */ /* 0x002f280000300a00 */
[----:B------:R1:W-:Y:S04]  /*1a0b0*/  STL.64 [R1+0xba0], R206 ;  /* 0x000ba0ce01007387 */ /* 0x0003e80000100a00 */
[----:B-1----:R-:W4:Y:S04]  /*1a0c0*/  LDL.LU.64 R206, [R1+0x1dc0] ;  /* 0x001dc00001ce7983 */ /* 0x002f280000300a00 */
[----:B------:R1:W-:Y:S04]  /*1a0d0*/  STL.64 [R1+0xba8], R238 ;  /* 0x000ba8ee01007387 */ /* 0x0003e80000100a00 */
[----:B-1----:R-:W4:Y:S04]  /*1a0e0*/  LDL.LU.64 R238, [R1+0x1db8] ;  /* 0x001db80001ee7983 */ /* 0x002f280000300a00 */
[----:B------:R1:W-:Y:S04]  /*1a0f0*/  STL.64 [R1+0x328], R222 ;  /* 0x000328de01007387 */ /* 0x0003e80000100a00 */
[----:B-1----:R-:W4:Y:S04]  /*1a100*/  LDL.LU.64 R222, [R1+0x1db0] ;  /* 0x001db00001de7983 */ /* 0x002f280000300a00 */
[----:B------:R1:W-:Y:S04]  /*1a110*/  STL.64 [R1+0x320], R140 ;  /* 0x0003208c01007387 */ /* 0x0003e80000100a00 */
[----:B-1----:R-:W4:Y:S01]  /*1a120*/  LDL.LU.64 R140, [R1+0x1da8] ;  /* 0x001da800018c7983 */ /* 0x002f220000300a00 */
[----:B------:R-:W-:-:S04]  /*1a130*/  IMAD.WIDE R172, R5, 0x4, R172 ;  /* 0x0000000405ac7825 */ /* 0x000fc800078e02ac */
[C---:B------:R-:W-:Y:S01]  /*1a140*/  IMAD.WIDE R156, R5.reuse, 0x4, R156 ;  /* 0x00000004059c7825 */ /* 0x040fe200078e029c */
[----:B------:R1:W-:Y:S03]  /*1a150*/  STL.64 [R1+0x318], R172 ;  /* 0x000318ac01007387 */ /* 0x0003e60000100a00 */
[----:B------:R-:W-:-:S04]  /*1a160*/  IMAD.WIDE R190, R5, 0x4, R190 ;  /* 0x0000000405be7825 */ /* 0x000fc800078e02be */
[C---:B------:R-:W-:Y:S01]  /*1a170*/  IMAD.WIDE R30, R5.reuse, 0x4, R30 ;  /* 0x00000004051e7825 */ /* 0x040fe200078e021e */
[----:B-1----:R-:W4:Y:S04]  /*1a180*/  LDL.LU.64 R172, [R1+0x260] ;  /* 0x0002600001ac7983 */ /* 0x002f280000300a00 */
[----:B------:R1:W-:Y:S01]  /*1a190*/  STL.64 [R1+0x310], R156 ;  /* 0x0003109c01007387 */ /* 0x0003e20000100a00 */
[----:B------:R-:W-:-:S04]  /*1a1a0*/  IMAD.WIDE R174, R5, 0x4, R174 ;  /* 0x0000000405ae7825 */ /* 0x000fc800078e02ae */
[C---:B------:R-:W-:Y:S01]  /*1a1b0*/  IMAD.WIDE R158, R5.reuse, 0x4, R158 ;  /* 0x00000004059e7825 */ /* 0x040fe200078e029e */
[----:B-1----:R-:W4:Y:S03]  /*1a1c0*/  LDL.LU.64 R156, [R1+0x258] ;  /* 0x00025800019c7983 */ /* 0x002f260000300a00 */
[----:B------:R-:W-:-:S04]  /*1a1d0*/  IMAD.WIDE R76, R5, 0x4, R76 ;  /* 0x00000004054c7825 */ /* 0x000fc800078e024c */
[----:B------:R-:W-:-:S04]  /*1a1e0*/  IMAD.WIDE R184, R5, 0x4, R184 ;  /* 0x0000000405b87825 */ /* 0x000fc800078e02b8 */
[----:B------:R-:W-:-:S04]  /*1a1f0*/  IMAD.WIDE R6, R5, 0x4, R6 ;  /* 0x0000000405067825 */ /* 0x000fc800078e0206 */
[----:B------:R-:W-:-:S04]  /*1a200*/  IMAD.WIDE R142, R5, 0x4, R142 ;  /* 0x00000004058e7825 */ /* 0x000fc800078e028e */
[----:B------:R-:W-:-:S04]  /*1a210*/  IMAD.WIDE R126, R5, 0x4, R126 ;  /* 0x00000004057e7825 */ /* 0x000fc800078e027e */
[----:B------:R-:W-:-:S04]  /*1a220*/  IMAD.WIDE R110, R5, 0x4, R110 ;  /* 0x00000004056e7825 */ /* 0x000fc800078e026e */
[----:B--2---:R-:W-:-:S04]  /*1a230*/  IMAD.WIDE R152, R5, 0x4, R152 ;  /* 0x0000000405987825 */ /* 0x004fc800078e0298 */
[----:B---3--:R-:W-:-:S04]  /*1a240*/  IMAD.WIDE R236, R5, 0x4, R236 ;  /* 0x0000000405ec7825 */ /* 0x008fc800078e02ec */
[----:B----4-:R-:W-:-:S04]  /*1a250*/  IMAD.WIDE R206, R5, 0x4, R206 ;  /* 0x0000000405ce7825 */ /* 0x010fc800078e02ce */
[----:B------:R-:W-:-:S05]  /*1a260*/  IMAD.WIDE R140, R5, 0x4, R140 ;  /* 0x00000004058c7825 */ /* 0x000fca00078e028c */
[----:B------:R1:W-:Y:S04]  /*1a270*/  STL.64 [R1+0x308], R140 ;  /* 0x0003088c01007387 */ /* 0x0003e80000100a00 */
[----:B-1----:R-:W2:Y:S04]  /*1a280*/  LDL.LU.64 R140, [R1+0x250] ;  /* 0x00025000018c7983 */ /* 0x002ea80000300a00 */
[----:B------:R1:W-:Y:S04]  /*1a290*/  STL.64 [R1+0x300], R206 ;  /* 0x000300ce01007387 */ /* 0x0003e80000100a00 */
[----:B-1----:R-:W3:Y:S04]  /*1a2a0*/  LDL.LU.64 R206, [R1+0x1da0] ;  /* 0x001da00001ce7983 */ /* 0x002ee80000300a00 */
[----:B------:R1:W-:Y:S04]  /*1a2b0*/  STL.64 [R1+0x2f8], R190 ;  /* 0x0002f8be01007387 */ /* 0x0003e80000100a00 */
[----:B-1----:R-:W4:Y:S04]  /*1a2c0*/  LDL.LU.64 R190, [R1+0x1d98] ;  /* 0x001d980001be7983 */ /* 0x002f280000300a00 */
        /* <DEDUP_REMOVED lines=10> */
[----:B------:R1:W-:Y:S02]  /*1a370*/  STL.64 [R1+0x2c8], R6 ;  /* 0x0002c80601007387 */ /* 0x0003e40000100a00 */
[----:B-1----:R-:W-:-:S02]  /*1a380*/  IMAD.WIDE R6, R5, 0x4, R122 ;  /* 0x0000000405067825 */ /* 0x002fc400078e027a */
[----:B------:R-:W4:Y:S04]  /*1a390*/  LDL.LU.64 R122, [R1+0x210] ;  /* 0x00021000017a7983 */ /* 0x000f280000300a00 */
        /* <DEDUP_REMOVED lines=28> */
[----:B------:R-:W-:-:S04]  /*1a560*/  IMAD.WIDE R184, R5, 0x4, R184 ;  /* 0x0000000405b87825 */ /* 0x000fc800078e02b8 */
[----:B------:R-:W-:-:S04]  /*1a570*/  IMAD.WIDE R122, R5, 0x4, R122 ;  /* 0x00000004057a7825 */ /* 0x000fc800078e027a */
[----:B------:R-:W-:-:S04]  /*1a580*/  IMAD.WIDE R6, R5, 0x4, R6 ;  /* 0x0000000405067825 */ /* 0x000fc800078e0206 */
        /* <DEDUP_REMOVED lines=10> */
[----:B-1----:R-:W3:Y:S04]  /*1a630*/  LDL.LU.64 R46, [R1+0x1d48] ;  /* 0x001d4800012e7983 */ /* 0x002ee80000300a00 */
        /* <DEDUP_REMOVED lines=25> */
[----:B------:R1:W-:Y:S02]  /*1a7d0*/  STL.64 [R1+0xc38], R6 ;  /* 0x000c380601007387 */ /* 0x0003e40000100a00 */
[C---:B-1----:R-:W-:Y:S02]  /*1a7e0*/  IMAD.WIDE R6, R5.reuse, 0x4, R60 ;  /* 0x0000000405067825 */ /* 0x042fe400078e023c */
[----:B------:R-:W4:Y:S04]  /*1a7f0*/  LDL.LU.64 R60, [R1+0x1d08] ;  /* 0x001d0800013c7983 */ /* 0x000f280000300a00 */
[----:B------:R1:W-:Y:S02]  /*1a800*/  STL.64 [R1+0xc40], R6 ;  /* 0x000c400601007387 */ /* 0x0003e40000100a00 */
[----:B-1----:R-:W-:-:S02]  /*1a810*/  IMAD.WIDE R6, R5, 0x4, R42 ;  /* 0x0000000405067825 */ /* 0x002fc400078e022a */
[----:B------:R-:W4:Y:S04]  /*1a820*/  LDL.LU.64 R42, [R1+0x1d00] ;  /* 0x001d0000012a7983 */ /* 0x000f280000300a00 */
[----:B------:R1:W-:Y:S02]  /*1a830*/  STL.64 [R1+0xc48], R6 ;  /* 0x000c480601007387 */ /* 0x0003e40000100a00 */
[C---:B-1----:R-:W-:Y:S02]  /*1a840*/  IMAD.WIDE R6, R5.reuse, 0x4, R220 ;  /* 0x0000000405067825 */ /* 0x042fe400078e02dc */
[----:B------:R-:W4:Y:S04]  /*1a850*/  LDL.LU.64 R220, [R1+0x1cf8] ;  /* 0x001cf80001dc7983 */ /* 0x000f280000300a00 */
[----:B------:R1:W-:Y:S01]  /*1a860*/  STL.64 [R1+0x1e8], R6 ;  /* 0x0001e80601007387 */ /* 0x0003e20000100a00 */
[----:B------:R-:W-:-:S04]  /*1a870*/  IMAD.WIDE R10, R5, 0x4, R10 ;  /* 0x00000004050a7825 */ /* 0x000fc800078e020a */
[----:B--2---:R-:W-:-:S04]  /*1a880*/  IMAD.WIDE R236, R5, 0x4, R236 ;  /* 0x0000000405ec7825 */ /* 0x004fc800078e02ec */
[C---:B-1----:R-:W-:Y:S02]  /*1a890*/  IMAD.WIDE R6, R5.reuse, 0x4, R152 ;  /* 0x0000000405067825 */ /* 0x042fe400078e0298 */
[----:B------:R-:W2:Y:S04]  /*1a8a0*/  LDL.LU.64 R152, [R1+0x120] ;  /* 0x0001200001987983 */ /* 0x000ea80000300a00 */
[----:B------:R1:W-:Y:S01]  /*1a8b0*/  STL.64 [R1+0x1e0], R6 ;  /* 0x0001e00601007387 */ /* 0x0003e20000100a00 */
[----:B------:R-:W-:-:S04]  /*1a8c0*/  IMAD.WIDE R204, R5, 0x4, R204 ;  /* 0x0000000405cc7825 */ /* 0x000fc800078e02cc */
[C---:B------:R-:W-:Y:S01]  /*1a8d0*/  IMAD.WIDE R170, R5.reuse, 0x4, R170 ;  /* 0x0000000405aa7825 */ /* 0x040fe200078e02aa */
[----:B-1----:R-:W2:Y:S04]  /*1a8e0*/  LDL.LU.64 R6, [R1+0x118] ;  /* 0x0001180001067983 */ /* 0x002ea80000300a00 */
[----:B------:R1:W-:Y:S01]  /*1a8f0*/  STL.64 [R1+0x1d8], R10 ;  /* 0x0001d80a01007387 */ /* 0x0003e20000100a00 */
[----:B------:R-:W-:-:S04]  /*1a900*/  IMAD.WIDE R154, R5, 0x4, R154 ;  /* 0x00000004059a7825 */ /* 0x000fc800078e029a */
[C---:B------:R-:W-:Y:S01]  /*1a910*/  IMAD.WIDE R188, R5.reuse, 0x4, R188 ;  /* 0x0000000405bc7825 */ /* 0x040fe200078e02bc */
[----:B-1----:R-:W2:Y:S04]  /*1a920*/  LDL.LU.64 R10, [R1+0x110] ;  /* 0x00011000010a7983 */ /* 0x002ea80000300a00 */
[----:B------:R1:W-:Y:S04]  /*1a930*/  STL.64 [R1+0x1d0], R236 ;  /* 0x0001d0ec01007387 */ /* 0x0003e80000100a00 */
[----:B-1----:R-:W2:Y:S01]  /*1a940*/  LDL.LU.64 R236, [R1+0x1cf0] ;  /* 0x001cf00001ec7983 */ /* 0x002ea20000300a00 */
[----:B---3--:R-:W-:-:S04]  /*1a950*/  IMAD.WIDE R172, R5, 0x4, R172 ;  /* 0x0000000405ac7825 */ /* 0x008fc800078e02ac */
[----:B------:R-:W-:-:S04]  /*1a960*/  IMAD.WIDE R26, R5, 0x4, R26 ;  /* 0x00000004051a7825 */ /* 0x000fc800078e021a */
[----:B------:R-:W-:-:S04]  /*1a970*/  IMAD.WIDE R124, R5, 0x4, R124 ;  /* 0x00000004057c7825 */ /* 0x000fc800078e027c */
[----:B----4-:R-:W-:-:S04]  /*1a980*/  IMAD.WIDE R156, R5, 0x4, R156 ;  /* 0x00000004059c7825 */ /* 0x010fc800078e029c */
[----:B------:R-:W-:-:S04]  /*1a990*/  IMAD.WIDE R108, R5, 0x4, R108 ;  /* 0x00000004056c7825 */ /* 0x000fc800078e026c */
[----:B------:R-:W-:-:S04]  /*1a9a0*/  IMAD.WIDE R140, R5, 0x4, R140 ;  /* 0x00000004058c7825 */ /* 0x000fc800078e028c */
[----:B------:R-:W-:-:S04]  /*1a9b0*/  IMAD.WIDE R92, R5, 0x4, R92 ;  /* 0x00000004055c7825 */ /* 0x000fc800078e025c */
[----:B------:R-:W-:-:S04]  /*1a9c0*/  IMAD.WIDE R76, R5, 0x4, R76 ;  /* 0x00000004054c7825 */ /* 0x000fc800078e024c */
[----:B------:R-:W-:-:S04]  /*1a9d0*/  IMAD.WIDE R184, R5, 0x4, R184 ;  /* 0x0000000405b87825 */ /* 0x000fc800078e02b8 */
[----:B------:R-:W-:-:S04]  /*1a9e0*/  IMAD.WIDE R42, R5, 0x4, R42 ;  /* 0x00000004052a7825 */ /* 0x000fc800078e022a */
[----:B------:R-:W-:-:S05]  /*1a9f0*/  IMAD.WIDE R220, R5, 0x4, R220 ;  /* 0x0000000405dc7825 */ /* 0x000fca00078e02dc */
        /* <DEDUP_REMOVED lines=29> */
[----:B-1----:R-:W3:Y:S01]  /*1abd0*/  LDL.LU.64 R184, [R1+0x1c98] ;  /* 0x001c980001b87983 */ /* 0x002ee20000300a00 */
[----:B------:R-:W-:-:S04]  /*1abe0*/  IMAD.WIDE R60, R5, 0x4, R60 ;  /* 0x00000004053c7825 */ /* 0x000fc800078e023c */
[----:B------:R-:W-:-:S04]  /*1abf0*/  IMAD.WIDE R44, R5, 0x4, R44 ;  /* 0x00000004052c7825 */ /* 0x000fc800078e022c */
[----:B------:R-:W-:-:S04]  /*1ac00*/  IMAD.WIDE R28, R5, 0x4, R28 ;  /* 0x00000004051c7825 */ /* 0x000fc800078e021c */
[----:B------:R-:W-:-:S04]  /*1ac10*/  IMAD.WIDE R12, R5, 0x4, R12 ;  /* 0x00000004050c7825 */ /* 0x000fc800078e020c */
[----:B------:R-:W-:-:S04]  /*1ac20*/  IMAD.WIDE R8, R5, 0x4, R8 ;  /* 0x0000000405087825 */ /* 0x000fc800078e0208 */
[----:B--2---:R-:W-:-:S04]  /*1ac30*/  IMAD.WIDE R152, R5, 0x4, R152 ;  /* 0x0000000405987825 */ /* 0x004fc800078e0298 */
[----:B------:R-:W-:-:S04]  /*1ac40*/  IMAD.WIDE R6, R5, 0x4, R6 ;  /* 0x0000000405067825 */ /* 0x000fc800078e0206 */
[----:B------:R-:W-:-:S04]  /*1ac50*/  IMAD.WIDE R10, R5, 0x4, R10 ;  /* 0x00000004050a7825 */ /* 0x000fc800078e020a */
[----:B------:R-:W-:-:S04]  /*1ac60*/  IMAD.WIDE R138, R5, 0x4, R138 ;  /* 0x00000004058a7825 */ /* 0x000fc800078e028a */
[----:B---3--:R-:W-:-:S05]  /*1ac70*/  IMAD.WIDE R184, R5, 0x4, R184 ;  /* 0x0000000405b87825 */ /* 0x008fca00078e02b8 */
[----:B------:R1:W-:Y:S04]  /*1ac80*/  STL.64 [R1+0xcc0], R184 ;  /* 0x000cc0b801007387 */ /* 0x0003e80000100a00 */
[----:B-1----:R-:W2:Y:S04]  /*1ac90*/  LDL.LU.64 R184, [R1+0x60] ;  /* 0x0000600001b87983 */ /* 0x002ea80000300a00 */
        /* <DEDUP_REMOVED lines=18> */
[----:B------:R-:W-:-:S04]  /*1adc0*/  IMAD.WIDE R234, R5, 0x4, R234 ;  /* 0x0000000405ea7825 */ /* 0x000fc800078e02ea */
[C---:B------:R-:W-:Y:S01]  /*1add0*/  IMAD.WIDE R218, R5.reuse, 0x4, R218 ;  /* 0x0000000405da7825 */ /* 0x040fe200078e02da */
[----:B------:R1:W-:Y:S03]  /*1ade0*/  STL.64 [R1+0xd10], R234 ;  /* 0x000d10ea01007387 */ /* 0x0003e60000100a00 */
[----:B------:R-:W-:-:S04]  /*1adf0*/  IMAD.WIDE R202, R5, 0x4, R202 ;  /* 0x0000000405ca7825 */ /* 0x000fc800078e02ca */
[C---:B------:R-:W-:Y:S01]  /*1ae00*/  IMAD.WIDE R186, R5.reuse, 0x4, R186 ;  /* 0x0000000405ba7825 */ /* 0x040fe200078e02ba */
[----:B-1----:R-:W4:Y:S03]  /*1ae10*/  LDL.LU.64 R234, [R1+0x1c50] ;  /* 0x001c500001ea7983 */ /* 0x002f260000300a00 */
[C---:B------:R-:W-:Y:S01]  /*1ae20*/  IMAD.WIDE R170, R5.reuse, 0x4, R170 ;  /* 0x0000000405aa7825 */ /* 0x040fe200078e02aa */
[----:B------:R1:W-:Y:S03]  /*1ae30*/  STL.64 [R1+0xf8], R218 ;  /* 0x0000f8da01007387 */ /* 0x0003e60000100a00 */
[----:B------:R-:W-:-:S04]  /*1ae40*/  IMAD.WIDE R154, R5, 0x4, R154 ;  /* 0x00000004059a7825 */ /* 0x000fc800078e029a */
[C---:B------:R-:W-:Y:S01]  /*1ae50*/  IMAD.WIDE R122, R5.reuse, 0x4, R122 ;  /* 0x00000004057a7825 */ /* 0x040fe200078e027a */
[----:B-1----:R-:W4:Y:S04]  /*1ae60*/  LDL.LU.64 R218, [R1+0x1c48] ;  /* 0x001c480001da7983 */ /* 0x002f280000300a00 */
[----:B------:R1:W-:Y:S01]  /*1ae70*/  STL.64 [R1+0xf0], R202 ;  /* 0x0000f0ca01007387 */ /* 0x0003e20000100a00 */
[----:B------:R-:W-:-:S03]  /*1ae80*/  IMAD.WIDE R106, R5, 0x4, R106 ;  /* 0x00000004056a7825 */ /* 0x000fc600078e026a */
        /* <DEDUP_REMOVED lines=9> */
[----:B-1----:R-:W4:Y:S01]  /*1af20*/  LDL.LU.64 R154, [R1+0x1c28] ;  /* 0x001c2800019a7983 */ /* 0x002f220000300a00 */
[----:B------:R-:W-:-:S04]  /*1af30*/  IMAD.WIDE R42, R5, 0x4, R42 ;  /* 0x00000004052a7825 */ /* 0x000fc800078e022a */
[----:B------:R-:W-:-:S04]  /*1af40*/  IMAD.WIDE R26, R5, 0x4, R26 ;  /* 0x00000004051a7825 */ /* 0x000fc800078e021a */
[----:B------:R-:W-:-:S04]  /*1af50*/  IMAD.WIDE R56, R5, 0x4, R56 ;  /* 0x0000000405387825 */ /* 0x000fc800078e0238 */
[----:B------:R-:W-:-:S04]  /*1af60*/  IMAD.WIDE R168, R5, 0x4, R168 ;  /* 0x0000000405a87825 */ /* 0x000fc800078e02a8 */
[----:B--2---:R-:W-:-:S04]  /*1af70*/  IMAD.WIDE R10, R5, 0x4, R10 ;  /* 0x00000004050a7825 */ /* 0x004fc800078e020a */
        /* <DEDUP_REMOVED lines=26> */
[----:B------:R-:W-:-:S04]  /*1b120*/  IMAD.WIDE R200, R5, 0x4, R200 ;  /* 0x0000000405c87825 */ /* 0x000fc800078e02c8 */
[C---:B------:R-:W-:Y:S01]  /*1b130*/  IMAD.WIDE R184, R5.reuse, 0x4, R184 ;  /* 0x0000000405b87825 */ /* 0x040fe200078e02b8 */
[----:B-1----:R-:W3:Y:S03]  /*1b140*/  LDL.LU.64 R232, [R1+0x1bc8] ;  /* 0x001bc80001e87983 */ /* 0x002ee60000300a00 */
[C---:B------:R-:W-:Y:S01]  /*1b150*/  IMAD.WIDE R152, R5.reuse, 0x4, R152 ;  /* 0x0000000405987825 */ /* 0x040fe200078e0298 */
[----:B------:R1:W-:Y:S03]  /*1b160*/  STL.64 [R1+0x70], R216 ;  /* 0x000070d801007387 */ /* 0x0003e60000100a00 */
[----:B------:R-:W-:-:S04]  /*1b170*/  IMAD.WIDE R136, R5, 0x4, R136 ;  /* 0x0000000405887825 */ /* 0x000fc800078e0288 */
[C---:B------:R-:W-:Y:S01]  /*1b180*/  IMAD.WIDE R120, R5.reuse, 0x4, R120 ;  /* 0x0000000405787825 */ /* 0x040fe200078e0278 */
[----:B-1----:R-:W3:Y:S04]  /*1b190*/  LDL.LU.64 R216, [R1+0x1bc0] ;  /* 0x001bc00001d87983 */ /* 0x002ee80000300a00 */
[----:B------:R1:W-:Y:S01]  /*1b1a0*/  STL.64 [R1+0xda8], R200 ;  /* 0x000da8c801007387 */ /* 0x0003e20000100a00 */
[----:B------:R-:W-:-:S03]  /*1b1b0*/  IMAD.WIDE R104, R5, 0x4, R104 ;  /* 0x0000000405687825 */ /* 0x000fc600078e0268 */
[----:B-1----:R-:W3:Y:S04]  /*1b1c0*/  LDL.LU.64 R200, [R1+0x1bb8] ;  /* 0x001bb80001c87983 */ /* 0x002ee80000300a00 */
[----:B------:R1:W-:Y:S01]  /*1b1d0*/  STL.64 [R1+0xdb0], R184 ;  /* 0x000db0b801007387 */ /* 0x0003e20000100a00 */
[----:B------:R-:W-:-:S03]  /*1b1e0*/  IMAD.WIDE R88, R5, 0x4, R88 ;  /* 0x0000000405587825 */ /* 0x000fc600078e0258 */
[----:B-1----:R-:W3:Y:S01]  /*1b1f0*/  LDL.LU.64 R184, [R1+0x1bb0] ;  /* 0x001bb00001b87983 */ /* 0x002ee20000300a00 */
[----:B------:R-:W-:-:S04]  /*1b200*/  IMAD.WIDE R72, R5, 0x4, R72 ;  /* 0x0000000405487825 */ /* 0x000fc800078e0248 */
[----:B------:R-:W-:-:S04]  /*1b210*/  IMAD.WIDE R6, R5, 0x4, R6 ;  /* 0x0000000405067825 */ /* 0x000fc800078e0206 */
[----:B--2---:R-:W-:-:S05]  /*1b220*/  IMAD.WIDE R168, R5, 0x4, R168 ;  /* 0x0000000405a87825 */ /* 0x004fca00078e02a8 */
        /* <DEDUP_REMOVED lines=14> */
[----:B------:R1:W-:Y:S02]  /*1b310*/  STL.64 [R1+0xdf0], R6 ;  /* 0x000df00601007387 */ /* 0x0003e40000100a00 */
[----:B-1----:R-:W-:-:S02]  /*1b320*/  IMAD.WIDE R6, R5, 0x4, R56 ;  /* 0x0000000405067825 */ /* 0x002fc400078e0238 */
[----:B------:R-:W2:Y:S04]  /*1b330*/  LDL.LU.64 R56, [R1+0x1b70] ;  /* 0x001b700001387983 */ /* 0x000ea80000300a00 */
[----:B------:R1:W-:Y:S02]  /*1b340*/  STL.64 [R1+0xdf8], R6 ;  /* 0x000df80601007387 */ /* 0x0003e40000100a00 */
[C---:B-1----:R-:W-:Y:S02]  /*1b350*/  IMAD.WIDE R6, R5.reuse, 0x4, R8 ;  /* 0x0000000405067825 */ /* 0x042fe400078e0208 */
[----:B------:R-:W2:Y:S04]  /*1b360*/  LDL.LU.64 R8, [R1+0x1b68] ;  /* 0x001b680001087983 */ /* 0x000ea80000300a00 */
[----:B------:R1:W-:Y:S02]  /*1b370*/  STL.64 [R1+0xe00], R6 ;  /* 0x000e000601007387 */ /* 0x0003e40000100a00 */
[----:B-1----:R-:W-:-:S02]  /*1b380*/  IMAD.WIDE R6, R5, 0x4, R40 ;  /* 0x0000000405067825 */ /* 0x002fc400078e0228 */
[----:B------:R-:W3:Y:S04]  /*1b390*/  LDL.LU.64 R40, [R1+0x1b60] ;  /* 0x001b600001287983 */ /* 0x000ee80000300a00 */
[----:B------:R1:W-:Y:S02]  /*1b3a0*/  STL.64 [R1+0xe08], R6 ;  /* 0x000e080601007387 */ /* 0x0003e40000100a00 */
[C---:B-1----:R-:W-:Y:S02]  /*1b3b0*/  IMAD.WIDE R6, R5.reuse, 0x4, R24 ;  /* 0x0000000405067825 */ /* 0x042fe400078e0218 */
[----:B------:R-:W3:Y:S02]  /*1b3c0*/  LDL.LU.64 R24, [R1+0x1b58] ;  /* 0x001b580001187983 */ /* 0x000ee40000300a00 */
[----:B------:R-:W-:-:S02]  /*1b3d0*/  IMAD.WIDE R250, R5, 0x4, R250 ;  /* 0x0000000405fa7825 */ /* 0x000fc400078e02fa */
[----:B------:R1:W-:Y:S02]  /*1b3e0*/  STL.64 [R1+0xe10], R6 ;  /* 0x000e100601007387 */ /* 0x0003e40000100a00 */
[C---:B------:R-:W-:Y:S02]  /*1b3f0*/  IMAD.WIDE R246, R5.reuse, 0x4, R246 ;  /* 0x0000000405f67825 */ /* 0x040fe400078e02f6 */
[----:B------:R-:W-:Y:S02]  /*1b400*/  STL.64 [R1+0xe18], R250 ;  /* 0x000e18fa01007387 */ /* 0x000fe40000100a00 */
[----:B-1----:R-:W-:-:S05]  /*1b410*/  IMAD.WIDE R6, R5, 0x4, R248 ;  /* 0x0000000405067825 */ /* 0x002fca00078e02f8 */
[----:B------:R1:W-:Y:S04]  /*1b420*/  STL.64 [R1+0xe20], R6 ;  /* 0x000e200601007387 */ /* 0x0003e80000100a00 */
[----:B------:R-:W-:Y:S01]  /*1b430*/  STL.64 [R1+0xe28], R246 ;  /* 0x000e28f601007387 */ /* 0x000fe20000100a00 */
[----:B-1----:R-:W-:-:S04]  /*1b440*/  IMAD.WIDE R6, R5, 0x4, R10 ;  /* 0x0000000405067825 */ /* 0x002fc800078e020a */
[----:B------:R-:W-:-:S04]  /*1b450*/  IMAD.WIDE R10, R5, 0x4, R12 ;  /* 0x00000004050a7825 */ /* 0x000fc800078e020c */
        /* <DEDUP_REMOVED lines=9> */
[----:B--2---:R-:W-:-:S05]  /*1b4f0*/  IMAD.WIDE R8, R5, 0x4, R8 ;  /* 0x0000000405087825 */ /* 0x004fca00078e0208 */
[----:B------:R1:W-:Y:S04]  /*1b500*/  STL.64 [R1+0xe30], R8 ;  /* 0x000e300801007387 */ /* 0x0003e80000100a00 */
[----:B------:R2:W-:Y:S04]  /*1b510*/  STL.64 [R1+0xe38], R6 ;  /* 0x000e380601007387 */ /* 0x0005e80000100a00 */
[----:B------:R4:W-:Y:S01]  /*1b520*/  STL.64 [R1+0xe40], R10 ;  /* 0x000e400a01007387 */ /* 0x0009e20000100a00 */
[----:B-1----:R-:W-:-:S04]  /*1b530*/  IMAD.WIDE R8, R5, 0x4, R14 ;  /* 0x0000000405087825 */ /* 0x002fc800078e020e */
[C---:B--2---:R-:W-:Y:S01]  /*1b540*/  IMAD.WIDE R6, R5.reuse, 0x4, R16 ;  /* 0x0000000405067825 */ /* 0x044fe200078e0210 */
[----:B------:R1:W-:Y:S03]  /*1b550*/  STL.64 [R1+0xe48], R8 ;  /* 0x000e480801007387 */ /* 0x0003e60000100a00 */
[C---:B----4-:R-:W-:Y:S01]  /*1b560*/  IMAD.WIDE R10, R5.reuse, 0x4, R18 ;  /* 0x00000004050a7825 */ /* 0x050fe200078e0212 */
[----:B------:R2:W-:Y:S04]  /*1b570*/  STL.64 [R1+0xe50], R6 ;  /* 0x000e500601007387 */ /* 0x0005e80000100a00 */
[----:B------:R3:W-:Y:S01]  /*1b580*/  STL.64 [R1+0xe58], R10 ;  /* 0x000e580a01007387 */ /* 0x0007e20000100a00 */
[----:B-1----:R-:W-:-:S04]  /*1b590*/  IMAD.WIDE R8, R5, 0x4, R20 ;  /* 0x0000000405087825 */ /* 0x002fc800078e0214 */
[C---:B--2---:R-:W-:Y:S01]  /*1b5a0*/  IMAD.WIDE R6, R5.reuse, 0x4, R22 ;  /* 0x0000000405067825 */ /* 0x044fe200078e0216 */
[----:B------:R1:W-:Y:S03]  /*1b5b0*/  STL.64 [R1+0xe60], R8 ;  /* 0x000e600801007387 */ /* 0x0003e60000100a00 */
[C---:B---3--:R-:W-:Y:S01]  /*1b5c0*/  IMAD.WIDE R10, R5.reuse, 0x4, R24 ;  /* 0x00000004050a7825 */ /* 0x048fe200078e0218 */
[----:B------:R2:W-:Y:S04]  /*1b5d0*/  STL.64 [R1+0xe68], R6 ;  /* 0x000e680601007387 */ /* 0x0005e80000100a00 */
[----:B------:R3:W-:Y:S01]  /*1b5e0*/  STL.64 [R1+0xe70], R10 ;  /* 0x000e700a01007387 */ /* 0x0007e20000100a00 */
[----:B-1----:R-:W-:-:S04]  /*1b5f0*/  IMAD.WIDE R8, R5, 0x4, R26 ;  /* 0x0000000405087825 */ /* 0x002fc800078e021a */
[C---:B--2---:R-:W-:Y:S01]  /*1b600*/  IMAD.WIDE R6, R5.reuse, 0x4, R28 ;  /* 0x0000000405067825 */ /* 0x044fe200078e021c */
[----:B------:R1:W-:Y:S03]  /*1b610*/  STL.64 [R1+0xe78], R8 ;  /* 0x000e780801007387 */ /* 0x0003e60000100a00 */
[C---:B---3--:R-:W-:Y:S01]  /*1b620*/  IMAD.WIDE R10, R5.reuse, 0x4, R30 ;  /* 0x00000004050a7825 */ /* 0x048fe200078e021e */
[----:B------:R2:W-:Y:S04]  /*1b630*/  STL.64 [R1+0xe80], R6 ;  /* 0x000e800601007387 */ /* 0x0005e80000100a00 */
[----:B------:R-:W-:Y:S01]  /*1b640*/  STL.64 [R1+0xe88], R10 ;  /* 0x000e880a01007387 */ /* 0x000fe20000100a00 */
[----:B-1----:R-:W-:-:S04]  /*1b650*/  IMAD.WIDE R8, R5, 0x4, R32 ;  /* 0x0000000405087825 */ /* 0x002fc800078e0220 */
[C---:B--2---:R-:W-:Y:S01]  /*1b660*/  IMAD.WIDE R6, R5.reuse, 0x4, R34 ;  /* 0x0000000405067825 */ /* 0x044fe200078e0222 */
[----:B------:R1:W-:Y:S04]  /*1b670*/  STL.64 [R1+0xe90], R8 ;  /* 0x000e900801007387 */ /* 0x0003e80000100a00 */
[----:B------:R2:W-:Y:S04]  /*1b680*/  STL.64 [R1+0xe98], R6 ;  /* 0x000e980601007387 */ /* 0x0005e80000100a00 */
[----:B------:R-:W-:Y:S01]  /*1b690*/  STL.64 [R1+0xea0], R36 ;  /* 0x000ea02401007387 */ /* 0x000fe20000100a00 */
[----:B-1----:R-:W-:-:S04]  /*1b6a0*/  IMAD.WIDE R8, R5, 0x4, R40 ;  /* 0x0000000405087825 */ /* 0x002fc800078e0228 */
[C---:B--2---:R-:W-:Y:S01]  /*1b6b0*/  IMAD.WIDE R6, R5.reuse, 0x4, R42 ;  /* 0x0000000405067825 */ /* 0x044fe200078e022a */
[----:B------:R1:W-:Y:S04]  /*1b6c0*/  STL.64 [R1+0xeb0], R8 ;  /* 0x000eb00801007387 */ /* 0x0003e80000100a00 */
[----:B------:R-:W-:Y:S04]  /*1b6d0*/  STL.64 [R1+0x1a18], R36 ;  /* 0x001a182401007387 */ /* 0x000fe80000100a00 */
[----:B------:R2:W-:Y:S01]  /*1b6e0*/  STL.64 [R1+0xeb8], R6 ;  /* 0x000eb80601007387 */ /* 0x0005e20000100a00 */
[----:B------:R-:W-:-:S03]  /*1b6f0*/  IMAD.WIDE R10, R5, 0x4, R46 ;  /* 0x00000004050a7825 */ /* 0x000fc600078e022e */
[----:B------:R-:W-:Y:S01]  /*1b700*/  STL.64 [R1+0xea8], R38 ;  /* 0x000ea82601007387 */ /* 0x000fe20000100a00 */
[----:B-1----:R-:W-:-:S03]  /*1b710*/  IMAD.WIDE R8, R5, 0x4, R48 ;  /* 0x0000000405087825 */ /* 0x002fc600078e0230 */
[----:B------:R-:W-:Y:S01]  /*1b720*/  STL.64 [R1+0x19a0], R38 ;  /* 0x0019a02601007387 */ /* 0x000fe20000100a00 */
[----:B--2---:R-:W-:-:S05]  /*1b730*/  IMAD.WIDE R6, R5, 0x4, R44 ;  /* 0x0000000405067825 */ /* 0x004fca00078e022c */
[----:B------:R1:W-:Y:S04]  /*1b740*/  STL.64 [R1+0xec0], R6 ;  /* 0x000ec00601007387 */ /* 0x0003e80000100a00 */
[----:B------:R-:W-:Y:S04]  /*1b750*/  STL.64 [R1+0xec8], R10 ;  /* 0x000ec80a01007387 */ /* 0x000fe80000100a00 */
[----:B------:R2:W-:Y:S01]  /*1b760*/  STL.64 [R1+0xed0], R8 ;  /* 0x000ed00801007387 */ /* 0x0005e20000100a00 */
[----:B-1----:R-:W-:-:S05]  /*1b770*/  IMAD.WIDE R6, R5, 0x4, R50 ;  /* 0x0000000405067825 */ /* 0x002fca00078e0232 */
[----:B------:R1:W-:Y:S01]  /*1b780*/  STL.64 [R1+0xed8], R6 ;  /* 0x000ed80601007387 */ /* 0x0003e20000100a00 */
[----:B--2---:R-:W-:-:S03]  /*1b790*/  IMAD.WIDE R8, R5, 0x4, R56 ;  /* 0x0000000405087825 */ /* 0x004fc600078e0238 */
[----:B------:R-:W-:Y:S04]  /*1b7a0*/  STL.64 [R1+0xee0], R52 ;  /* 0x000ee03401007387 */ /* 0x000fe80000100a00 */
[----:B------:R-:W-:Y:S01]  /*1b7b0*/  STL.64 [R1+0xef0], R8 ;  /* 0x000ef00801007387 */ /* 0x000fe20000100a00 */
[----:B-1----:R-:W-:-:S03]  /*1b7c0*/  IMAD.WIDE R6, R5, 0x4, R58 ;  /* 0x0000000405067825 */ /* 0x002fc600078e023a */
[----:B------:R-:W-:Y:S04]  /*1b7d0*/  STL.64 [R1+0x1a20], R52 ;  /* 0x001a203401007387 */ /* 0x000fe80000100a00 */
[----:B------:R1:W-:Y:S04]  /*1b7e0*/  STL.64 [R1+0xef8], R6 ;  /* 0x000ef80601007387 */ /* 0x0003e80000100a00 */
[----:B------:R-:W-:Y:S04]  /*1b7f0*/  STL.64 [R1+0xee8], R54 ;  /* 0x000ee83601007387 */ /* 0x000fe80000100a00 */
[----:B------:R-:W-:Y:S01]  /*1b800*/  STL.64 [R1+0x19a8], R54 ;  /* 0x0019a83601007387 */ /* 0x000fe20000100a00 */
[----:B-1----:R-:W-:-:S05]  /*1b810*/  IMAD.WIDE R6, R5, 0x4, R60 ;  /* 0x0000000405067825 */ /* 0x002fca00078e023c */
[----:B------:R1:W-:Y:S01]  /*1b820*/  STL.64 [R1+0xf00], R6 ;  /* 0x000f000601007387 */ /* 0x0003e20000100a00 */
[----:B------:R-:W-:-:S04]  /*1b830*/  IMAD.WIDE R8, R5, 0x4, R66 ;  /* 0x0000000405087825 */ /* 0x000fc800078e0242 */
[----:B-1----:R-:W-:-:S05]  /*1b840*/  IMAD.WIDE R6, R5, 0x4, R62 ;  /* 0x0000000405067825 */ /* 0x002fca00078e023e */
[----:B------:R1:W-:Y:S01]  /*1b850*/  STL.64 [R1+0xf08], R6 ;  /* 0x000f080601007387 */ /* 0x0003e20000100a00 */
[----:B------:R-:W-:-:S03]  /*1b860*/  IMAD.WIDE R10, R5, 0x4, R72 ;  /* 0x00000004050a7825 */ /* 0x000fc600078e0248 */
[----:B------:R2:W-:Y:S01]  /*1b870*/  STL.64 [R1+0xf18], R8 ;  /* 0x000f180801007387 */ /* 0x0005e20000100a00 */
[----:B------:R-:W-:-:S03]  /*1b880*/  IMAD.WIDE R34, R5, 0x4, R70 ;  /* 0x0000000405227825 */ /* 0x000fc600078e0246 */
[----:B------:R-:W-:Y:S01]  /*1b890*/  STL.64 [R1+0xf10], R64 ;  /* 0x000f104001007387 */ /* 0x000fe20000100a00 */
[----:B-1----:R-:W-:-:S04]  /*1b8a0*/  IMAD.WIDE R6, R5, 0x4, R68 ;  /* 0x0000000405067825 */ /* 0x002fc800078e0244 */
[C---:B--2---:R-:W-:Y:S01]  /*1b8b0*/  IMAD.WIDE R8, R5.reuse, 0x4, R74 ;  /* 0x0000000405087825 */ /* 0x044fe200078e024a */
[----:B------:R1:W-:Y:S04]  /*1b8c0*/  STL.64 [R1+0xf20], R6 ;  /* 0x000f200601007387 */ /* 0x0003e80000100a00 */
[----:B------:R-:W-:Y:S01]  /*1b8d0*/  STL.64 [R1+0x1a70], R64 ;  /* 0x001a704001007387 */ /* 0x000fe20000100a00 */
[----:B------:R-:W-:-:S03]  /*1b8e0*/  IMAD.WIDE R66, R5, 0x4, R78 ;  /* 0x0000000405427825 */ /* 0x000fc600078e024e */
[----:B------:R-:W-:Y:S01]  /*1b8f0*/  STL.64 [R1+0xf30], R10 ;  /* 0x000f300a01007387 */ /* 0x000fe20000100a00 */
[----:B-1----:R-:W-:-:S03]  /*1b900*/  IMAD.WIDE R6, R5, 0x4, R76 ;  /* 0x0000000405067825 */ /* 0x002fc600078e024c */
[----:B------:R-:W-:Y:S04]  /*1b910*/  STL.64 [R1+0xf28], R34 ;  /* 0x000f282201007387 */ /* 0x000fe80000100a00 */
[----:B------:R1:W-:Y:S04]  /*1b920*/  STL.64 [R1+0xf38], R8 ;  /* 0x000f380801007387 */ /* 0x0003e80000100a00 */
[----:B------:R-:W-:Y:S01]  /*1b930*/  STL.64 [R1+0x19b0], R34 ;  /* 0x0019b02201007387 */ /* 0x000fe20000100a00 */
[----:B------:R-:W-:-:S03]  /*1b940*/  IMAD.WIDE R58, R5, 0x4, R80 ;  /* 0x00000004053a7825 */ /* 0x000fc600078e0250 */
[----:B------:R2:W-:Y:S01]  /*1b950*/  STL.64 [R1+0xf40], R6 ;  /* 0x000f400601007387 */ /* 0x0005e20000100a00 */
[----:B-1----:R-:W-:-:S03]  /*1b960*/  IMAD.WIDE R8, R5, 0x4, R82 ;  /* 0x0000000405087825 */ /* 0x002fc600078e0252 */
[----:B------:R-:W-:Y:S04]  /*1b970*/  STL.64 [R1+0xf48], R66 ;  /* 0x000f484201007387 */ /* 0x000fe80000100a00 */
[----:B------:R1:W-:Y:S01]  /*1b980*/  STL.64 [R1+0xf58], R8 ;  /* 0x000f580801007387 */ /* 0x0003e20000100a00 */
[----:B--2---:R-:W-:-:S03]  /*1b990*/  IMAD.WIDE R6, R5, 0x4, R84 ;  /* 0x0000000405067825 */ /* 0x004fc600078e0254 */
[----:B------:R2:W-:Y:S01]  /*1b9a0*/  STL.64 [R1+0x1aa8], R66 ;  /* 0x001aa84201007387 */ /* 0x0005e20000100a00 */
[----:B------:R-:W-:-:S03]  /*1b9b0*/  IMAD.WIDE R32, R5, 0x4, R86 ;  /* 0x0000000405207825 */ /* 0x000fc600078e0256 */
[----:B------:R3:W-:Y:S01]  /*1b9c0*/  STL.64 [R1+0xf60], R6 ;  /* 0x000f600601007387 */ /* 0x0007e20000100a00 */
[----:B-1----:R-:W-:-:S03]  /*1b9d0*/  IMAD.WIDE R8, R5, 0x4, R88 ;  /* 0x0000000405087825 */ /* 0x002fc600078e0258 */
[----:B------:R-:W-:Y:S01]  /*1b9e0*/  STL.64 [R1+0xf50], R58 ;  /* 0x000f503a01007387 */ /* 0x000fe20000100a00 */
[----:B--2---:R-:W-:-:S03]  /*1b9f0*/  IMAD.WIDE R66, R5, 0x4, R92 ;  /* 0x0000000405427825 */ /* 0x004fc600078e025c */
[----:B------:R-:W-:Y:S01]  /*1ba00*/  STL.64 [R1+0x1a78], R58 ;  /* 0x001a783a01007387 */ /* 0x000fe20000100a00 */
[----:B---3--:R-:W-:-:S03]  /*1ba10*/  IMAD.WIDE R6, R5, 0x4, R90 ;  /* 0x0000000405067825 */ /* 0x008fc600078e025a */
[----:B------:R-:W-:Y:S01]  /*1ba20*/  STL.64 [R1+0xf70], R8 ;  /* 0x000f700801007387 */ /* 0x000fe20000100a00 */
[----:B------:R-:W-:-:S03]  /*1ba30*/  IMAD.WIDE R64, R5, 0x4, R94 ;  /* 0x0000000405407825 */ /* 0x000fc600078e025e */
[----:B------:R-:W-:Y:S04]  /*1ba40*/  STL.64 [R1+0xf68], R32 ;  /* 0x000f682001007387 */ /* 0x000fe80000100a00 */
[----:B------:R1:W-:Y:S01]  /*1ba50*/  STL.64 [R1+0xf78], R6 ;  /* 0x000f780601007387 */ /* 0x0003e20000100a00 */
[----:B------:R-:W-:-:S03]  /*1ba60*/  IMAD.WIDE R34, R5, 0x4, R96 ;  /* 0x0000000405227825 */ /* 0x000fc600078e0260 */
[----:B------:R-:W-:Y:S01]  /*1ba70*/  STL.64 [R1+0x19b8], R32 ;  /* 0x0019b82001007387 */ /* 0x000fe20000100a00 */
[----:B------:R-:W-:-:S03]  /*1ba80*/  IMAD.WIDE R56, R5, 0x4, R98 ;  /* 0x0000000405387825 */ /* 0x000fc600078e0262 */
[----:B------:R-:W-:Y:S01]  /*1ba90*/  STL.64 [R1+0xf80], R66 ;  /* 0x000f804201007387 */ /* 0x000fe20000100a00 */
[----:B-1----:R-:W-:-:S03]  /*1baa0*/  IMAD.WIDE R6, R5, 0x4, R100 ;  /* 0x0000000405067825 */ /* 0x002fc600078e0264 */
[----:B------:R-:W-:Y:S04]  /*1bab0*/  STL.64 [R1+0x1af8], R66 ;  /* 0x001af84201007387 */ /* 0x000fe80000100a00 */
[----:B------:R-:W-:Y:S04]  /*1bac0*/  STL.64 [R1+0xf88], R64 ;  /* 0x000f884001007387 */ /* 0x000fe80000100a00 */
[----:B------:R-:W-:Y:S04]  /*1bad0*/  STL.64 [R1+0x1ab0], R64 ;  /* 0x001ab04001007387 */ /* 0x000fe80000100a00 */
[----:B------:R1:W-:Y:S04]  /*1bae0*/  STL.64 [R1+0xfa0], R6 ;  /* 0x000fa00601007387 */ /* 0x0003e80000100a00 */
[----:B------:R-:W-:Y:S01]  /*1baf0*/  STL.64 [R1+0xf90], R34 ;  /* 0x000f902201007387 */ /* 0x000fe20000100a00 */
[----:B------:R-:W-:-:S03]  /*1bb00*/  IMAD.WIDE R30, R5, 0x4, R102 ;  /* 0x00000004051e7825 */ /* 0x000fc600078e0266 */
[----:B------:R-:W-:Y:S01]  /*1bb10*/  STL.64 [R1+0x1a80], R34 ;  /* 0x001a802201007387 */ /* 0x000fe20000100a00 */
[----:B-1----:R-:W-:-:S03]  /*1bb20*/  IMAD.WIDE R6, R5, 0x4, R104 ;  /* 0x0000000405067825 */ /* 0x002fc600078e0268 */
[----:B------:R-:W-:Y:S04]  /*1bb30*/  STL.64 [R1+0xf98], R56 ;  /* 0x000f983801007387 */ /* 0x000fe80000100a00 */
[----:B------:R-:W-:Y:S01]  /*1bb40*/  STL.64 [R1+0x1a28], R56 ;  /* 0x001a283801007387 */ /* 0x000fe20000100a00 */
[----:B------:R-:W-:-:S03]  /*1bb50*/  IMAD.WIDE R58, R5, 0x4, R108 ;  /* 0x00000004053a7825 */ /* 0x000fc600078e026c */
[----:B------:R1:W-:Y:S01]  /*1bb60*/  STL.64 [R1+0xfb0], R6 ;  /* 0x000fb00601007387 */ /* 0x0003e20000100a00 */
[----:B------:R-:W-:-:S03]  /*1bb70*/  IMAD.WIDE R62, R5, 0x4, R110 ;  /* 0x00000004053e7825 */ /* 0x000fc600078e026e */
[----:B------:R-:W-:Y:S01]  /*1bb80*/  STL.64 [R1+0xfa8], R30 ;  /* 0x000fa81e01007387 */ /* 0x000fe20000100a00 */
[----:B------:R-:W-:-:S04]  /*1bb90*/  IMAD.WIDE R32, R5, 0x4, R112 ;  /* 0x0000000405207825 */ /* 0x000fc800078e0270 */
[----:B-1----:R-:W-:-:S05]  /*1bba0*/  IMAD.WIDE R6, R5, 0x4, R106 ;  /* 0x0000000405067825 */ /* 0x002fca00078e026a */
[----:B------:R1:W-:Y:S01]  /*1bbb0*/  STL.64 [R1+0xfb8], R6 ;  /* 0x000fb80601007387 */ /* 0x0003e20000100a00 */
[----:B------:R-:W-:-:S03]  /*1bbc0*/  IMAD.WIDE R42, R5, 0x4, R114 ;  /* 0x00000004052a7825 */ /* 0x000fc600078e0272 */
[----:B------:R-:W-:Y:S04]  /*1bbd0*/  STL.64 [R1+0x19c0], R30 ;  /* 0x0019c01e01007387 */ /* 0x000fe80000100a00 */
[----:B------:R-:W-:Y:S01]  /*1bbe0*/  STL.64 [R1+0xfc0], R58 ;  /* 0x000fc03a01007387 */ /* 0x000fe20000100a00 */
[----:B-1----:R-:W-:-:S03]  /*1bbf0*/  IMAD.WIDE R6, R5, 0x4, R116 ;  /* 0x0000000405067825 */ /* 0x002fc600078e0274 */
[----:B------:R-:W-:Y:S04]  /*1bc00*/  STL.64 [R1+0x1b00], R58 ;  /* 0x001b003a01007387 */ /* 0x000fe80000100a00 */
[----:B------:R-:W-:Y:S04]  /*1bc10*/  STL.64 [R1+0xfc8], R62 ;  /* 0x000fc83e01007387 */ /* 0x000fe80000100a00 */
[----:B------:R-:W-:Y:S01]  /*1bc20*/  STL.64 [R1+0x1ab8], R62 ;  /* 0x001ab83e01007387 */ /* 0x000fe20000100a00 */
[----:B------:R-:W-:-:S03]  /*1bc30*/  IMAD.WIDE R28, R5, 0x4, R118 ;  /* 0x00000004051c7825 */ /* 0x000fc600078e0276 */
[----:B------:R1:W-:Y:S04]  /*1bc40*/  STL.64 [R1+0xfe0], R6 ;  /* 0x000fe00601007387 */ /* 0x0003e80000100a00 */
[----:B------:R-:W-:Y:S04]  /*1bc50*/  STL.64 [R1+0xfd0], R32 ;  /* 0x000fd02001007387 */ /* 0x000fe80000100a00 */
[----:B------:R-:W-:Y:S01]  /*1bc60*/  STL.64 [R1+0x1a88], R32 ;  /* 0x001a882001007387 */ /* 0x000fe20000100a00 */
[----:B-1----:R-:W-:-:S03]  /*1bc70*/  IMAD.WIDE R6, R5, 0x4, R120 ;  /* 0x0000000405067825 */ /* 0x002fc600078e0278 */
[----:B------:R-:W-:Y:S04]  /*1bc80*/  STL.64 [R1+0xfd8], R42 ;  /* 0x000fd82a01007387 */ /* 0x000fe80000100a00 */
[----:B------:R1:W-:Y:S01]  /*1bc90*/  STL.64 [R1+0x1a30], R42 ;  /* 0x001a302a01007387 */ /* 0x0003e20000100a00 */
[----:B------:R-:W-:-:S03]  /*1bca0*/  IMAD.WIDE R30, R5, 0x4, R124 ;  /* 0x00000004051e7825 */ /* 0x000fc600078e027c */
[----:B------:R2:W-:Y:S01]  /*1bcb0*/  STL.64 [R1+0xff0], R6 ;  /* 0x000ff00601007387 */ /* 0x0005e20000100a00 */
[----:B------:R-:W-:-:S03]  /*1bcc0*/  IMAD.WIDE R60, R5, 0x4, R126 ;  /* 0x00000004053c7825 */ /* 0x000fc600078e027e */
[----:B------:R-:W-:Y:S01]  /*1bcd0*/  STL.64 [R1+0xfe8], R28 ;  /* 0x000fe81c01007387 */ /* 0x000fe20000100a00 */
[----:B-1----:R-:W-:-:S03]  /*1bce0*/  IMAD.WIDE R42, R5, 0x4, R122 ;  /* 0x00000004052a7825 */ /* 0x002fc600078e027a */
[----:B------:R-:W-:Y:S01]  /*1bcf0*/  STL.64 [R1+0x19c8], R28 ;  /* 0x0019c81c01007387 */ /* 0x000fe20000100a00 */
[----:B--2---:R-:W-:-:S03]  /*1bd00*/  IMAD.WIDE R6, R5, 0x4, R132 ;  /* 0x0000000405067825 */ /* 0x004fc600078e0284 */
[----:B------:R-:W-:Y:S01]  /*1bd10*/  STL.64 [R1+0xff8], R42 ;  /* 0x000ff82a01007387 */ /* 0x000fe20000100a00 */
[----:B------:R-:W-:-:S03]  /*1bd20*/  IMAD.WIDE R54, R5, 0x4, R128 ;  /* 0x0000000405367825 */ /* 0x000fc600078e0280 */
[----:B------:R1:W-:Y:S04]  /*1bd30*/  STL.64 [R1+0x1b18], R42 ;  /* 0x001b182a01007387 */ /* 0x0003e80000100a00 */
[----:B------:R-:W-:Y:S01]  /*1bd40*/  STL.64 [R1+0x1000], R30 ;  /* 0x0010001e01007387 */ /* 0x000fe20000100a00 */
[----:B------:R-:W-:-:S03]  /*1bd50*/  IMAD.WIDE R40, R5, 0x4, R130 ;  /* 0x0000000405287825 */ /* 0x000fc600078e0282 */
[----:B------:R-:W-:Y:S01]  /*1bd60*/  STL.64 [R1+0x1b08], R30 ;  /* 0x001b081e01007387 */ /* 0x000fe20000100a00 */
[----:B------:R-:W-:-:S03]  /*1bd70*/  IMAD.WIDE R8, R5, 0x4, R138 ;  /* 0x0000000405087825 */ /* 0x000fc600078e028a */
[----:B------:R-:W-:Y:S01]  /*1bd80*/  STL.64 [R1+0x1008], R60 ;  /* 0x0010083c01007387 */ /* 0x000fe20000100a00 */
[----:B-1----:R-:W-:-:S03]  /*1bd90*/  IMAD.WIDE R42, R5, 0x4, R136 ;  /* 0x00000004052a7825 */ /* 0x002fc600078e0288 */
[----:B------:R-:W-:Y:S01]  /*1bda0*/  STL.64 [R1+0x1ac0], R60 ;  /* 0x001ac03c01007387 */ /* 0x000fe20000100a00 */
[----:B------:R-:W-:-:S03]  /*1bdb0*/  IMAD.WIDE R26, R5, 0x4, R134 ;  /* 0x00000004051a7825 */ /* 0x000fc600078e0286 */
[----:B------:R1:W-:Y:S04]  /*1bdc0*/  STL.64 [R1+0x1020], R6 ;  /* 0x0010200601007387 */ /* 0x0003e80000100a00 */
[----:B------:R-:W-:Y:S04]  /*1bdd0*/  STL.64 [R1+0x1010], R54 ;  /* 0x0010103601007387 */ /* 0x000fe80000100a00 */
[----:B------:R-:W-:Y:S04]  /*1bde0*/  STL.64 [R1+0x1a90], R54 ;  /* 0x001a903601007387 */ /* 0x000fe80000100a00 */
[----:B------:R-:W-:Y:S01]  /*1bdf0*/  STL.64 [R1+0x1018], R40 ;  /* 0x0010182801007387 */ /* 0x000fe20000100a00 */
[----:B-1----:R-:W-:-:S03]  /*1be00*/  IMAD.WIDE R6, R5, 0x4, R140 ;  /* 0x0000000405067825 */ /* 0x002fc600078e028c */
[----:B------:R-:W-:Y:S01]  /*1be10*/  STL.64 [R1+0x1a38], R40 ;  /* 0x001a382801007387 */ /* 0x000fe20000100a00 */
[----:B------:R-:W-:-:S03]  /*1be20*/  IMAD.WIDE R56, R5, 0x4, R142 ;  /* 0x0000000405387825 */ /* 0x000fc600078e028e */
[----:B------:R-:W-:Y:S04]  /*1be30*/  STL.64 [R1+0x1030], R42 ;  /* 0x0010302a01007387 */ /* 0x000fe80000100a00 */
[----:B------:R1:W-:Y:S04]  /*1be40*/  STL.64 [R1+0x1038], R8 ;  /* 0x0010380801007387 */ /* 0x0003e80000100a00 */
[----:B------:R-:W-:Y:S01]  /*1be50*/  STL.64 [R1+0x1028], R26 ;  /* 0x0010281a01007387 */ /* 0x000fe20000100a00 */
[----:B------:R-:W-:-:S03]  /*1be60*/  IMAD.WIDE R38, R5, 0x4, R146 ;  /* 0x0000000405267825 */ /* 0x000fc600078e0292 */
[----:B------:R-:W-:Y:S01]  /*1be70*/  STL.64 [R1+0x19d0], R26 ;  /* 0x0019d01a01007387 */ /* 0x000fe20000100a00 */
[----:B-1----:R-:W-:-:S03]  /*1be80*/  IMAD.WIDE R8, R5, 0x4, R144 ;  /* 0x0000000405087825 */ /* 0x002fc600078e0290 */
[----:B------:R1:W-:Y:S01]  /*1be90*/  STL.64 [R1+0x1040], R6 ;  /* 0x0010400601007387 */ /* 0x0003e20000100a00 */
[----:B------:R-:W-:-:S03]  /*1bea0*/  IMAD.WIDE R40, R5, 0x4, R152 ;  /* 0x0000000405287825 */ /* 0x000fc600078e0298 */
        /* <DEDUP_REMOVED lines=8> */
[----:B------:R-:W-:Y:S01]  /*1bf30*/  STL.64 [R1+0x1a40], R38 ;  /* 0x001a402601007387 */ /* 0x000fe20000100a00 */
[----:B-1----:R-:W-:-:S03]  /*1bf40*/  IMAD.WIDE R6, R5, 0x4, R156 ;  /* 0x0000000405067825 */ /* 0x002fc600078e029c */
[----:B------:R-:W-:Y:S04]  /*1bf50*/  STL.64 [R1+0x1070], R40 ;  /* 0x0010702801007387 */ /* 0x000fe80000100a00 */
[----:B------:R-:W-:Y:S04]  /*1bf60*/  STL.64 [R1+0x1068], R24 ;  /* 0x0010681801007387 */ /* 0x000fe80000100a00 */
[----:B------:R-:W-:Y:S01]  /*1bf70*/  STL.64 [R1+0x19d8], R24 ;  /* 0x0019d81801007387 */ /* 0x000fe20000100a00 */
[----:B------:R-:W-:-:S03]  /*1bf80*/  IMAD.WIDE R10, R5, 0x4, R160 ;  /* 0x00000004050a7825 */ /* 0x000fc600078e02a0 */
[----:B------:R1:W-:Y:S01]  /*1bf90*/  STL.64 [R1+0x1080], R6 ;  /* 0x0010800601007387 */ /* 0x0003e20000100a00 */
[----:B------:R-:W-:-:S03]  /*1bfa0*/  IMAD.WIDE R8, R5, 0x4, R162 ;  /* 0x0000000405087825 */ /* 0x000fc600078e02a2 */
[----:B------:R-:W-:Y:S04]  /*1bfb0*/  STL.64 [R1+0x1078], R64 ;  /* 0x0010784001007387 */ /* 0x000fe80000100a00 */
[----:B------:R-:W-:Y:S01]  /*1bfc0*/  STL.64 [R1+0x1b10], R64 ;  /* 0x001b104001007387 */ /* 0x000fe20000100a00 */
[----:B-1----:R-:W-:-:S05]  /*1bfd0*/  IMAD.WIDE R6, R5, 0x4, R158 ;  /* 0x0000000405067825 */ /* 0x002fca00078e029e */
[----:B------:R1:W-:Y:S01]  /*1bfe0*/  STL.64 [R1+0x1088], R6 ;  /* 0x0010880601007387 */ /* 0x0003e20000100a00 */
[----:B------:R-:W-:-:S03]  /*1bff0*/  IMAD.WIDE R22, R5, 0x4, R166 ;  /* 0x0000000405167825 */ /* 0x000fc600078e02a6 */
[----:B------:R-:W-:Y:S04]  /*1c000*/  STL.64 [R1+0x1090], R10 ;  /* 0x0010900a01007387 */ /* 0x000fe80000100a00 */
[----:B------:R2:W-:Y:S01]  /*1c010*/  STL.64 [R1+0x1098], R8 ;  /* 0x0010980801007387 */ /* 0x0005e20000100a00 */
[----:B-1----:R-:W-:-:S05]  /*1c020*/  IMAD.WIDE R6, R5, 0x4, R164 ;  /* 0x0000000405067825 */ /* 0x002fca00078e02a4 */
[----:B------:R1:W-:Y:S01]  /*1c030*/  STL.64 [R1+0x10a0], R6 ;  /* 0x0010a00601007387 */ /* 0x0003e20000100a00 */
[----:B--2---:R-:W-:-:S04]  /*1c040*/  IMAD.WIDE R8, R5, 0x4, R168 ;  /* 0x0000000405087825 */ /* 0x004fc800078e02a8 */
[C---:B------:R-:W-:Y:S01]  /*1c050*/  IMAD.WIDE R34, R5.reuse, 0x4, R170 ;  /* 0x0000000405227825 */ /* 0x040fe200078e02aa */
[----:B------:R2:W-:Y:S03]  /*1c060*/  STL.64 [R1+0x10b0], R8 ;  /* 0x0010b00801007387 */ /* 0x0005e60000100a00 */
[C---:B-1----:R-:W-:Y:S01]  /*1c070*/  IMAD.WIDE R6, R5.reuse, 0x4, R172 ;  /* 0x0000000405067825 */ /* 0x042fe200078e02ac */
[----:B------:R-:W-:Y:S04]  /*1c080*/  STL.64 [R1+0x10a8], R22 ;  /* 0x0010a81601007387 */ /* 0x000fe80000100a00 */
[----:B------:R-:W-:Y:S01]  /*1c090*/  STL.64 [R1+0x19e0], R22 ;  /* 0x0019e01601007387 */ /* 0x000fe20000100a00 */
[----:B--2---:R-:W-:-:S03]  /*1c0a0*/  IMAD.WIDE R8, R5, 0x4, R174 ;  /* 0x0000000405087825 */ /* 0x004fc600078e02ae */
[----:B------:R1:W-:Y:S04]  /*1c0b0*/  STL.64 [R1+0x10c0], R6 ;  /* 0x0010c00601007387 */ /* 0x0003e80000100a00 */
[----:B------:R-:W-:Y:S01]  /*1c0c0*/  STL.64 [R1+0x10b8], R34 ;  /* 0x0010b82201007387 */ /* 0x000fe20000100a00 */
[----:B------:R-:W-:-:S03]  /*1c0d0*/  IMAD.WIDE R52, R5, 0x4, R178 ;  /* 0x0000000405347825 */ /* 0x000fc600078e02b2 */
[----:B------:R-:W-:Y:S01]  /*1c0e0*/  STL.64 [R1+0x1b20], R34 ;  /* 0x001b202201007387 */ /* 0x000fe20000100a00 */
[----:B-1----:R-:W-:-:S03]  /*1c0f0*/  IMAD.WIDE R6, R5, 0x4, R176 ;  /* 0x0000000405067825 */ /* 0x002fc600078e02b0 */
[----:B------:R-:W-:Y:S04]  /*1c100*/  STL.64 [R1+0x10c8], R8 ;  /* 0x0010c80801007387 */ /* 0x000fe80000100a00 */
[----:B------:R1:W-:Y:S01]  /*1c110*/  STL.64 [R1+0x10d0], R6 ;  /* 0x0010d00601007387 */ /* 0x0003e20000100a00 */
[----:B------:R-:W-:-:S03]  /*1c120*/  IMAD.WIDE R24, R5, 0x4, R180 ;  /* 0x0000000405187825 */ /* 0x000fc600078e02b4 */
[----:B------:R-:W-:Y:S01]  /*1c130*/  STL.64 [R1+0x10d8], R52 ;  /* 0x0010d83401007387 */ /* 0x000fe20000100a00 */
[----:B------:R-:W-:-:S03]  /*1c140*/  IMAD.WIDE R30, R5, 0x4, R186 ;  /* 0x00000004051e7825 */ /* 0x000fc600078e02ba */
[----:B------:R-:W-:Y:S01]  /*1c150*/  STL.64 [R1+0x1a48], R52 ;  /* 0x001a483401007387 */ /* 0x000fe20000100a00 */
[----:B-1----:R-:W-:-:S05]  /*1c160*/  IMAD.WIDE R6, R5, 0x4, R184 ;  /* 0x0000000405067825 */ /* 0x002fca00078e02b8 */
[----:B------:R1:W-:Y:S01]  /*1c170*/  STL.64 [R1+0x10f0], R6 ;  /* 0x0010f00601007387 */ /* 0x0003e20000100a00 */
[----:B------:R-:W-:-:S03]  /*1c180*/  IMAD.WIDE R20, R5, 0x4, R182 ;  /* 0x0000000405147825 */ /* 0x000fc600078e02b6 */
[----:B------:R-:W-:Y:S04]  /*1c190*/  STL.64 [R1+0x10e0], R24 ;  /* 0x0010e01801007387 */ /* 0x000fe80000100a00 */
[----:B------:R-:W-:Y:S01]  /*1c1a0*/  STL.64 [R1+0x19e8], R24 ;  /* 0x0019e81801007387 */ /* 0x000fe20000100a00 */
[----:B-1----:R-:W-:-:S03]  /*1c1b0*/  IMAD.WIDE R6, R5, 0x4, R188 ;  /* 0x0000000405067825 */ /* 0x002fc600078e02bc */
[----:B------:R-:W-:Y:S04]  /*1c1c0*/  STL.64 [R1+0x10f8], R30 ;  /* 0x0010f81e01007387 */ /* 0x000fe80000100a00 */
[----:B------:R-:W-:Y:S01]  /*1c1d0*/  STL.64 [R1+0x1b28], R30 ;  /* 0x001b281e01007387 */ /* 0x000fe20000100a00 */
[----:B------:R-:W-:-:S03]  /*1c1e0*/  IMAD.WIDE R198, R5, 0x4, R198 ;  /* 0x0000000405c67825 */ /* 0x000fc600078e02c6 */
        /* <DEDUP_REMOVED lines=8> */
[----:B------:R-:W-:Y:S04]  /*1c270*/  STL.64 [R1+0x1a58], R192 ;  /* 0x001a58c001007387 */ /* 0x000fe80000100a00 */
        /* <DEDUP_REMOVED lines=12> */
[----:B------:R-:W-:Y:S04]  /*1c340*/  STL.64 [R1+0x1150], R194 ;  /* 0x001150c201007387 */ /* 0x000fe80000100a00 */
[----:B------:R-:W-:Y:S04]  /*1c350*/  STL.64 [R1+0x1a60], R194 ;  /* 0x001a60c201007387 */ /* 0x000fe80000100a00 */
        /* <DEDUP_REMOVED lines=15> */
[----:B------:R-:W-:-:S03]  /*1c450*/  IMAD.WIDE R218, R5, 0x4, R226 ;  /* 0x0000000405da7825 */ /* 0x000fc600078e02e2 */
[----:B------:R-:W-:Y:S04]  /*1c460*/  STL.64 [R1+0x1a10], R18 ;  /* 0x001a101201007387 */ /* 0x000fe80000100a00 */
[----:B------:R-:W-:Y:S01]  /*1c470*/  STL.64 [R1+0x1ad0], R228 ;  /* 0x001ad0e401007387 */ /* 0x000fe20000100a00 */
[----:B-1----:R-:W-:-:S03]  /*1c480*/  IMAD.WIDE R6, R5, 0x4, R232 ;  /* 0x0000000405067825 */ /* 0x002fc600078e02e8 */
        /* <DEDUP_REMOVED lines=9> */
[----:B------:R-:W-:Y:S01]  /*1c520*/  STL.64 [R1+0x1198], R218 ;  /* 0x001198da01007387 */ /* 0x000fe20000100a00 */
[----:B------:R-:W-:-:S03]  /*1c530*/  IMAD.WIDE R216, R5, 0x4, R242 ;  /* 0x0000000405d87825 */ /* 0x000fc600078e02f2 */
[----:B------:R1:W-:Y:S04]  /*1c540*/  STL.64 [R1+0x1b40], R218 ;  /* 0x001b40da01007387 */ /* 0x0003e80000100a00 */
[----:B------:R-:W-:Y:S01]  /*1c550*/  STL.64 [R1+0x11b0], R6 ;  /* 0x0011b00601007387 */ /* 0x000fe20000100a00 */
[----:B------:R-:W-:-:S03]  /*1c560*/  IMAD.WIDE R28, R5, 0x4, R244 ;  /* 0x00000004051c7825 */ /* 0x000fc600078e02f4 */
[----:B------:R-:W-:Y:S04]  /*1c570*/  STL.64 [R1+0x11b8], R66 ;  /* 0x0011b84201007387 */ /* 0x000fe80000100a00 */
[----:B------:R2:W-:Y:S01]  /*1c580*/  STL.64 [R1+0x1b48], R66 ;  /* 0x001b484201007387 */ /* 0x0005e20000100a00 */
[----:B------:R-:W-:-:S03]  /*1c590*/  IMAD.WIDE R16, R5, 0x4, R2 ;  /* 0x0000000405107825 */ /* 0x000fc600078e0202 */
[----:B------:R3:W-:Y:S04]  /*1c5a0*/  STL.64 [R1+0x11c0], R56 ;  /* 0x0011c03801007387 */ /* 0x0007e80000100a00 */
[----:B------:R4:W-:Y:S04]  /*1c5b0*/  STL.64 [R1+0x11c8], R32 ;  /* 0x0011c82001007387 */ /* 0x0009e80000100a00 */
[----:B------:R1:W-:Y:S04]  /*1c5c0*/  STL.64 [R1+0x11d0], R38 ;  /* 0x0011d02601007387 */ /* 0x0003e80000100a00 */
[----:B------:R-:W-:Y:S04]  /*1c5d0*/  STL [R1+0x3f0], RZ ;  /* 0x0003f0ff01007387 */ /* 0x000fe80000100800 */
[----:B------:R1:W-:Y:S04]  /*1c5e0*/  STL.64 [R1+0x11d8], R216 ;  /* 0x0011d8d801007387 */ /* 0x0003e80000100a00 */
[----:B------:R-:W-:Y:S04]  /*1c5f0*/  STL [R1+0x3f4], RZ ;  /* 0x0003f4ff01007387 */ /* 0x000fe80000100800 */
[----:B------:R1:W-:Y:S04]  /*1c600*/  STL.64 [R1+0x11e0], R28 ;  /* 0x0011e01c01007387 */ /* 0x0003e80000100a00 */
[----:B------:R-:W-:Y:S04]  /*1c610*/  STL [R1+0x3f8], RZ ;  /* 0x0003f8ff01007387 */ /* 0x000fe80000100800 */
[----:B------:R1:W-:Y:S04]  /*1c620*/  STL.64 [R1+0x1568], R16 ;  /* 0x0015681001007387 */ /* 0x0003e80000100a00 */
[----:B------:R1:W-:Y:S04]  /*1c630*/  STL [R1+0x3fc], RZ ;  /* 0x0003fcff01007387 */ /* 0x0003e80000100800 */
        /* <DEDUP_REMOVED lines=196> */
[----:B------:R1:W-:Y:S04]  /*1d280*/  STL [R1], RZ ;  /* 0x000000ff01007387 */ /* 0x0003e80000100800 */
        /* <DEDUP_REMOVED lines=71> */
[----:B------:R-:W3:Y:S04]  /*1d700*/  LDL.LU.64 R144, [R1+0xab0] ;  /* 0x000ab00001907983 */ /* 0x000ee80000300a00 */
        /* <DEDUP_REMOVED lines=13> */
[----:B-1----:R-:W4:Y:S04]  /*1d7e0*/  LDL.64 R218, [R1+0x428] ;  /* 0x0004280001da7983 */ /* 0x002f280000100a00 */
[----:B------:R-:W4:Y:S04]  /*1d7f0*/  LDL.64 R52, [R1+0x6f0] ;  /* 0x0006f00001347983 */ /* 0x000f280000100a00 */
        /* <DEDUP_REMOVED lines=12> */
[----:B------:R-:W1:Y:S01]  /*1d8c0*/  S2R R63, SR_TID.X ;  /* 0x00000000003f7919 */ /* 0x000e620000002100 */
[----:B------:R-:W-:Y:S01]  /*1d8d0*/  ISETP.NE.U32.AND P1, PT, R0, RZ, PT ;  /* 0x000000ff0000720c */ /* 0x000fe20003f25070 */
[----:B------:R-:W-:Y:S01]  /*1d8e0*/  IMAD.MOV.U32 R62, RZ, RZ, c[0x0][0x180] ;  /* 0x00006000ff3e7624 */ /* 0x000fe200078e00ff */
[----:B------:R-:W-:Y:S01]  /*1d8f0*/  ISETP.GE.U32.AND P4, PT, R4, 0x7fffff45, PT ;  /* 0x7fffff450400780c */ /* 0x000fe20003f86070 */
[----:B------:R-:W4:Y:S03]  /*1d900*/  LDL.64 R198, [R1+0xa0] ;  /* 0x0000a00001c67983 */ /* 0x000f260000100a00 */
[----:B------:R-:W-:Y:S01]  /*1d910*/  IADD3 R2, R62, -0x80, RZ ;  /* 0xffffff803e027810 */ /* 0x000fe20007ffe0ff */
[----:B------:R-:W4:Y:S04]  /*1d920*/  LDL.64 R196, [R1+0xdb0] ;  /* 0x000db00001c47983 */ /* 0x000f280000100a00 */
[----:B------:R-:W4:Y:S04]  /*1d930*/  LDL.64 R192, [R1+0xdf0] ;  /* 0x000df00001c07983 */ /* 0x000f280000100a00 */
[----:B------:R-:W4:Y:S04]  /*1d940*/  LDL.64 R190, [R1+0xe30] ;  /* 0x000e300001be7983 */ /* 0x000f280000100a00 */
[----:B------:R-:W4:Y:S01]  /*1d950*/  LDL.64 R20, [R1+0xe70] ;  /* 0x000e700001147983 */ /* 0x000f220000100a00 */
[----:B-1----:R-:W-:-:S03]  /*1d960*/  LOP3.LUT R211, R63, 0x3f, RZ, 0xc0, !PT ;  /* 0x0000003f3fd37812 */ /* 0x002fc600078ec0ff */
[----:B------:R-:W4:Y:S02]  /*1d970*/  LDL.64 R30, [R1+0xeb0] ;  /* 0x000eb000011e7983 */ /* 0x000f240000100a00 */
[----:B------:R-:W-:Y:S02]  /*1d980*/  IMAD.SHL.U32 R0, R211, 0x4, RZ ;  /* 0x00000004d3007824 */ /* 0x000fe400078e00ff */
[----:B------:R-:W4:Y:S03]  /*1d990*/  LDL.64 R24, [R1+0xef0] ;  /* 0x000ef00001187983 */ /* 0x000f260000100a00 */
[----:B------:R-:W-:Y:S01]  /*1d9a0*/  LOP3.LUT R209, R0, 0x60, RZ, 0x3c, !PT ;  /* 0x0000006000d17812 */ /* 0x000fe200078e3cff */
[----:B--2---:R-:W2:Y:S01]  /*1d9b0*/  LDL.64 R66, [R1+0x1170] ;  /* 0x0011700001427983 */ /* 0x004ea20000100a00 */
[----:B---3--:R-:W-:-:S04]  /*1d9c0*/  IMAD.WIDE R144, R252, 0x4, R144 ;  /* 0x00000004fc907825 */ /* 0x008fc800078e0290 */
[C---:B----4-:R-:W-:Y:S01]  /*1d9d0*/  IMAD.WIDE R142, R252.reuse, 0x4, R142 ;  /* 0x00000004fc8e7825 */ /* 0x050fe200078e028e */
[----:B------:R1:W-:Y:S03]  /*1d9e0*/  LDGSTS.E [R209+0x2ce00], [R144.64], !P2 ;  /* 0x2ce0000090d17fae */ /* 0x0003e6000d121848 */
[----:B------:R-:W-:Y:S01]  /*1d9f0*/  IMAD.WIDE R140, R252, 0x4, R140 ;  /* 0x00000004fc8c7825 */ /* 0x000fe200078e028c */
[----:B------:R1:W-:Y:S01]  /*1da00*/  LDGSTS.E [R209+0x2cf00], [R142.64], !P2 ;  /* 0x2cf000008ed17fae */ /* 0x0003e2000d121848 */
[----:B------:R-:W-:Y:S02]  /*1da10*/  ISETP.GE.U32.AND P2, PT, R2, 0x7fffff41, PT ;  /* 0x7fffff410200780c */ /* 0x000fe40003f46070 */
[C---:B------:R-:W-:Y:S01]  /*1da20*/  IMAD.WIDE R138, R252.reuse, 0x4, R138 ;  /* 0x00000004fc8a7825 */ /* 0x040fe200078e028a */
[----:B------:R1:W-:Y:S03]  /*1da30*/  LDGSTS.E [R209+0x2d600], [R140.64], !P6 ;  /* 0x2d6000008cd17fae */ /* 0x0003e6000f121848 */
[C---:B------:R-:W-:Y:S01]  /*1da40*/  IMAD.WIDE R136, R252.reuse, 0x4, R136 ;  /* 0x00000004fc887825 */ /* 0x040fe200078e0288 */
[----:B------:R1:W-:Y:S03]  /*1da50*/  LDGSTS.E [R209+0x2d700], [R138.64], !P6 ;  /* 0x2d7000008ad17fae */ /* 0x0003e6000f121848 */
[C---:B------:R-:W-:Y:S01]  /*1da60*/  IMAD.WIDE R132, R252.reuse, 0x4, R132 ;  /* 0x00000004fc847825 */ /* 0x040fe200078e0284 */
[----:B------:R1:W-:Y:S03]  /*1da70*/  LDGSTS.E [R209+0x2de00], [R136.64], !P0 ;  /* 0x2de0000088d17fae */ /* 0x0003e6000c121848 */
[----:B------:R-:W-:-:S04]  /*1da80*/  IMAD.WIDE R128, R252, 0x4, R128 ;  /* 0x00000004fc807825 */ /* 0x000fc800078e0280 */
[----:B------:R-:W-:-:S04]  /*1da90*/  IMAD.WIDE R146, R252, 0x4, R146 ;  /* 0x00000004fc927825 */ /* 0x000fc800078e0292 */
[----:B------:R-:W-:-:S04]  /*1daa0*/  IMAD.WIDE R134, R252, 0x4, R134 ;  /* 0x00000004fc867825 */ /* 0x000fc800078e0286 */
[C---:B------:R-:W-:Y:S01]  /*1dab0*/  IMAD.WIDE R130, R252.reuse, 0x4, R130 ;  /* 0x00000004fc827825 */ /* 0x040fe200078e0282 */
[----:B------:R1:W-:Y:S03]  /*1dac0*/  LDGSTS.E [R209+0x2df00], [R134.64], !P0 ;  /* 0x2df0000086d17fae */ /* 0x0003e6000c121848 */
[C---:B------:R-:W-:Y:S01]  /*1dad0*/  IMAD.WIDE R2, R252.reuse, 0x4, R22 ;  /* 0x00000004fc027825 */ /* 0x040fe200078e0216 */
[----:B------:R1:W-:Y:S03]  /*1dae0*/  LDGSTS.E [R209+0x2e600], [R132.64], !P3 ;  /* 0x2e60000084d17fae */ /* 0x0003e6000d921848 */
[C---:B------:R-:W-:Y:S01]  /*1daf0*/  IMAD.WIDE R184, R252.reuse, 0x4, R64 ;  /* 0x00000004fcb87825 */ /* 0x040fe200078e0240 */
[----:B------:R1:W-:Y:S03]  /*1db00*/  LDGSTS.E [R209+0x2e700], [R130.64], !P3 ;  /* 0x2e70000082d17fae */ /* 0x0003e6000d921848 */
[C---:B------:R-:W-:Y:S01]  /*1db10*/  IMAD.WIDE R186, R252.reuse, 0x4, R34 ;  /* 0x00000004fcba7825 */ /* 0x040fe200078e0222 */
[----:B------:R1:W-:Y:S03]  /*1db20*/  LDGSTS.E [R209+0x2ee00], [R128.64], !P5 ;  /* 0x2ee0000080d17fae */ /* 0x0003e6000e921848 */
[----:B------:R-:W-:Y:S01]  /*1db30*/  IMAD.WIDE R188, R252, 0x4, R60 ;  /* 0x00000004fcbc7825 */ /* 0x000fe200078e023c */
[----:B------:R1:W-:Y:S04]  /*1db40*/  LDGSTS.E [R209+0x2ef00], [R2.64], !P5 ;  /* 0x2ef0000002d17fae */ /* 0x0003e8000e921848 */
[----:B------:R1:W-:Y:S04]  /*1db50*/  LDGSTS.E [R209+0x2f600], [R146.64], !P4 ;  /* 0x2f60000092d17fae */ /* 0x0003e8000e121848 */
[----:B------:R1:W-:Y:S04]  /*1db60*/  LDGSTS.E [R209+0x2f700], [R184.64], !P4 ;  /* 0x2f700000b8d17fae */ /* 0x0003e8000e121848 */
[----:B------:R1:W-:Y:S04]  /*1db70*/  LDGSTS.E [R209+0x2fe00], [R186.64], !P2 ;  /* 0x2fe00000bad17fae */ /* 0x0003e8000d121848 */
[----:B------:R1:W-:Y:S04]  /*1db80*/  LDGSTS.E [R209+0x2ff00], [R188.64], !P2 ;  /* 0x2ff00000bcd17fae */ /* 0x0003e8000d121848 */
[----:B------:R-:W0:Y:S04]  /*1db90*/  LDGDEPBAR ;  /* 0x00000000000079af */ /* 0x000e280000000000 */
        /* <DEDUP_REMOVED lines=8> */
[----:B------:R-:W2:Y:S04]  /*1dc20*/  LDL.64 R34, [R1+0xf30] ;  /* 0x000f300001227983 */ /* 0x000ea80000100a00 */
[----:B------:R1:W-:Y:S04]  /*1dc30*/  LDGSTS.E [R0+0x14000], [R36.64], P1 ;  /* 0x1400000024007fae */ /* 0x0003e80008921848 */
[----:B------:R-:W2:Y:S04]  /*1dc40*/  LDL.64 R22, [R1+0xf70] ;  /* 0x000f700001167983 */ /* 0x000ea80000100a00 */
[----:B------:R1:W-:Y:S04]  /*1dc50*/  LDGSTS.E [R0+0x14800], [R194.64], P1 ;  /* 0x14800000c2007fae */ /* 0x0003e80008921848 */
[----:B------:R-:W2:Y:S04]  /*1dc60*/  LDL.64 R64, [R1+0xfb0] ;  /* 0x000fb00001407983 */ /* 0x000ea80000100a00 */
[----:B------:R1:W-:Y:S04]  /*1dc70*/  LDGSTS.E [R0+0x15000], [R206.64], P1 ;  /* 0x15000000ce007fae */ /* 0x0003e80008921848 */
[----:B------:R-:W2:Y:S04]  /*1dc80*/  LDL.64 R60, [R1+0xff0] ;  /* 0x000ff000013c7983 */ /* 0x000ea80000100a00 */
[----:B------:R1:W-:Y:S04]  /*1dc90*/  LDGSTS.E [R0+0x15800], [R204.64], P1 ;  /* 0x15800000cc007fae */ /* 0x0003e80008921848 */
[----:B------:R1:W-:Y:S04]  /*1dca0*/  LDGSTS.E [R0+0x16000], [R202.64], P1 ;  /* 0x16000000ca007fae */ /* 0x0003e80008921848 */
[----:B------:R1:W-:Y:S04]  /*1dcb0*/  LDGSTS.E [R0+0x16800], [R200.64], P1 ;  /* 0x16800000c8007fae */ /* 0x0003e80008921848 */
[----:B------:R3:W-:Y:S04]  /*1dcc0*/  LDGSTS.E [R0+0x17000], [R198.64], P1 ;  /* 0x17000000c6007fae */ /* 0x0007e80008921848 */
[----:B------:R3:W-:Y:S04]  /*1dcd0*/  LDGSTS.E [R0+0x17800], [R196.64], P1 ;  /* 0x17800000c4007fae */ /* 0x0007e80008921848 */
[----:B-1----:R-:W2:Y:S04]  /*1dce0*/  LDL.64 R200, [R1+0x10b0] ;  /* 0x0010b00001c87983 */ /* 0x002ea80000100a00 */
[----:B------:R1:W-:Y:S04]  /*1dcf0*/  LDGSTS.E [R0+0x18000], [R192.64], P1 ;  /* 0x18000000c0007fae */ /* 0x0003e80008921848 */
[----:B------:R1:W-:Y:S04]  /*1dd00*/  LDGSTS.E [R0+0x18800], [R190.64], P1 ;  /* 0x18800000be007fae */ /* 0x0003e80008921848 */
[----:B------:R1:W-:Y:S04]  /*1dd10*/  LDGSTS.E [R0+0x19000], [R20.64], P1 ;  /* 0x1900000014007fae */ /* 0x0003e80008921848 */
[----:B------:R1:W-:Y:S04]  /*1dd20*/  LDGSTS.E [R0+0x19800], [R30.64], P1 ;  /* 0x198000001e007fae */ /* 0x0003e80008921848 */
[----:B------:R1:W-:Y:S04]  /*1dd30*/  LDGSTS.E [R0+0x1a000], [R24.64], P1 ;  /* 0x1a00000018007fae */ /* 0x0003e80008921848 */
[----:B----4-:R-:W4:Y:S04]  /*1dd40*/  LDL.64 R52, [R1+0x10f0] ;  /* 0x0010f00001347983 */ /* 0x010f280000100a00 */
[----:B---3--:R-:W3:Y:S04]  /*1dd50*/  LDL.64 R218, [R1+0x11b0] ;  /* 0x0011b00001da7983 */ /* 0x008ee80000100a00 */
[----:B------:R-:W3:Y:S04]  /*1dd60*/  LDL.64 R58, [R1+0x420] ;  /* 0x00042000013a7983 */ /* 0x000ee80000100a00 */
[----:B------:R-:W3:Y:S04]  /*1dd70*/  LDL.64 R202, [R1+0x6f8] ;  /* 0x0006f80001ca7983 */ /* 0x000ee80000100a00 */
[----:B-1----:R-:W3:Y:S04]  /*1dd80*/  LDL.64 R30, [R1+0xb98] ;  /* 0x000b9800011e7983 */ /* 0x002ee80000100a00 */
[----:B------:R-:W3:Y:S04]  /*1dd90*/  LDL.64 R230, [R1+0x2d8] ;  /* 0x0002d80001e67983 */ /* 0x000ee80000100a00 */
        /* <DEDUP_REMOVED lines=14> */
[----:B--2---:R1:W-:Y:S04]  /*1de80*/  LDGSTS.E [R0+0x1a800], [R34.64], P1 ;  /* 0x1a80000022007fae */ /* 0x0043e80008921848 */
[----:B------:R2:W-:Y:S04]  /*1de90*/  LDGSTS.E [R0+0x1b000], [R22.64], P1 ;  /* 0x1b00000016007fae */ /* 0x0005e80008921848 */
[----:B-1----:R-:W3:Y:S04]  /*1dea0*/  LDL.64 R34, [R1+0x358] ;  /* 0x0003580001227983 */ /* 0x002ee80000100a00 */
[----:B------:R1:W-:Y:S04]  /*1deb0*/  LDGSTS.E [R0+0x1b800], [R64.64], P1 ;  /* 0x1b80000040007fae */ /* 0x0003e80008921848 */
[----:B--2---:R-:W2:Y:S04]  /*1dec0*/  LDL.64 R22, [R1+0xf38] ;  /* 0x000f380001167983 */ /* 0x004ea80000100a00 */
        /* <DEDUP_REMOVED lines=8> */
[----:B-1----:R-:W2:Y:S01]  /*1df50*/  LDL.LU.64 R200, [R1+0x1b50] ;  /* 0x001b500001c87983 */ /* 0x002ea20000300a00 */
[----:B------:R-:W-:-:S04]  /*1df60*/  MOV R62, 0x3f ;  /* 0x0000003f003e7802 */ /* 0x000fc80000000f00 */
[----:B------:R-:W-:Y:S01]  /*1df70*/  IADD3 R62, R62, c[0x0][0x180], RZ ;  /* 0x000060003e3e7a10 */ /* 0x000fe20007ffe0ff */
[----:B----4-:R1:W-:Y:S03]  /*1df80*/  LDGSTS.E [R0+0x1e000], [R52.64], P1 ;  /* 0x1e00000034007fae */ /* 0x0103e60008921848 */
[----:B------:R-:W-:Y:S02]  /*1df90*/  ISETP.GE.AND P6, PT, R62, 0x40, PT ;  /* 0x000000403e00780c */ /* 0x000fe40003fc6270 */
[----:B------:R-:W4:Y:S02]  /*1dfa0*/  S2R R62, SR_TID.X ;  /* 0x00000000003e7919 */ /* 0x000f240000002100 */
[----:B----4-:R-:W-:-:S05]  /*1dfb0*/  LOP3.LUT R62, R62, 0x3f, RZ, 0xc0, !PT ;  /* 0x0000003f3e3e7812 */ /* 0x010fca00078ec0ff */
[----:B------:R-:W-:-:S05]  /*1dfc0*/  IMAD.SHL.U32 R62, R62, 0x4, RZ ;  /* 0x000000043e3e7824 */ /* 0x000fca00078e00ff */
[----:B-1----:R-:W-:Y:S01]  /*1dfd0*/  LOP3.LUT R53, R62, 0x10, RZ, 0x3c, !PT ;  /* 0x000000103e357812 */ /* 0x002fe200078e3cff */
[----:B--2---:R1:W-:Y:S04]  /*1dfe0*/  LDGSTS.E [R0+0x1e800], [R200.64], P1 ;  /* 0x1e800000c8007fae */ /* 0x0043e80008921848 */
[----:B------:R2:W-:Y:S04]  /*1dff0*/  LDGSTS.E [R0+0x1f000], [R66.64], P1 ;  /* 0x1f00000042007fae */ /* 0x0005e80008921848 */
[----:B---3--:R3:W-:Y:S04]  /*1e000*/  LDGSTS.E [R0+0x1f800], [R218.64], P1 ;  /* 0x1f800000da007fae */ /* 0x0087e80008921848 */
        /* <DEDUP_REMOVED lines=9> */
[----:B--2---:R-:W2:Y:S04]  /*1e0a0*/  LDL.LU.64 R66, [R1+0x1b48] ;  /* 0x001b480001427983 */ /* 0x004ea80000300a00 */
[----:B------:R1:W-:Y:S04]  /*1e0b0*/  LDGSTS.E [R53+0x14900], [R26.64], P1 ;  /* 0x149000001a357fae */ /* 0x0003e80008921848 */
[----:B---3--:R-:W3:Y:S04]  /*1e0c0*/  LDL.LU.64 R218, [R1+0x1b40] ;  /* 0x001b400001da7983 */ /* 0x008ee80000300a00 */
[----:B------:R1:W-:Y:S04]  /*1e0d0*/  LDGSTS.E [R53+0x15100], [R36.64], P1 ;  /* 0x1510000024357fae */ /* 0x0003e80008921848 */
[----:B----4-:R-:W4:Y:S04]  /*1e0e0*/  LDL.LU.64 R58, [R1+0x1b38] ;  /* 0x001b3800013a7983 */ /* 0x010f280000300a00 */
[----:B------:R1:W-:Y:S04]  /*1e0f0*/  LDGSTS.E [R53+0x15900], [R194.64], P1 ;  /* 0x15900000c2357fae */ /* 0x0003e80008921848 */
[----:B-1----:R-:W2:Y:S04]  /*1e100*/  LDL.LU.64 R202, [R1+0x1b30] ;  /* 0x001b300001ca7983 */ /* 0x002ea80000300a00 */
[----:B------:R1:W-:Y:S04]  /*1e110*/  LDGSTS.E [R53+0x16100], [R206.64], P1 ;  /* 0x16100000ce357fae */ /* 0x0003e80008921848 */
[----:B------:R-:W2:Y:S04]  /*1e120*/  LDL.LU.64 R30, [R1+0x1b28] ;  /* 0x001b2800011e7983 */ /* 0x000ea80000300a00 */
[----:B------:R1:W-:Y:S04]  /*1e130*/  LDGSTS.E [R53+0x16900], [R204.64], P1 ;  /* 0x16900000cc357fae */ /* 0x0003e80008921848 */
[----:B------:R-:W2:Y:S04]  /*1e140*/  LDL.LU.64 R34, [R1+0x1b20] ;  /* 0x001b200001227983 */ /* 0x000ea80000300a00 */
[----:B------:R1:W-:Y:S04]  /*1e150*/  LDGSTS.E [R53+0x17100], [R198.64], P1 ;  /* 0x17100000c6357fae */ /* 0x0003e80008921848 */
[----:B------:R-:W2:Y:S04]  /*1e160*/  LDL.LU.64 R42, [R1+0x1b18] ;  /* 0x001b1800012a7983 */ /* 0x000ea80000300a00 */
[----:B------:R1:W-:Y:S04]  /*1e170*/  LDGSTS.E [R53+0x17900], [R64.64], P1 ;  /* 0x1790000040357fae */ /* 0x0003e80008921848 */
[----:B------:R1:W-:Y:S04]  /*1e180*/  LDGSTS.E [R53+0x18100], [R196.64], P1 ;  /* 0x18100000c4357fae */ /* 0x0003e80008921848 */
[----:B------:R1:W-:Y:S04]  /*1e190*/  LDGSTS.E [R53+0x18900], [R192.64], P1 ;  /* 0x18900000c0357fae */ /* 0x0003e80008921848 */
[----:B-1----:R-:W3:Y:S04]  /*1e1a0*/  LDL.64 R64, [R1+0x1038] ;  /* 0x0010380001407983 */ /* 0x002ee80000100a00 */
[----:B------:R1:W-:Y:S04]  /*1e1b0*/  LDGSTS.E [R53+0x19100], [R190.64], P1 ;  /* 0x19100000be357fae */ /* 0x0003e80008921848 */
[----:B------:R1:W-:Y:S04]  /*1e1c0*/  LDGSTS.E [R53+0x19900], [R20.64], P1 ;  /* 0x1990000014357fae */ /* 0x0003e80008921848 */
[----:B------:R1:W-:Y:S01]  /*1e1d0*/  LDGSTS.E [R53+0x1a100], [R24.64], P1 ;  /* 0x1a10000018357fae */ /* 0x0003e20008921848 */
[----:B------:R-:W-:-:S03]  /*1e1e0*/  LOP3.LUT R210, R63, 0x3f, RZ, 0xc0, !PT ;  /* 0x0000003f3fd27812 */ /* 0x000fc600078ec0ff */
[----:B------:R1:W-:Y:S04]  /*1e1f0*/  LDGSTS.E [R53+0x1a900], [R22.64], P1 ;  /* 0x1a90000016357fae */ /* 0x0003e80008921848 */
[----:B------:R1:W-:Y:S04]  /*1e200*/  LDGSTS.E [R53+0x1b100], [R40.64], P1 ;  /* 0x1b10000028357fae */ /* 0x0003e80008921848 */
[----:B------:R1:W-:Y:S04]  /*1e210*/  LDGSTS.E [R53+0x1b900], [R60.64], P1 ;  /* 0x1b9000003c357fae */ /* 0x0003e80008921848 */
        /* <DEDUP_REMOVED lines=12> */
[----:B-1----:R-:W4:Y:S04]  /*1e2e0*/  LDL.64 R190, [R1+0x110] ;  /* 0x0001100001be7983 */ /* 0x002f280000100a00 */
[----:B------:R-:W4:Y:S04]  /*1e2f0*/  LDL.64 R20, [R1+0xd0] ;  /* 0x0000d00001147983 */ /* 0x000f280000100a00 */
[----:B------:R-:W4:Y:S04]  /*1e300*/  LDL.64 R24, [R1+0x90] ;  /* 0x0000900001187983 */ /* 0x000f280000100a00 */
[----:B------:R-:W4:Y:S04]  /*1e310*/  LDL.64 R22, [R1+0xdc0] ;  /* 0x000dc00001167983 */ /* 0x000f280000100a00 */
[----:B------:R-:W4:Y:S04]  /*1e320*/  LDL.64 R40, [R1+0xe00] ;  /* 0x000e000001287983 */ /* 0x000f280000100a00 */
[----:B------:R-:W4:Y:S04]  /*1e330*/  LDL.64 R60, [R1+0xe40] ;  /* 0x000e4000013c7983 */ /* 0x000f280000100a00 */
[----:B------:R-:W4:Y:S04]  /*1e340*/  LDL.64 R62, [R1+0xec0] ;  /* 0x000ec000013e7983 */ /* 0x000f280000100a00 */
[----:B--2---:R1:W-:Y:S04]  /*1e350*/  LDGSTS.E [R53+0x1c100], [R42.64], P1 ;  /* 0x1c1000002a357fae */ /* 0x0043e80008921848 */
[----:B-1----:R-:W2:Y:S04]  /*1e360*/  LDL.64 R42, [R1+0xe80] ;  /* 0x000e8000012a7983 */ /* 0x002ea80000100a00 */
[----:B---3--:R1:W-:Y:S04]  /*1e370*/  LDGSTS.E [R53+0x1c900], [R64.64], P1 ;  /* 0x1c90000040357fae */ /* 0x0083e80008921848 */
[----:B-1----:R-:W3:Y:S01]  /*1e380*/  LDL.LU.64 R64, [R1+0x1b10] ;  /* 0x001b100001407983 */ /* 0x002ee20000300a00 */
[----:B------:R-:W-:-:S05]  /*1e390*/  IMAD.SHL.U32 R252, R210, 0x4, RZ ;  /* 0x00000004d2fc7824 */ /* 0x000fca00078e00ff */
[C---:B------:R-:W-:Y:S01]  /*1e3a0*/  LOP3.LUT R210, R252.reuse, 0x20, RZ, 0x3c, !PT ;  /* 0x00000020fcd27812 */ /* 0x040fe200078e3cff */
[----:B---3--:R1:W-:Y:S04]  /*1e3b0*/  LDGSTS.E [R53+0x1d100], [R64.64], P1 ;  /* 0x1d10000040357fae */ /* 0x0083e80008921848 */
[----:B------:R3:W-:Y:S04]  /*1e3c0*/  LDGSTS.E [R53+0x1d900], [R34.64], P1 ;  /* 0x1d90000022357fae */ /* 0x0007e80008921848 */
[----:B------:R1:W-:Y:S04]  /*1e3d0*/  LDGSTS.E [R53+0x1e100], [R30.64], P1 ;  /* 0x1e1000001e357fae */ /* 0x0003e80008921848 */
[----:B------:R1:W-:Y:S04]  /*1e3e0*/  LDGSTS.E [R53+0x1e900], [R202.64], P1 ;  /* 0x1e900000ca357fae */ /* 0x0003e80008921848 */
[----:B----4-:R4:W-:Y:S04]  /*1e3f0*/  LDGSTS.E [R53+0x1f100], [R58.64], P1 ;  /* 0x1f1000003a357fae */ /* 0x0109e80008921848 */
[----:B------:R2:W-:Y:S04]  /*1e400*/  LDGSTS.E [R53+0x1f900], [R66.64], P1 ;  /* 0x1f90000042357fae */ /* 0x0005e80008921848 */
[----:B---3--:R-:W3:Y:S04]  /*1e410*/  LDL.64 R34, [R1+0xf00] ;  /* 0x000f000001227983 */ /* 0x008ee80000100a00 */
[----:B-1----:R-:W3:Y:S04]  /*1e420*/  LDL.64 R64, [R1+0xf40] ;  /* 0x000f400001407983 */ /* 0x002ee80000100a00 */
[----:B------:R1:W-:Y:S04]  /*1e430*/  LDGSTS.E [R210+0x10200], [R230.64], P1 ;  /* 0x10200000e6d27fae */ /* 0x0003e80008921848 */
[----:B------:R-:W3:Y:S04]  /*1e440*/  LDL.LU.64 R30, [R1+0x1b08] ;  /* 0x001b0800011e7983 */ /* 0x000ee80000300a00 */
[----:B------:R1:W-:Y:S04]  /*1e450*/  LDGSTS.E [R210+0x10a00], [R54.64], P1 ;  /* 0x10a0000036d27fae */ /* 0x0003e80008921848 */
[----:B----4-:R-:W4:Y:S04]  /*1e460*/  LDL.LU.64 R58, [R1+0x1b00] ;  /* 0x001b0000013a7983 */ /* 0x010f280000300a00 */
[----:B------:R1:W-:Y:S04]  /*1e470*/  LDGSTS.E [R210+0x11200], [R228.64], P1 ;  /* 0x11200000e4d27fae */ /* 0x0003e80008921848 */
[----:B--2---:R-:W2:Y:S04]  /*1e480*/  LDL.LU.64 R66, [R1+0x1af8] ;  /* 0x001af80001427983 */ /* 0x004ea80000300a00 */
[----:B------:R1:W-:Y:S04]  /*1e490*/  LDGSTS.E [R210+0x11a00], [R18.64], P1 ;  /* 0x11a0000012d27fae */ /* 0x0003e80008921848 */
[----:B------:R1:W-:Y:S04]  /*1e4a0*/  LDGSTS.E [R210+0x12200], [R26.64], P1 ;  /* 0x122000001ad27fae */ /* 0x0003e80008921848 */
[----:B------:R1:W-:Y:S04]  /*1e4b0*/  LDGSTS.E [R210+0x12a00], [R36.64], P1 ;  /* 0x12a0000024d27fae */ /* 0x0003e80008921848 */
[----:B------:R1:W-:Y:S04]  /*1e4c0*/  LDGSTS.E [R210+0x13200], [R194.64], P1 ;  /* 0x13200000c2d27fae */ /* 0x0003e80008921848 */
[----:B------:R-:W4:Y:S04]  /*1e4d0*/  LDL.64 R52, [R1+0x1040] ;  /* 0x0010400001347983 */ /* 0x000f280000100a00 */
[----:B------:R1:W-:Y:S04]  /*1e4e0*/  LDGSTS.E [R210+0x13a00], [R206.64], P1 ;  /* 0x13a00000ced27fae */ /* 0x0003e80008921848 */
[----:B-1----:R-:W4:Y:S04]  /*1e4f0*/  LDL.64 R230, [R1+0x1080] ;  /* 0x0010800001e67983 */ /* 0x002f280000100a00 */
[----:B------:R1:W-:Y:S04]  /*1e500*/  LDGSTS.E [R210+0x14200], [R204.64], P1 ;  /* 0x14200000ccd27fae */ /* 0x0003e80008921848 */
[----:B------:R-:W4:Y:S04]  /*1e510*/  LDL.64 R54, [R1+0x10c0] ;  /* 0x0010c00001367983 */ /* 0x000f280000100a00 */
[----:B------:R1:W-:Y:S04]  /*1e520*/  LDGSTS.E [R210+0x14a00], [R198.64], P1 ;  /* 0x14a00000c6d27fae */ /* 0x0003e80008921848 */
[----:B-1----:R-:W4:Y:S04]  /*1e530*/  LDL.64 R204, [R1+0x1100] ;  /* 0x0011000001cc7983 */ /* 0x002f280000100a00 */
        /* <DEDUP_REMOVED lines=27> */
[----:B---3--:R1:W-:Y:S04]  /*1e6f0*/  LDGSTS.E [R210+0x1a200], [R34.64], P1 ;  /* 0x1a20000022d27fae */ /* 0x0083e80008921848 */
[----:B------:R3:W-:Y:S04]  /*1e700*/  LDGSTS.E [R210+0x1aa00], [R64.64], P1 ;  /* 0x1aa0000040d27fae */ /* 0x0007e80008921848 */
[----:B-1----:R-:W4:Y:S04]  /*1e710*/  LDL.64 R34, [R1+0xec8] ;  /* 0x000ec80001227983 */ /* 0x002f280000100a00 */
[----:B---3--:R-:W3:Y:S04]  /*1e720*/  LDL.64 R64, [R1+0x390] ;  /* 0x0003900001407983 */ /* 0x008ee80000100a00 */
[----:B--2---:R1:W-:Y:S04]  /*1e730*/  LDGSTS.E [R210+0x1b200], [R66.64], P1 ;  /* 0x1b20000042d27fae */ /* 0x0043e80008921848 */
[----:B----4-:R2:W-:Y:S04]  /*1e740*/  LDGSTS.E [R210+0x1ba00], [R58.64], P1 ;  /* 0x1ba000003ad27fae */ /* 0x0105e80008921848 */
[----:B------:R4:W-:Y:S04]  /*1e750*/  LDGSTS.E [R210+0x1c200], [R30.64], P1 ;  /* 0x1c2000001ed27fae */ /* 0x0009e80008921848 */
[----:B-1----:R-:W3:Y:S04]  /*1e760*/  LDL.64 R66, [R1+0x348] ;  /* 0x0003480001427983 */ /* 0x002ee80000100a00 */
[----:B--2---:R-:W2:Y:S04]  /*1e770*/  LDL.64 R58, [R1+0xf08] ;  /* 0x000f0800013a7983 */ /* 0x004ea80000100a00 */
[----:B----4-:R-:W4:Y:S04]  /*1e780*/  LDL.64 R30, [R1+0xe88] ;  /* 0x000e8800011e7983 */ /* 0x010f280000100a00 */
[----:B------:R1:W-:Y:S04]  /*1e790*/  LDGSTS.E [R210+0x1ca00], [R52.64], P1 ;  /* 0x1ca0000034d27fae */ /* 0x0003e80008921848 */
[----:B------:R1:W-:Y:S04]  /*1e7a0*/  LDGSTS.E [R210+0x1d200], [R230.64], P1 ;  /* 0x1d200000e6d27fae */ /* 0x0003e80008921848 */
[----:B-1----:R-:W2:Y:S04]  /*1e7b0*/  LDL.LU.64 R52, [R1+0x1af0] ;  /* 0x001af00001347983 */ /* 0x002ea80000300a00 */
[----:B------:R-:W2:Y:S04]  /*1e7c0*/  LDL.LU.64 R230, [R1+0x1ae8] ;  /* 0x001ae80001e67983 */ /* 0x000ea80000300a00 */
[----:B------:R1:W-:Y:S04]  /*1e7d0*/  LDGSTS.E [R210+0x1da00], [R54.64], P1 ;  /* 0x1da0000036d27fae */ /* 0x0003e80008921848 */
[----:B------:R1:W-:Y:S04]  /*1e7e0*/  LDGSTS.E [R210+0x1e200], [R204.64], P1 ;  /* 0x1e200000ccd27fae */ /* 0x0003e80008921848 */
[----:B-1----:R-:W2:Y:S04]  /*1e7f0*/  LDL.LU.64 R54, [R1+0x1ae0] ;  /* 0x001ae00001367983 */ /* 0x002ea80000300a00 */
[----:B------:R-:W2:Y:S01]  /*1e800*/  LDL.LU.64 R204, [R1+0x1ad8] ;  /* 0x001ad80001cc7983 */ /* 0x000ea20000300a00 */
[----:B------:R-:W-:-:S03]  /*1e810*/  LOP3.LUT R252, R252, 0x30, RZ, 0x3c, !PT ;  /* 0x00000030fcfc7812 */ /* 0x000fc600078e3cff */
[----:B--2---:R1:W-:Y:S04]  /*1e820*/  LDGSTS.E [R210+0x1ea00], [R204.64], P1 ;  /* 0x1ea00000ccd27fae */ /* 0x0043e80008921848 */
[----:B------:R2:W-:Y:S04]  /*1e830*/  LDGSTS.E [R210+0x1f200], [R228.64], P1 ;  /* 0x1f200000e4d27fae */ /* 0x0005e80008921848 */
[----:B------:R1:W-:Y:S04]  /*1e840*/  LDGSTS.E [R210+0x1fa00], [R56.64], P1 ;  /* 0x1fa0000038d27fae */ /* 0x0003e80008921848 */
[----:B------:R1:W-:Y:S04]  /*1e850*/  LDGSTS.E [R252+0x10300], [R60.64], P1 ;  /* 0x103000003cfc7fae */ /* 0x0003e80008921848 */
[----:B------:R1:W-:Y:S04]  /*1e860*/  LDGSTS.E [R252+0x10b00], [R62.64], P1 ;  /* 0x10b000003efc7fae */ /* 0x0003e80008921848 */
[----:B--2---:R-:W2:Y:S04]  /*1e870*/  LDL.LU.64 R228, [R1+0x1ad0] ;  /* 0x001ad00001e47983 */ /* 0x004ea80000300a00 */
[----:B---3--:R3:W-:Y:S04]  /*1e880*/  LDGSTS.E [R252+0x11300], [R64.64], P1 ;  /* 0x1130000040fc7fae */ /* 0x0087e80008921848 */
[----:B-1----:R-:W2:Y:S04]  /*1e890*/  LDL.LU.64 R56, [R1+0x1ac8] ;  /* 0x001ac80001387983 */ /* 0x002ea80000300a00 */
[----:B------:R1:W-:Y:S04]  /*1e8a0*/  LDGSTS.E [R252+0x11b00], [R66.64], P1 ;  /* 0x11b0000042fc7fae */ /* 0x0003e80008921848 */
[----:B------:R-:W2:Y:S04]  /*1e8b0*/  LDL.LU.64 R60, [R1+0x1ac0] ;  /* 0x001ac000013c7983 */ /* 0x000ea80000300a00 */
[----:B------:R1:W-:Y:S04]  /*1e8c0*/  LDGSTS.E [R252+0x12300], [R18.64], P1 ;  /* 0x1230000012fc7fae */ /* 0x0003e80008921848 */
[----:B------:R-:W2:Y:S04]  /*1e8d0*/  LDL.LU.64 R62, [R1+0x1ab8] ;  /* 0x001ab800013e7983 */ /* 0x000ea80000300a00 */
[----:B------:R1:W-:Y:S04]  /*1e8e0*/  LDGSTS.E [R252+0x12b00], [R26.64], P1 ;  /* 0x12b000001afc7fae */ /* 0x0003e80008921848 */
[----:B---3--:R-:W3:Y:S04]  /*1e8f0*/  LDL.LU.64 R64, [R1+0x1ab0] ;  /* 0x001ab00001407983 */ /* 0x008ee80000300a00 */
[----:B------:R4:W-:Y:S04]  /*1e900*/  LDGSTS.E [R252+0x13300], [R36.64], P1 ;  /* 0x1330000024fc7fae */ /* 0x0009e80008921848 */
[----:B-1----:R-:W2:Y:S04]  /*1e910*/  LDL.LU.64 R66, [R1+0x1aa8] ;  /* 0x001aa80001427983 */ /* 0x002ea80000300a00 */
[----:B------:R1:W-:Y:S04]  /*1e920*/  LDGSTS.E [R252+0x13b00], [R194.64], P1 ;  /* 0x13b00000c2fc7fae */ /* 0x0003e80008921848 */
[----:B------:R1:W-:Y:S04]  /*1e930*/  LDGSTS.E [R252+0x14300], [R206.64], P1 ;  /* 0x14300000cefc7fae */ /* 0x0003e80008921848 */
[----:B------:R1:W-:Y:S04]  /*1e940*/  LDGSTS.E [R252+0x14b00], [R198.64], P1 ;  /* 0x14b00000c6fc7fae */ /* 0x0003e80008921848 */
[----:B------:R1:W-:Y:S04]  /*1e950*/  LDGSTS.E [R252+0x15300], [R196.64], P1 ;  /* 0x15300000c4fc7fae */ /* 0x0003e80008921848 */
[----:B------:R4:W-:Y:S04]  /*1e960*/  LDGSTS.E [R252+0x15b00], [R192.64], P1 ;  /* 0x15b00000c0fc7fae */ /* 0x0009e80008921848 */
[----:B------:R4:W-:Y:S04]  /*1e970*/  LDGSTS.E [R252+0x16300], [R190.64], P1 ;  /* 0x16300000befc7fae */ /* 0x0009e80008921848 */
[----:B-1----:R-:W3:Y:S04]  /*1e980*/  LDL.64 R206, [R1+0x1088] ;  /* 0x0010880001ce7983 */ /* 0x002ee80000100a00 */
[----:B------:R1:W-:Y:S04]  /*1e990*/  LDGSTS.E [R252+0x16b00], [R20.64], P1 ;  /* 0x16b0000014fc7fae */ /* 0x0003e80008921848 */
[----:B----4-:R-:W4:Y:S04]  /*1e9a0*/  LDL.64 R190, [R1+0x10c8] ;  /* 0x0010c80001be7983 */ /* 0x010f280000100a00 */
        /* <DEDUP_REMOVED lines=22> */
[----:B--2---:R1:W-:Y:S04]  /*1eb10*/  LDGSTS.E [R252+0x1ab00], [R66.64], P1 ;  /* 0x1ab0000042fc7fae */ /* 0x0043e80008921848 */
[----:B---3--:R2:W-:Y:S04]  /*1eb20*/  LDGSTS.E [R252+0x1b300], [R64.64], P1 ;  /* 0x1b30000040fc7fae */ /* 0x0085e80008921848 */
[----:B------:R3:W-:Y:S04]  /*1eb30*/  LDGSTS.E [R252+0x1bb00], [R62.64], P1 ;  /* 0x1bb000003efc7fae */ /* 0x0007e80008921848 */
[----:B------:R1:W-:Y:S04]  /*1eb40*/  LDGSTS.E [R252+0x1c300], [R60.64], P1 ;  /* 0x1c3000003cfc7fae */ /* 0x0003e80008921848 */
[----:B------:R3:W-:Y:S04]  /*1eb50*/  LDGSTS.E [R252+0x1cb00], [R56.64], P1 ;  /* 0x1cb0000038fc7fae */ /* 0x0007e80008921848 */
[----:B--2---:R-:W2:Y:S04]  /*1eb60*/  LDL.64 R64, [R1+0x388] ;  /* 0x0003880001407983 */ /* 0x004ea80000100a00 */
[----:B-1----:R-:W2:Y:S04]  /*1eb70*/  LDL.64 R66, [R1+0xe50] ;  /* 0x000e500001427983 */ /* 0x002ea80000100a00 */
[----:B---3--:R-:W3:Y:S04]  /*1eb80*/  LDL.64 R56, [R1+0xe10] ;  /* 0x000e100001387983 */ /* 0x008ee80000100a00 */
[----:B------:R-:W2:Y:S04]  /*1eb90*/  LDL.64 R62, [R1+0xe90] ;  /* 0x000e9000013e7983 */ /* 0x000ea80000100a00 */
[----:B------:R-:W2:Y:S04]  /*1eba0*/  LDL.64 R60, [R1+0xed0] ;  /* 0x000ed000013c7983 */ /* 0x000ea80000100a00 */
[----:B------:R1:W-:Y:S04]  /*1ebb0*/  LDGSTS.E [R252+0x1d300], [R206.64], P1 ;  /* 0x1d300000cefc7fae */ /* 0x0003e80008921848 */
[----:B----4-:R4:W-:Y:S04]  /*1ebc0*/  LDGSTS.E [R252+0x1db00], [R190.64], P1 ;  /* 0x1db00000befc7fae */ /* 0x0109e80008921848 */
[----:B-1----:R-:W2:Y:S04]  /*1ebd0*/  LDL.LU.64 R206, [R1+0x1aa0] ;  /* 0x001aa00001ce7983 */ /* 0x002ea80000300a00 */
[----:B----4-:R-:W4:Y:S01]  /*1ebe0*/  LDL.LU.64 R190, [R1+0x1a98] ;  /* 0x001a980001be7983 */ /* 0x010f220000300a00 */
[----:B------:R-:W-:-:S05]  /*1ebf0*/  IMAD.SHL.U32 R211, R211, 0x4, RZ ;  /* 0x00000004d3d37824 */ /* 0x000fca00078e00ff */
[C---:B------:R-:W-:Y:S01]  /*1ec00*/  LOP3.LUT R210, R211.reuse, 0x40, RZ, 0x3c, !PT ;  /* 0x00000040d3d27812 */ /* 0x040fe200078e3cff */
[----:B----4-:R1:W-:Y:S04]  /*1ec10*/  LDGSTS.E [R252+0x1e300], [R190.64], P1 ;  /* 0x1e300000befc7fae */ /* 0x0103e80008921848 */
[----:B--2---:R1:W-:Y:S04]  /*1ec20*/  LDGSTS.E [R252+0x1eb00], [R206.64], P1 ;  /* 0x1eb00000cefc7fae */ /* 0x0043e80008921848 */
[----:B------:R2:W-:Y:S04]  /*1ec30*/  LDGSTS.E [R252+0x1f300], [R54.64], P1 ;  /* 0x1f30000036fc7fae */ /* 0x0005e80008921848 */
[----:B------:R4:W-:Y:S04]  /*1ec40*/  LDGSTS.E [R252+0x1fb00], [R32.64], P1 ;  /* 0x1fb0000020fc7fae */ /* 0x0009e80008921848 */
[----:B------:R1:W-:Y:S04]  /*1ec50*/  LDGSTS.E [R210+0x10400], [R34.64], P1 ;  /* 0x1040000022d27fae */ /* 0x0003e80008921848 */
[----:B--2---:R-:W2:Y:S04]  /*1ec60*/  LDL.LU.64 R54, [R1+0x1a90] ;  /* 0x001a900001367983 */ /* 0x004ea80000300a00 */
[----:B----4-:R-:W4:Y:S04]  /*1ec70*/  LDL.LU.64 R32, [R1+0x1a88] ;  /* 0x001a880001207983 */ /* 0x010f280000300a00 */
[----:B-1----:R-:W2:Y:S04]  /*1ec80*/  LDL.LU.64 R34, [R1+0x1a80] ;  /* 0x001a800001227983 */ /* 0x002ea80000300a00 */
[----:B------:R1:W-:Y:S04]  /*1ec90*/  LDGSTS.E [R210+0x10c00], [R58.64], P1 ;  /* 0x10c000003ad27fae */ /* 0x0003e80008921848 */
[----:B------:R3:W-:Y:S04]  /*1eca0*/  LDGSTS.E [R210+0x11400], [R64.64], P1 ;  /* 0x1140000040d27fae */ /* 0x0007e80008921848 */
[----:B------:R3:W-:Y:S04]  /*1ecb0*/  LDGSTS.E [R210+0x11c00], [R18.64], P1 ;  /* 0x11c0000012d27fae */ /* 0x0007e80008921848 */
[----:B-1----:R-:W2:Y:S04]  /*1ecc0*/  LDL.LU.64 R58, [R1+0x1a78] ;  /* 0x001a7800013a7983 */ /* 0x002ea80000300a00 */
[----:B---3--:R-:W3:Y:S04]  /*1ecd0*/  LDL.LU.64 R64, [R1+0x1a70] ;  /* 0x001a700001407983 */ /* 0x008ee80000300a00 */
[----:B------:R1:W-:Y:S04]  /*1ece0*/  LDGSTS.E [R210+0x12400], [R26.64], P1 ;  /* 0x124000001ad27fae */ /* 0x0003e80008921848 */
[----:B------:R1:W-:Y:S04]  /*1ecf0*/  LDGSTS.E [R210+0x12c00], [R36.64], P1 ;  /* 0x12c0000024d27fae */ /* 0x0003e80008921848 */
[----:B------:R1:W-:Y:S04]  /*1ed00*/  LDGSTS.E [R210+0x13400], [R194.64], P1 ;  /* 0x13400000c2d27fae */ /* 0x0003e80008921848 */
[----:B------:R1:W-:Y:S04]  /*1ed10*/  LDGSTS.E [R210+0x13c00], [R198.64], P1 ;  /* 0x13c00000c6d27fae */ /* 0x0003e80008921848 */
        /* <DEDUP_REMOVED lines=30> */
[----:B--2---:R2:W-:Y:S04]  /*1ef00*/  LDGSTS.E [R210+0x1ac00], [R58.64], P1 ;  /* 0x1ac000003ad27fae */ /* 0x0045e80008921848 */
[----:B------:R3:W-:Y:S04]  /*1ef10*/  LDGSTS.E [R210+0x1b400], [R34.64], P1 ;  /* 0x1b40000022d27fae */ /* 0x0007e80008921848 */
[----:B----4-:R4:W-:Y:S04]  /*1ef20*/  LDGSTS.E [R210+0x1bc00], [R32.64], P1 ;  /* 0x1bc0000020d27fae */ /* 0x0109e80008921848 */
[----:B------:R1:W-:Y:S04]  /*1ef30*/  LDGSTS.E [R210+0x1c400], [R54.64], P1 ;  /* 0x1c40000036d27fae */ /* 0x0003e80008921848 */
[----:B---3--:R-:W3:Y:S04]  /*1ef40*/  LDL.64 R34, [R1+0xf8] ;  /* 0x0000f80001227983 */ /* 0x008ee80000100a00 */
[----:B----4-:R-:W4:Y:S04]  /*1ef50*/  LDL.64 R32, [R1+0xcd8] ;  /* 0x000cd80001207983 */ /* 0x010f280000100a00 */
[----:B-1----:R-:W3:Y:S04]  /*1ef60*/  LDL.64 R64, [R1+0x78] ;  /* 0x0000780001407983 */ /* 0x002ee80000100a00 */
[----:B------:R-:W3:Y:S04]  /*1ef70*/  LDL.64 R54, [R1+0xe18] ;  /* 0x000e180001367983 */ /* 0x000ee80000100a00 */
[----:B--2---:R-:W2:Y:S04]  /*1ef80*/  LDL.64 R58, [R1+0xe98] ;  /* 0x000e9800013a7983 */ /* 0x004ea80000100a00 */
[----:B------:R1:W-:Y:S04]  /*1ef90*/  LDGSTS.E [R210+0x1cc00], [R36.64], P1 ;  /* 0x1cc0000024d27fae */ /* 0x0003e80008921848 */
[----:B------:R1:W-:Y:S04]  /*1efa0*/  LDGSTS.E [R210+0x1d400], [R194.64], P1 ;  /* 0x1d400000c2d27fae */ /* 0x0003e80008921848 */
[----:B------:R1:W-:Y:S04]  /*1efb0*/  LDGSTS.E [R210+0x1dc00], [R192.64], P1 ;  /* 0x1dc00000c0d27fae */ /* 0x0003e80008921848 */
[----:B-1----:R-:W2:Y:S04]  /*1efc0*/  LDL.LU.64 R36, [R1+0x1a68] ;  /* 0x001a680001247983 */ /* 0x002ea80000300a00 */
[----:B------:R-:W2:Y:S04]  /*1efd0*/  LDL.LU.64 R194, [R1+0x1a60] ;  /* 0x001a600001c27983 */ /* 0x000ea80000300a00 */
        /* <DEDUP_REMOVED lines=8> */
[----:B------:R3:W-:Y:S04]  /*1f060*/  LDGSTS.E [R211+0x10d00], [R18.64], P1 ;  /* 0x10d0000012d37fae */ /* 0x0007e80008921848 */
[----:B-1----:R-:W2:Y:S04]  /*1f070*/  LDL.LU.64 R52, [R1+0x1a48] ;  /* 0x001a480001347983 */ /* 0x002ea80000300a00 */
[----:B------:R1:W-:Y:S04]  /*1f080*/  LDGSTS.E [R211+0x11500], [R26.64], P1 ;  /* 0x115000001ad37fae */ /* 0x0003e80008921848 */
[----:B------:R-:W2:Y:S04]  /*1f090*/  LDL.LU.64 R38, [R1+0x1a40] ;  /* 0x001a400001267983 */ /* 0x000ea80000300a00 */
[----:B------:R1:W-:Y:S04]  /*1f0a0*/  LDGSTS.E [R211+0x11d00], [R198.64], P1 ;  /* 0x11d00000c6d37fae */ /* 0x0003e80008921848 */
[----:B------:R-:W2:Y:S04]  /*1f0b0*/  LDL.LU.64 R40, [R1+0x1a38] ;  /* 0x001a380001287983 */ /* 0x000ea80000300a00 */
[----:B------:R1:W-:Y:S04]  /*1f0c0*/  LDGSTS.E [R211+0x12500], [R42.64], P1 ;  /* 0x125000002ad37fae */ /* 0x0003e80008921848 */
[----:B------:R3:W-:Y:S04]  /*1f0d0*/  LDGSTS.E [R211+0x12d00], [R56.64], P1 ;  /* 0x12d0000038d37fae */ /* 0x0007e80008921848 */
[----:B------:R4:W-:Y:S04]  /*1f0e0*/  LDGSTS.E [R211+0x13500], [R196.64], P1 ;  /* 0x13500000c4d37fae */ /* 0x0009e80008921848 */
[----:B-1----:R-:W2:Y:S04]  /*1f0f0*/  LDL.64 R42, [R1+0xed8] ;  /* 0x000ed800012a7983 */ /* 0x002ea80000100a00 */
[----:B---3--:R-:W3:Y:S04]  /*1f100*/  LDL.64 R56, [R1+0xf18] ;  /* 0x000f180001387983 */ /* 0x008ee80000100a00 */
[----:B------:R1:W-:Y:S04]  /*1f110*/  LDGSTS.E [R211+0x13d00], [R20.64], P1 ;  /* 0x13d0000014d37fae */ /* 0x0003e80008921848 */
[----:B------:R1:W-:Y:S04]  /*1f120*/  LDGSTS.E [R211+0x14500], [R24.64], P1 ;  /* 0x1450000018d37fae */ /* 0x0003e80008921848 */
[----:B------:R1:W-:Y:S04]  /*1f130*/  LDGSTS.E [R211+0x14d00], [R22.64], P1 ;  /* 0x14d0000016d37fae */ /* 0x0003e80008921848 */
[----:B------:R1:W-:Y:S04]  /*1f140*/  LDGSTS.E [R211+0x15500], [R30.64], P1 ;  /* 0x155000001ed37fae */ /* 0x0003e80008921848 */
        /* <DEDUP_REMOVED lines=8> */
[----:B------:R-:W3:Y:S04]  /*1f1d0*/  LDL.64 R18, [R1+0xf58] ;  /* 0x000f580001127983 */ /* 0x000ee80000100a00 */
[----:B------:R-:W3:Y:S04]  /*1f1e0*/  LDL.64 R26, [R1+0x1098] ;  /* 0x00109800011a7983 */ /* 0x000ee80000100a00 */
[----:B------:R-:W3:Y:S04]  /*1f1f0*/  LDL.64 R198, [R1+0x5f0] ;  /* 0x0005f00001c67983 */ /* 0x000ee80000100a00 */
[----:B------:R-:W3:Y:S04]  /*1f200*/  LDL.64 R196, [R1+0x3b8] ;  /* 0x0003b80001c47983 */ /* 0x000ee80000100a00 */
[----:B-1----:R-:W3:Y:S04]  /*1f210*/  LDL.64 R20, [R1+0x370] ;  /* 0x0003700001147983 */ /* 0x002ee80000100a00 */
[----:B------:R-:W3:Y:S04]  /*1f220*/  LDL.64 R24, [R1+0xba8] ;  /* 0x000ba80001187983 */ /* 0x000ee80000100a00 */
[----:B------:R-:W3:Y:S04]  /*1f230*/  LDL.64 R22, [R1+0x2f0] ;  /* 0x0002f00001167983 */ /* 0x000ee80000100a00 */
[----:B------:R-:W3:Y:S04]  /*1f240*/  LDL.64 R30, [R1+0x2b0] ;  /* 0x0002b000011e7983 */ /* 0x000ee80000100a00 */
[----:B----4-:R-:W4:Y:S04]  /*1f250*/  LDL.64 R32, [R1+0xbc8] ;  /* 0x000bc80001207983 */ /* 0x010f280000100a00 */
        /* <DEDUP_REMOVED lines=9> */
[----:B-1----:R-:W3:Y:S04]  /*1f2f0*/  LDL.LU.64 R42, [R1+0x1a30] ;  /* 0x001a3000012a7983 */ /* 0x002ee80000300a00 */
[----:B--2---:R-:W2:Y:S04]  /*1f300*/  LDL.LU.64 R56, [R1+0x1a28] ;  /* 0x001a280001387983 */ /* 0x004ea80000300a00 */
[----:B------:R1:W-:Y:S04]  /*1f310*/  LDGSTS.E [R211+0x1ad00], [R18.64], P1 ;  /* 0x1ad0000012d37fae */ /* 0x0003e80008921848 */
[----:B--2---:R2:W-:Y:S04]  /*1f320*/  LDGSTS.E [R211+0x1b500], [R56.64], P1 ;  /* 0x1b50000038d37fae */ /* 0x0045e80008921848 */
[----:B---3--:R3:W-:Y:S04]  /*1f330*/  LDGSTS.E [R211+0x1bd00], [R42.64], P1 ;  /* 0x1bd000002ad37fae */ /* 0x0087e80008921848 */
[----:B------:R1:W-:Y:S04]  /*1f340*/  LDGSTS.E [R211+0x1c500], [R40.64], P1 ;  /* 0x1c50000028d37fae */ /* 0x0003e80008921848 */
[----:B------:R1:W-:Y:S04]  /*1f350*/  LDGSTS.E [R211+0x1cd00], [R38.64], P1 ;  /* 0x1cd0000026d37fae */ /* 0x0003e80008921848 */
[----:B--2---:R-:W2:Y:S04]  /*1f360*/  LDL.64 R56, [R1+0x70] ;  /* 0x0000700001387983 */ /* 0x004ea80000100a00 */
[----:B------:R3:W-:Y:S04]  /*1f370*/  LDGSTS.E [R211+0x1d500], [R26.64], P1 ;  /* 0x1d5000001ad37fae */ /* 0x0007e80008921848 */
[----:B-1----:R-:W2:Y:S04]  /*1f380*/  LDL.64 R38, [R1+0xde0] ;  /* 0x000de00001267983 */ /* 0x002ea80000100a00 */
[----:B------:R1:W-:Y:S04]  /*1f390*/  LDGSTS.E [R211+0x1dd00], [R52.64], P1 ;  /* 0x1dd0000034d37fae */ /* 0x0003e80008921848 */
[----:B---3--:R-:W3:Y:S04]  /*1f3a0*/  LDL.64 R42, [R1+0xe20] ;  /* 0x000e2000012a7983 */ /* 0x008ee80000100a00 */
[----:B------:R-:W3:Y:S04]  /*1f3b0*/  LDL.64 R40, [R1+0xe60] ;  /* 0x000e600001287983 */ /* 0x000ee80000100a00 */
[----:B------:R4:W-:Y:S04]  /*1f3c0*/  LDGSTS.E [R211+0x1e500], [R194.64], P1 ;  /* 0x1e500000c2d37fae */ /* 0x0009e80008921848 */
[----:B-1----:R-:W3:Y:S04]  /*1f3d0*/  LDL.LU.64 R52, [R1+0x1a20] ;  /* 0x001a200001347983 */ /* 0x002ee80000300a00 */
[----:B------:R1:W-:Y:S04]  /*1f3e0*/  LDGSTS.E [R211+0x1ed00], [R36.64], P1 ;  /* 0x1ed0000024d37fae */ /* 0x0003e80008921848 */
[----:B------:R4:W-:Y:S04]  /*1f3f0*/  LDGSTS.E [R211+0x1f500], [R218.64], P1 ;  /* 0x1f500000dad37fae */ /* 0x0009e80008921848 */
[----:B------:R4:W-:Y:S04]  /*1f400*/  LDGSTS.E [R211+0x1fd00], [R216.64], P1 ;  /* 0x1fd00000d8d37fae */ /* 0x0009e80008921848 */
[----:B-1----:R-:W3:Y:S04]  /*1f410*/  LDL.LU.64 R36, [R1+0x1a18] ;  /* 0x001a180001247983 */ /* 0x002ee80000300a00 */
[----:B------:R-:W3:Y:S04]  /*1f420*/  LDL.64 R18, [R1+0xf20] ;  /* 0x000f200001127983 */ /* 0x000ee80000100a00 */
[----:B------:R1:W-:Y:S04]  /*1f430*/  LDGSTS.E [R209+0x10600], [R198.64], P1 ;  /* 0x10600000c6d17fae */ /* 0x0003e80008921848 */
[----:B------:R-:W3:Y:S04]  /*1f440*/  LDL.64 R26, [R1+0xf60] ;  /* 0x000f6000011a7983 */ /* 0x000ee80000100a00 */
[----:B------:R4:W-:Y:S04]  /*1f450*/  LDGSTS.E [R209+0x10e00], [R196.64], P1 ;  /* 0x10e00000c4d17fae */ /* 0x0009e80008921848 */
[----:B-1----:R-:W3:Y:S04]  /*1f460*/  LDL.64 R198, [R1+0xfa0] ;  /* 0x000fa00001c67983 */ /* 0x002ee80000100a00 */
[----:B------:R1:W-:Y:S04]  /*1f470*/  LDGSTS.E [R209+0x11600], [R20.64], P1 ;  /* 0x1160000014d17fae */ /* 0x0003e80008921848 */
[----:B----4-:R-:W3:Y:S04]  /*1f480*/  LDL.64 R196, [R1+0xfe0] ;  /* 0x000fe00001c47983 */ /* 0x010ee80000100a00 */
[----:B------:R1:W-:Y:S04]  /*1f490*/  LDGSTS.E [R209+0x11e00], [R24.64], P1 ;  /* 0x11e0000018d17fae */ /* 0x0003e80008921848 */
[----:B-1----:R-:W3:Y:S04]  /*1f4a0*/  LDL.64 R20, [R1+0x1020] ;  /* 0x0010200001147983 */ /* 0x002ee80000100a00 */
[----:B------:R1:W-:Y:S04]  /*1f4b0*/  LDGSTS.E [R209+0x12600], [R22.64], P1 ;  /* 0x1260000016d17fae */ /* 0x0003e80008921848 */
[----:B------:R-:W3:Y:S04]  /*1f4c0*/  LDL.64 R24, [R1+0x1060] ;  /* 0x0010600001187983 */ /* 0x000ee80000100a00 */
        /* <DEDUP_REMOVED lines=24> */
[----:B-1----:R-:W4:Y:S04]  /*1f650*/  LDL.64 R56, [R1+0xa8] ;  /* 0x0000a80001387983 */ /* 0x002f280000100a00 */
[----:B---3--:R1:W-:Y:S04]  /*1f660*/  LDGSTS.E [R209+0x18600], [R42.64], P1 ;  /* 0x186000002ad17fae */ /* 0x0083e80008921848 */
[----:B------:R3:W-:Y:S04]  /*1f670*/  LDGSTS.E [R209+0x18e00], [R40.64], P1 ;  /* 0x18e0000028d17fae */ /* 0x0007e80008921848 */
[----:B--2---:R-:W2:Y:S04]  /*1f680*/  LDL.64 R38, [R1+0x2e8] ;  /* 0x0002e80001267983 */ /* 0x004ea80000100a00 */
[----:B-1----:R-:W2:Y:S04]  /*1f690*/  LDL.64 R42, [R1+0xde8] ;  /* 0x000de800012a7983 */ /* 0x002ea80000100a00 */
[----:B---3--:R-:W3:Y:S04]  /*1f6a0*/  LDL.64 R40, [R1+0xe28] ;  /* 0x000e280001287983 */ /* 0x008ee80000100a00 */
[----:B------:R1:W-:Y:S04]  /*1f6b0*/  LDGSTS.E [R209+0x19600], [R36.64], P1 ;  /* 0x1960000024d17fae */ /* 0x0003e80008921848 */
[----:B------:R1:W-:Y:S04]  /*1f6c0*/  LDGSTS.E [R209+0x19e00], [R52.64], P1 ;  /* 0x19e0000034d17fae */ /* 0x0003e80008921848 */
[----:B------:R1:W-:Y:S04]  /*1f6d0*/  LDGSTS.E [R209+0x1a600], [R18.64], P1 ;  /* 0x1a60000012d17fae */ /* 0x0003e80008921848 */
[----:B-1----:R-:W2:Y:S04]  /*1f6e0*/  LDL.64 R36, [R1+0xe68] ;  /* 0x000e680001247983 */ /* 0x002ea80000100a00 */
[----:B------:R-:W2:Y:S04]  /*1f6f0*/  LDL.64 R52, [R1+0xda8] ;  /* 0x000da80001347983 */ /* 0x000ea80000100a00 */
[----:B------:R-:W2:Y:S04]  /*1f700*/  LDL.LU.64 R18, [R1+0x1a10] ;  /* 0x001a100001127983 */ /* 0x000ea80000300a00 */
[----:B------:R1:W-:Y:S04]  /*1f710*/  LDGSTS.E [R209+0x1ae00], [R26.64], P1 ;  /* 0x1ae000001ad17fae */ /* 0x0003e80008921848 */
[----:B------:R1:W-:Y:S04]  /*1f720*/  LDGSTS.E [R209+0x1b600], [R198.64], P1 ;  /* 0x1b600000c6d17fae */ /* 0x0003e80008921848 */
[----:B------:R1:W-:Y:S04]  /*1f730*/  LDGSTS.E [R209+0x1be00], [R196.64], P1 ;  /* 0x1be00000c4d17fae */ /* 0x0003e80008921848 */
[----:B-1----:R-:W2:Y:S04]  /*1f740*/  LDL.LU.64 R26, [R1+0x1a08] ;  /* 0x001a0800011a7983 */ /* 0x002ea80000300a00 */
[----:B------:R-:W2:Y:S04]  /*1f750*/  LDL.LU.64 R198, [R1+0x1a00] ;  /* 0x001a000001c67983 */ /* 0x000ea80000300a00 */
[----:B------:R-:W2:Y:S04]  /*1f760*/  LDL.LU.64 R196, [R1+0x19f8] ;  /* 0x0019f80001c47983 */ /* 0x000ea80000300a00 */
[----:B------:R1:W-:Y:S04]  /*1f770*/  LDGSTS.E [R209+0x1c600], [R20.64], P1 ;  /* 0x1c60000014d17fae */ /* 0x0003e80008921848 */
[----:B------:R1:W-:Y:S04]  /*1f780*/  LDGSTS.E [R209+0x1ce00], [R24.64], P1 ;  /* 0x1ce0000018d17fae */ /* 0x0003e80008921848 */
[----:B-1----:R-:W2:Y:S04]  /*1f790*/  LDL.LU.64 R20, [R1+0x19f0] ;  /* 0x0019f00001147983 */ /* 0x002ea80000300a00 */
[----:B------:R-:W2:Y:S01]  /*1f7a0*/  LDL.LU.64 R24, [R1+0x19e8] ;  /* 0x0019e80001187983 */ /* 0x000ea20000300a00 */
[----:B------:R-:W-:-:S03]  /*1f7b0*/  LOP3.LUT R0, R0, 0x70, RZ, 0x3c, !PT ;  /* 0x0000007000007812 */ /* 0x000fc600078e3cff */
[----:B------:R1:W-:Y:S04]  /*1f7c0*/  LDGSTS.E [R209+0x1d600], [R22.64], P1 ;  /* 0x1d60000016d17fae */ /* 0x0003e80008921848 */
[----:B-1----:R-:W3:Y:S04]  /*1f7d0*/  LDL.LU.64 R22, [R1+0x19e0] ;  /* 0x0019e00001167983 */ /* 0x002ee80000300a00 */
[----:B--2---:R1:W-:Y:S04]  /*1f7e0*/  LDGSTS.E [R209+0x1de00], [R24.64], P1 ;  /* 0x1de0000018d17fae */ /* 0x0043e80008921848 */
[----:B------:R2:W-:Y:S04]  /*1f7f0*/  LDGSTS.E [R209+0x1e600], [R196.64], P1 ;  /* 0x1e600000c4d17fae */ /* 0x0005e80008921848 */
[----:B------:R2:W-:Y:S04]  /*1f800*/  LDGSTS.E [R209+0x1ee00], [R26.64], P1 ;  /* 0x1ee000001ad17fae */ /* 0x0005e80008921848 */
[----:B-1----:R-:W3:Y:S04]  /*1f810*/  LDL.LU.64 R24, [R1+0x19d8] ;  /* 0x0019d80001187983 */ /* 0x002ee80000300a00 */
[----:B------:R1:W-:Y:S04]  /*1f820*/  LDGSTS.E [R209+0x1f600], [R228.64], P1 ;  /* 0x1f600000e4d17fae */ /* 0x0003e80008921848 */
[----:B--2---:R-:W2:Y:S04]  /*1f830*/  LDL.LU.64 R26, [R1+0x19d0] ;  /* 0x0019d000011a7983 */ /* 0x004ea80000300a00 */
[----:B------:R1:W-:Y:S04]  /*1f840*/  LDGSTS.E [R209+0x1fe00], [R28.64], P1 ;  /* 0x1fe000001cd17fae */ /* 0x0003e80008921848 */
[----:B------:R4:W-:Y:S04]  /*1f850*/  LDGSTS.E [R0+0x10700], [R30.64], P1 ;  /* 0x107000001e007fae */ /* 0x0009e80008921848 */
[----:B------:R4:W-:Y:S04]  /*1f860*/  LDGSTS.E [R0+0x10f00], [R32.64], P1 ;  /* 0x10f0000020007fae */ /* 0x0009e80008921848 */
[----:B-1----:R-:W2:Y:S04]  /*1f870*/  LDL.LU.64 R28, [R1+0x19c8] ;  /* 0x0019c800011c7983 */ /* 0x002ea80000300a00 */
[----:B----4-:R-:W4:Y:S04]  /*1f880*/  LDL.LU.64 R30, [R1+0x19c0] ;  /* 0x0019c000011e7983 */ /* 0x010f280000300a00 */
[----:B------:R-:W2:Y:S04]  /*1f890*/  LDL.LU.64 R32, [R1+0x19b8] ;  /* 0x0019b80001207983 */ /* 0x000ea80000300a00 */
[----:B------:R1:W-:Y:S04]  /*1f8a0*/  LDGSTS.E [R0+0x11700], [R34.64], P1 ;  /* 0x1170000022007fae */ /* 0x0003e80008921848 */
[----:B------:R1:W-:Y:S04]  /*1f8b0*/  LDGSTS.E [R0+0x11f00], [R54.64], P1 ;  /* 0x11f0000036007fae */ /* 0x0003e80008921848 */
[----:B------:R1:W-:Y:S04]  /*1f8c0*/  LDGSTS.E [R0+0x12700], [R38.64], P1 ;  /* 0x1270000026007fae */ /* 0x0003e80008921848 */
[----:B-1----:R-:W2:Y:S04]  /*1f8d0*/  LDL.LU.64 R34, [R1+0x19b0] ;  /* 0x0019b00001227983 */ /* 0x002ea80000300a00 */
[----:B------:R-:W2:Y:S04]  /*1f8e0*/  LDL.LU.64 R54, [R1+0x19a8] ;  /* 0x0019a80001367983 */ /* 0x000ea80000300a00 */
[----:B------:R-:W2:Y:S04]  /*1f8f0*/  LDL.LU.64 R38, [R1+0x19a0] ;  /* 0x0019a00001267983 */ /* 0x000ea80000300a00 */
        /* <DEDUP_REMOVED lines=29> */
[----:B------:R1:W-:Y:S04]  /*1fad0*/  LDGSTS.E [R0+0x12f00], [R218.64], P1 ;  /* 0x12f00000da007fae */ /* 0x0003e80008921848 */
        /* <DEDUP_REMOVED lines=21> */
[----:B---3--:R3:W-:Y:S04]  /*1fc30*/  LDGSTS.E [R0+0x18700], [R40.64], P1 ;  /* 0x1870000028007fae */ /* 0x0087e80008921848 */
[----:B------:R1:W-:Y:S01]  /*1fc40*/  LDGSTS.E [R0+0x18f00], [R36.64], P1 ;  /* 0x18f0000024007fae */ /* 0x0003e20008921848 */
[----:B------:R-:W-:Y:S01]  /*1fc50*/  IMAD.MOV.U32 R252, RZ, RZ, c[0x0][0x188] ;  /* 0x00006200fffc7624 */ /* 0x000fe200078e00ff */
[----:B------:R-:W-:Y:S01]  /*1fc60*/  CS2R R12, SRZ ;  /* 0x00000000000c7805 */ /* 0x000fe2000001ff00 */
        /* <DEDUP_REMOVED lines=69> */
[----:B--2---:R2:W-:Y:S04]  /*200c0*/  LDGSTS.E [R0+0x19700], [R38.64], P1 ;  /* 0x1970000026007fae */ /* 0x0045e80008921848 */
        /* <DEDUP_REMOVED lines=13> */
[----:B------:R-:W-:-:S03]  /*201a0*/  CS2R R148, SRZ ;  /* 0x0000000000947805 */ /* 0x000fc6000001ff00 */
[----:B------:R-:W0:Y:S01]  /*201b0*/  LDGDEPBAR ;  /* 0x00000000000079af */ /* 0x000e220000000000 */
[----:B------:R-:W-:Y:S01]  /*201c0*/  CS2R R150, SRZ ;  /* 0x0000000000967805 */ /* 0x000fe2000001ff00 */
[----:B------:R-:W-:Y:S01]  /*201d0*/  CS2R R152, SRZ ;  /* 0x0000000000987805 */ /* 0x000fe2000001ff00 */
[----:B------:R-:W-:Y:S01]  /*201e0*/  CS2R R154, SRZ ;  /* 0x00000000009a7805 */ /* 0x000fe2000001ff00 */
[----:B------:R-:W-:Y:S01]  /*201f0*/  IMAD.SHL.U32 R252, R252, 0x40, RZ ;  /* 0x00000040fcfc7824 */ /* 0x000fe200078e00ff */
[----:B------:R-:W-:Y:S01]  /*20200*/  CS2R R208, SRZ ;  /* 0x0000000000d07805 */ /* 0x000fe2000001ff00 */
[----:B-1----:R-:W-:Y:S01]  /*20210*/  CS2R R210, SRZ ;  /* 0x0000000000d27805 */ /* 0x002fe2000001ff00 */
[----:B------:R-:W-:Y:S01]  /*20220*/  CS2R R216, SRZ ;  /* 0x0000000000d87805 */ /* 0x000fe2000001ff00 */
[----:B------:R-:W-:Y:S01]  /*20230*/  CS2R R218, SRZ ;  /* 0x0000000000da7805 */ /* 0x000fe2000001ff00 */
[----:B--2---:R-:W-:Y:S01]  /*20240*/  CS2R R16, SRZ ;  /* 0x0000000000107805 */ /* 0x004fe2000001ff00 */
[----:B------:R-:W-:Y:S01]  /*20250*/  CS2R R18, SRZ ;  /* 0x0000000000127805 */ /* 0x000fe2000001ff00 */
[----:B------:R-:W-:Y:S01]  /*20260*/  CS2R R20, SRZ ;  /* 0x0000000000147805 */ /* 0x000fe2000001ff00 */
[----:B------:R-:W-:Y:S01]  /*20270*/  CS2R R22, SRZ ;  /* 0x0000000000167805 */ /* 0x000fe2000001ff00 */
[----:B------:R-:W-:Y:S01]  /*20280*/  CS2R R24, SRZ ;  /* 0x0000000000187805 */ /* 0x000fe2000001ff00 */
[----:B------:R-:W-:Y:S01]  /*20290*/  CS2R R26, SRZ ;  /* 0x00000000001a7805 */ /* 0x000fe2000001ff00 */
[----:B------:R-:W-:Y:S01]  /*202a0*/  CS2R R28, SRZ ;  /* 0x00000000001c7805 */ /* 0x000fe2000001ff00 */
[----:B----4-:R-:W-:Y:S01]  /*202b0*/  CS2R R30, SRZ ;  /* 0x00000000001e7805 */ /* 0x010fe2000001ff00 */
[----:B------:R-:W-:Y:S01]  /*202c0*/  CS2R R32, SRZ ;  /* 0x0000000000207805 */ /* 0x000fe2000001ff00 */
[----:B------:R-:W-:Y:S01]  /*202d0*/  CS2R R34, SRZ ;  /* 0x0000000000227805 */ /* 0x000fe2000001ff00 */
[----:B------:R-:W-:Y:S01]  /*202e0*/  CS2R R36, SRZ ;  /* 0x0000000000247805 */ /* 0x000fe2000001ff00 */
[----:B------:R-:W-:Y:S01]  /*202f0*/  CS2R R38, SRZ ;  /* 0x0000000000267805 */ /* 0x000fe2000001ff00 */
[----:B---3--:R-:W-:Y:S01]  /*20300*/  CS2R R40, SRZ ;  /* 0x0000000000287805 */ /* 0x008fe2000001ff00 */
        /* <DEDUP_REMOVED lines=9> */
[----:B------:R-:W-:Y:S05]  /*203a0*/  @!P6 BRA `(.L_x_0) ;  /* 0x0002fb000000e947 */ /* 0x000fea0003800000 */
[----:B------:R-:W2:Y:S04]  /*203b0*/  LDL.LU.64 R64, [R1+0x328] ;  /* 0x0003280001407983 */ /* 0x000ea80000300a00 */
[----:B------:R-:W3:Y:S04]  /*203c0*/  LDL.LU.64 R58, [R1+0x368] ;  /* 0x00036800013a7983 */ /* 0x000ee80000300a00 */
[----:B------:R-:W4:Y:S04]  /*203d0*/  LDL.LU.64 R60, [R1+0x3b0] ;  /* 0x0003b000013c7983 */ /* 0x000f280000300a00 */
[----:B------:R-:W5:Y:S04]  /*203e0*/  LDL.LU.64 R56, [R1+0x5f8] ;  /* 0x0005f80001387983 */ /* 0x000f680000300a00 */
[----:B------:R-:W2:Y:S04]  /*203f0*/  LDL.LU.64 R62, [R1+0x2a8] ;  /* 0x0002a800013e7983 */ /* 0x000ea80000300a00 */
[----:B------:R-:W2:Y:S04]  /*20400*/  LDL.LU.64 R66, [R1+0x2e8] ;  /* 0x0002e80001427983 */ /* 0x000ea80000300a00 */
[----:B------:R-:W2:Y:S04]  /*20410*/  LDL.LU.64 R52, [R1+0xb60] ;  /* 0x000b600001347983 */ /* 0x000ea80000300a00 */
[----:B------:R-:W3:Y:S04]  /*20420*/  LDL.LU.64 R32, [R1+0xb68] ;  /* 0x000b680001207983 */ /* 0x000ee80000300a00 */
[----:B------:R-:W3:Y:S04]  /*20430*/  LDL.LU.64 R54, [R1+0x4e0] ;  /* 0x0004e00001367983 */ /* 0x000ee80000300a00 */
[----:B------:R-:W3:Y:S04]  /*20440*/  LDL.LU.64 R38, [R1+0x4e8] ;  /* 0x0004e80001267983 */ /* 0x000ee80000300a00 */
[----:B------:R-:W3:Y:S04]  /*20450*/  LDL.LU.64 R28, [R1+0x478] ;  /* 0x00047800011c7983 */ /* 0x000ee80000300a00 */
[----:B------:R-:W3:Y:S04]  /*20460*/  LDL.LU.64 R40, [R1+0x488] ;  /* 0x0004880001287983 */ /* 0x000ee80000300a00 */
[----:B------:R-:W4:Y:S04]  /*20470*/  LDL.LU.64 R34, [R1+0x440] ;  /* 0x0004400001227983 */ /* 0x000f280000300a00 */
[----:B------:R-:W4:Y:S04]  /*20480*/  LDL.LU.64 R42, [R1+0x448] ;  /* 0x00044800012a7983 */ /* 0x000f280000300a00 */
[----:B------:R-:W4:Y:S04]  /*20490*/  LDL.LU.64 R36, [R1+0x8e0] ;  /* 0x0008e00001247983 */ /* 0x000f280000300a00 */
[----:B--2---:R1:W-:Y:S01]  /*204a0*/  STL [R1+0x12f4], R52 ;  /* 0x0012f43401007387 */ /* 0x0043e20000100800 */
[----:B------:R-:W-:-:S03]  /*204b0*/  IMAD.MOV.U32 R0, RZ, RZ, R53 ;  /* 0x000000ffff007224 */ /* 0x000fc600078e0035 */
[----:B-1----:R-:W2:Y:S04]  /*204c0*/  LDL.LU.64 R52, [R1+0x8e8] ;  /* 0x0008e80001347983 */ /* 0x002ea80000300a00 */
[----:B------:R1:W-:Y:S04]  /*204d0*/  STL [R1+0x12f0], R0 ;  /* 0x0012f00001007387 */ /* 0x0003e80000100800 */
[----:B---3--:R3:W-:Y:S04]  /*204e0*/  STL [R1+0x12fc], R32 ;  /* 0x0012fc2001007387 */ /* 0x0087e80000100800 */
[----:B------:R-:W5:Y:S01]  /*204f0*/  LDL.LU.64 R30, [R1+0x510] ;  /* 0x00051000011e7983 */ /* 0x000f620000300a00 */
[----:B-1----:R-:W-:-:S05]  /*20500*/  IMAD.MOV.U32 R0, RZ, RZ, R33 ;  /* 0x000000ffff007224 */ /* 0x002fca00078e0021 */
[----:B------:R1:W-:Y:S04]  /*20510*/  STL [R1+0x12f8], R0 ;  /* 0x0012f80001007387 */ /* 0x0003e80000100800 */
[----:B------:R4:W-:Y:S04]  /*20520*/  STL [R1+0x1304], R54 ;  /* 0x0013043601007387 */ /* 0x0009e80000100800 */
[----:B---3--:R-:W3:Y:S01]  /*20530*/  LDL.LU.64 R32, [R1+0x518] ;  /* 0x0005180001207983 */ /* 0x008ee20000300a00 */
[----:B-1----:R-:W-:-:S05]  /*20540*/  MOV R0, R55 ;  /* 0x0000003700007202 */ /* 0x002fca0000000f00 */
[----:B------:R1:W-:Y:S04]  /*20550*/  STL [R1+0x1300], R0 ;  /* 0x0013000001007387 */ /* 0x0003e80000100800 */
[----:B------:R1:W-:Y:S04]  /*20560*/  STL [R1+0x130c], R38 ;  /* 0x00130c2601007387 */ /* 0x0003e80000100800 */
[----:B----4-:R-:W4:Y:S01]  /*20570*/  LDL.LU.64 R54, [R1+0x4a0] ;  /* 0x0004a00001367983 */ /* 0x010f220000300a00 */
[----:B-1----:R-:W-:-:S05]  /*20580*/  IMAD.MOV.U32 R0, RZ, RZ, R39 ;  /* 0x000000ffff007224 */ /* 0x002fca00078e0027 */
[----:B------:R1:W-:Y:S04]  /*20590*/  STL [R1+0x1308], R0 ;  /* 0x0013080001007387 */ /* 0x0003e80000100800 */
[----:B------:R-:W-:Y:S04]  /*205a0*/  STL [R1+0x1314], R28 ;  /* 0x0013141c01007387 */ /* 0x000fe80000100800 */
[----:B------:R-:W4:Y:S01]  /*205b0*/  LDL.LU.64 R38, [R1+0x4a8] ;  /* 0x0004a80001267983 */ /* 0x000f220000300a00 */
[----:B-1----:R-:W-:-:S05]  /*205c0*/  IMAD.MOV.U32 R0, RZ, RZ, R29 ;  /* 0x000000ffff007224 */ /* 0x002fca00078e001d */
[----:B------:R1:W-:Y:S04]  /*205d0*/  STL [R1+0x1310], R0 ;  /* 0x0013100001007387 */ /* 0x0003e80000100800 */
[----:B------:R1:W-:Y:S02]  /*205e0*/  STL [R1+0x131c], R40 ;  /* 0x00131c2801007387 */ /* 0x0003e40000100800 */
[----:B-1----:R-:W-:Y:S02]  /*205f0*/  IMAD.MOV.U32 R0, RZ, RZ, R41 ;  /* 0x000000ffff007224 */ /* 0x002fe400078e0029 */
[----:B------:R-:W4:Y:S04]  /*20600*/  LDL.LU.64 R40, [R1+0x460] ;  /* 0x0004600001287983 */ /* 0x000f280000300a00 */
[----:B------:R1:W-:Y:S04]  /*20610*/  STL [R1+0x1318], R0 ;  /* 0x0013180001007387 */ /* 0x0003e80000100800 */
[----:B------:R1:W-:Y:S02]  /*20620*/  STL [R1+0x1324], R34 ;  /* 0x0013242201007387 */ /* 0x0003e40000100800 */
[----:B-1----:R-:W-:-:S02]  /*20630*/  IMAD.MOV.U32 R0, RZ, RZ, R35 ;  /* 0x000000ffff007224 */ /* 0x002fc400078e0023 */
[----:B------:R-:W4:Y:S04]  /*20640*/  LDL.LU.64 R34, [R1+0x468] ;  /* 0x0004680001227983 */ /* 0x000f280000300a00 */
[----:B------:R1:W-:Y:S04]  /*20650*/  STL [R1+0x1320], R0 ;  /* 0x0013200001007387 */ /* 0x0003e80000100800 */
[----:B------:R1:W-:Y:S02]  /*20660*/  STL [R1+0x132c], R42 ;  /* 0x00132c2a01007387 */ /* 0x0003e40000100800 */
[----:B-1----:R-:W-:-:S02]  /*20670*/  IMAD.MOV.U32 R0, RZ, RZ, R43 ;  /* 0x000000ffff007224 */ /* 0x002fc400078e002b */
[----:B------:R-:W4:Y:S04]  /*20680*/  LDL.LU.64 R42, [R1+0x8f0] ;  /* 0x0008f000012a7983 */ /* 0x000f280000300a00 */
[----:B------:R1:W-:Y:S04]  /*20690*/  STL [R1+0x1328], R0 ;  /* 0x0013280001007387 */ /* 0x0003e80000100800 */
[----:B------:R-:W-:Y:S04]  /*206a0*/  STL [R1+0x1334], R36 ;  /* 0x0013342401007387 */ /* 0x000fe80000100800 */
[----:B------:R-:W4:Y:S01]  /*206b0*/  LDL.LU.64 R28, [R1+0x8f8] ;  /* 0x0008f800011c7983 */ /* 0x000f220000300a00 */
[----:B-1----:R-:W-:-:S05]  /*206c0*/  IMAD.MOV.U32 R0, RZ, RZ, R37 ;  /* 0x000000ffff007224 */ /* 0x002fca00078e0025 */
[----:B------:R1:W-:Y:S04]  /*206d0*/  STL [R1+0x1330], R0 ;  /* 0x0013300001007387 */ /* 0x0003e80000100800 */
[----:B--2---:R2:W-:Y:S01]  /*206e0*/  STL [R1+0x133c], R52 ;  /* 0x00133c3401007387 */ /* 0x0045e20000100800 */
[----:B-1----:R-:W-:-:S03]  /*206f0*/  IMAD.MOV.U32 R0, RZ, RZ, R53 ;  /* 0x000000ffff007224 */ /* 0x002fc600078e0035 */
[----:B--2---:R-:W2:Y:S04]  /*20700*/  LDL.LU.64 R52, [R1+0x540] ;  /* 0x0005400001347983 */ /* 0x004ea80000300a00 */
[----:B------:R1:W-:Y:S04]  /*20710*/  STL [R1+0x1338], R0 ;  /* 0x0013380001007387 */ /* 0x0003e80000100800 */
[----:B-----5:R5:W-:Y:S04]  /*20720*/  STL [R1+0x1344], R30 ;  /* 0x0013441e01007387 */ /* 0x020be80000100800 */
[----:B------:R-:W2:Y:S01]  /*20730*/  LDL.LU.64 R36, [R1+0x548] ;  /* 0x0005480001247983 */ /* 0x000ea20000300a00 */
[----:B-1----:R-:W-:-:S05]  /*20740*/  MOV R0, R31 ;  /* 0x0000001f00007202 */ /* 0x002fca0000000f00 */
[----:B------:R1:W-:Y:S04]  /*20750*/  STL [R1+0x1340], R0 ;  /* 0x0013400001007387 */ /* 0x0003e80000100800 */
[----:B---3--:R-:W-:Y:S04]  /*20760*/  STL [R1+0x134c], R32 ;  /* 0x00134c2001007387 */ /* 0x008fe80000100800 */
[----:B-----5:R-:W3:Y:S01]  /*20770*/  LDL.LU.64 R30, [R1+0x4b8] ;  /* 0x0004b800011e7983 */ /* 0x020ee20000300a00 */
[----:B-1----:R-:W-:-:S05]  /*20780*/  IMAD.MOV.U32 R0, RZ, RZ, R33 ;  /* 0x000000ffff007224 */ /* 0x002fca00078e0021 */
[----:B------:R1:W-:Y:S04]  /*20790*/  STL [R1+0x1348], R0 ;  /* 0x0013480001007387 */ /* 0x0003e80000100800 */
[----:B----4-:R4:W-:Y:S01]  /*207a0*/  STL [R1+0x1354], R54 ;  /* 0x0013543601007387 */ /* 0x0109e20000100800 */
[----:B-1----:R-:W-:-:S03]  /*207b0*/  IMAD.MOV.U32 R0, RZ, RZ, R55 ;  /* 0x000000ffff007224 */ /* 0x002fc600078e0037 */
[----:B----4-:R-:W4:Y:S04]  /*207c0*/  LDL.LU.64 R54, [R1+0x4d0] ;  /* 0x0004d00001367983 */ /* 0x010f280000300a00 */
[----:B------:R1:W-:Y:S04]  /*207d0*/  STL [R1+0x1350], R0 ;  /* 0x0013500001007387 */ /* 0x0003e80000100800 */
[----:B------:R5:W-:Y:S04]  /*207e0*/  STL [R1+0x135c], R38 ;  /* 0x00135c2601007387 */ /* 0x000be80000100800 */
[----:B------:R-:W4:Y:S01]  /*207f0*/  LDL.LU.64 R32, [R1+0x470] ;  /* 0x0004700001207983 */ /* 0x000f220000300a00 */
[----:B-1----:R-:W-:-:S05]  /*20800*/  IMAD.MOV.U32 R0, RZ, RZ, R39 ;  /* 0x000000ffff007224 */ /* 0x002fca00078e0027 */
[----:B------:R1:W-:Y:S04]  /*20810*/  STL [R1+0x1358], R0 ;  /* 0x0013580001007387 */ /* 0x0003e80000100800 */
[----:B------:R1:W-:Y:S04]  /*20820*/  STL [R1+0x1364], R40 ;  /* 0x0013642801007387 */ /* 0x0003e80000100800 */
[----:B-----5:R-:W5:Y:S01]  /*20830*/  LDL.LU.64 R38, [R1+0x480] ;  /* 0x0004800001267983 */ /* 0x020f620000300a00 */
[----:B-1----:R-:W-:-:S05]  /*20840*/  IMAD.MOV.U32 R0, RZ, RZ, R41 ;  /* 0x000000ffff007224 */ /* 0x002fca00078e0029 */
[----:B------:R1:W-:Y:S04]  /*20850*/  STL [R1+0x1360], R0 ;  /* 0x0013600001007387 */ /* 0x0003e80000100800 */
[----:B------:R-:W-:Y:S04]  /*20860*/  STL [R1+0x136c], R34 ;  /* 0x00136c2201007387 */ /* 0x000fe80000100800 */
[----:B------:R-:W5:Y:S01]  /*20870*/  LDL.LU.64 R40, [R1+0x900] ;  /* 0x0009000001287983 */ /* 0x000f620000300a00 */
[----:B-1----:R-:W-:-:S05]  /*20880*/  IMAD.MOV.U32 R0, RZ, RZ, R35 ;  /* 0x000000ffff007224 */ /* 0x002fca00078e0023 */
[----:B------:R1:W-:Y:S04]  /*20890*/  STL [R1+0x1368], R0 ;  /* 0x0013680001007387 */ /* 0x0003e80000100800 */
[----:B------:R1:W-:Y:S02]  /*208a0*/  STL [R1+0x1374], R42 ;  /* 0x0013742a01007387 */ /* 0x0003e40000100800 */
[----:B-1----:R-:W-:Y:S02]  /*208b0*/  IMAD.MOV.U32 R0, RZ, RZ, R43 ;  /* 0x000000ffff007224 */ /* 0x002fe400078e002b */
[----:B------:R-:W5:Y:S04]  /*208c0*/  LDL.LU.64 R42, [R1+0x908] ;  /* 0x00090800012a7983 */ /* 0x000f680000300a00 */
[----:B------:R1:W-:Y:S04]  /*208d0*/  STL [R1+0x1370], R0 ;  /* 0x0013700001007387 */ /* 0x0003e80000100800 */
[----:B------:R-:W-:Y:S04]  /*208e0*/  STL [R1+0x137c], R28 ;  /* 0x00137c1c01007387 */ /* 0x000fe80000100800 */
[----:B------:R-:W5:Y:S01]  /*208f0*/  LDL.LU.64 R34, [R1+0x5a0] ;  /* 0x0005a00001227983 */ /* 0x000f620000300a00 */
[----:B-1----:R-:W-:-:S05]  /*20900*/  IMAD.MOV.U32 R0, RZ, RZ, R29 ;  /* 0x000000ffff007224 */ /* 0x002fca00078e001d */
[----:B------:R1:W-:Y:S04]  /*20910*/  STL [R1+0x1378], R0 ;  /* 0x0013780001007387 */ /* 0x0003e80000100800 */
[----:B--2---:R2:W-:Y:S01]  /*20920*/  STL [R1+0x1384], R52 ;  /* 0x0013843401007387 */ /* 0x0045e20000100800 */
[----:B-1----:R-:W-:-:S03]  /*20930*/  MOV R0, R53 ;  /* 0x0000003500007202 */ /* 0x002fc60000000f00 */
[----:B--2---:R-:W2:Y:S04]  /*20940*/  LDL.LU.64 R52, [R1+0x5a8] ;  /* 0x0005a80001347983 */ /* 0x004ea80000300a00 */
[----:B------:R1:W-:Y:S04]  /*20950*/  STL [R1+0x1380], R0 ;  /* 0x0013800001007387 */ /* 0x0003e80000100800 */
[----:B------:R3:W-:Y:S01]  /*20960*/  STL [R1+0x138c], R36 ;  /* 0x00138c2401007387 */ /* 0x0007e20000100800 */
[----:B-1----:R-:W-:-:S03]  /*20970*/  IMAD.MOV.U32 R0, RZ, RZ, R37 ;  /* 0x000000ffff007224 */ /* 0x002fc600078e0025 */
[----:B---3--:R-:W3:Y:S04]  /*20980*/  LDL.LU.64 R36, [R1+0x4d8] ;  /* 0x0004d80001247983 */ /* 0x008ee80000300a00 */
[----:B------:R1:W-:Y:S04]  /*20990*/  STL [R1+0x1388], R0 ;  /* 0x0013880001007387 */ /* 0x0003e80000100800 */
[----:B------:R-:W-:Y:S04]  /*209a0*/  STL [R1+0x1394], R30 ;  /* 0x0013941e01007387 */ /* 0x000fe80000100800 */
[----:B------:R-:W3:Y:S01]  /*209b0*/  LDL.LU.64 R28, [R1+0x500] ;  /* 0x00050000011c7983 */ /* 0x000ee20000300a00 */
[----:B-1----:R-:W-:-:S05]  /*209c0*/  IMAD.MOV.U32 R0, RZ, RZ, R31 ;  /* 0x000000ffff007224 */ /* 0x002fca00078e001f */
[----:B------:R1:W-:Y:S04]  /*209d0*/  STL [R1+0x1390], R0 ;  /* 0x0013900001007387 */ /* 0x0003e80000100800 */
[----:B----4-:R4:W-:Y:S01]  /*209e0*/  STL [R1+0x139c], R54 ;  /* 0x00139c3601007387 */ /* 0x0109e20000100800 */
[----:B-1----:R-:W-:Y:S02]  /*209f0*/  IMAD.MOV.U32 R0, RZ, RZ, R55 ;  /* 0x000000ffff007224 */ /* 0x002fe400078e0037 */
[----:B----4-:R-:W-:Y:S02]  /*20a00*/  IMAD.MOV.U32 R54, RZ, RZ, R56 ;  /* 0x000000ffff367224 */ /* 0x010fe400078e0038 */
[----:B------:R-:W-:Y:S02]  /*20a10*/  IMAD.MOV.U32 R55, RZ, RZ, R57 ;  /* 0x000000ffff377224 */ /* 0x000fe400078e0039 */
[----:B------:R-:W4:Y:S04]  /*20a20*/  LDL.LU.64 R56, [R1+0x490] ;  /* 0x0004900001387983 */ /* 0x000f280000300a00 */
[----:B------:R1:W-:Y:S04]  /*20a30*/  STL [R1+0x1398], R0 ;  /* 0x0013980001007387 */ /* 0x0003e80000100800 */
[----:B------:R-:W-:Y:S04]  /*20a40*/  STL [R1+0x13a4], R32 ;  /* 0x0013a42001007387 */ /* 0x000fe80000100800 */
[----:B------:R-:W4:Y:S01]  /*20a50*/  LDL.LU.64 R30, [R1+0x498] ;  /* 0x00049800011e7983 */ /* 0x000f220000300a00 */
[----:B-1----:R-:W-:-:S05]  /*20a60*/  IMAD.MOV.U32 R0, RZ, RZ, R33 ;  /* 0x000000ffff007224 */ /* 0x002fca00078e0021 */
[----:B------:R1:W-:Y:S04]  /*20a70*/  STL [R1+0x13a0], R0 ;  /* 0x0013a00001007387 */ /* 0x0003e80000100800 */
[----:B-----5:R5:W-:Y:S01]  /*20a80*/  STL [R1+0x13ac], R38 ;  /* 0x0013ac2601007387 */ /* 0x020be20000100800 */
[----:B-1----:R-:W-:-:S03]  /*20a90*/  IMAD.MOV.U32 R0, RZ, RZ, R39 ;  /* 0x000000ffff007224 */ /* 0x002fc600078e0027 */
[----:B-----5:R-:W5:Y:S04]  /*20aa0*/  LDL.LU.64 R38, [R1+0x910] ;  /* 0x0009100001267983 */ /* 0x020f680000300a00 */
[----:B------:R1:W-:Y:S04]  /*20ab0*/  STL [R1+0x13a8], R0 ;  /* 0x0013a80001007387 */ /* 0x0003e80000100800 */
[----:B------:R1:W-:Y:S02]  /*20ac0*/  STL [R1+0x13b4], R40 ;  /* 0x0013b42801007387 */ /* 0x0003e40000100800 */
[----:B-1----:R-:W-:-:S02]  /*20ad0*/  MOV R0, R41 ;  /* 0x0000002900007202 */ /* 0x002fc40000000f00 */
[----:B------:R-:W5:Y:S04]  /*20ae0*/  LDL.LU.64 R40, [R1+0x928] ;  /* 0x0009280001287983 */ /* 0x000f680000300a00 */
[----:B------:R1:W-:Y:S04]  /*20af0*/  STL [R1+0x13b0], R0 ;  /* 0x0013b00001007387 */ /* 0x0003e80000100800 */
[----:B------:R1:W-:Y:S02]  /*20b00*/  STL [R1+0x13bc], R42 ;  /* 0x0013bc2a01007387 */ /* 0x0003e40000100800 */
[----:B-1----:R-:W-:-:S02]  /*20b10*/  IMAD.MOV.U32 R0, RZ, RZ, R43 ;  /* 0x000000ffff007224 */ /* 0x002fc400078e002b */
[----:B------:R-:W5:Y:S04]  /*20b20*/  LDL.LU.64 R42, [R1+0x5e8] ;  /* 0x0005e800012a7983 */ /* 0x000f680000300a00 */
[----:B------:R1:W-:Y:S04]  /*20b30*/  STL [R1+0x13b8], R0 ;  /* 0x0013b80001007387 */ /* 0x0003e80000100800 */
[----:B------:R-:W-:Y:S04]  /*20b40*/  STL [R1+0x13c4], R34 ;  /* 0x0013c42201007387 */ /* 0x000fe80000100800 */
[----:B------:R-:W5:Y:S01]  /*20b50*/  LDL.LU.64 R32, [R1+0x628] ;  /* 0x0006280001207983 */ /* 0x000f620000300a00 */
[----:B-1----:R-:W-:-:S05]  /*20b60*/  IMAD.MOV.U32 R0, RZ, RZ, R35 ;  /* 0x000000ffff007224 */ /* 0x002fca00078e0023 */
[----:B------:R1:W-:Y:S04]  /*20b70*/  STL [R1+0x13c0], R0 ;  /* 0x0013c00001007387 */ /* 0x0003e80000100800 */
[----:B--2---:R-:W-:Y:S01]  /*20b80*/  STL [R1+0x13cc], R52 ;  /* 0x0013cc3401007387 */ /* 0x004fe20000100800 */
[----:B-1----:R-:W-:-:S03]  /*20b90*/  IMAD.MOV.U32 R0, RZ, RZ, R53 ;  /* 0x000000ffff007224 */ /* 0x002fc600078e0035 */
[----:B------:R-:W2:Y:S04]  /*20ba0*/  LDL.LU.64 R34, [R1+0x508] ;  /* 0x0005080001227983 */ /* 0x000ea80000300a00 */
[----:B------:R1:W-:Y:S04]  /*20bb0*/  STL [R1+0x13c8], R0 ;  /* 0x0013c80001007387 */ /* 0x0003e80000100800 */
[----:B---3--:R3:W-:Y:S01]  /*20bc0*/  STL [R1+0x13d4], R36 ;  /* 0x0013d42401007387 */ /* 0x0087e20000100800 */
[----:B-1----:R-:W-:-:S03]  /*20bd0*/  IMAD.MOV.U32 R0, RZ, RZ, R37 ;  /* 0x000000ffff007224 */ /* 0x002fc600078e0025 */
[----:B------:R-:W2:Y:S04]  /*20be0*/  LDL.LU.64 R52, [R1+0x530] ;  /* 0x0005300001347983 */ /* 0x000ea80000300a00 */
[----:B------:R1:W-:Y:S04]  /*20bf0*/  STL [R1+0x13d0], R0 ;  /* 0x0013d00001007387 */ /* 0x0003e80000100800 */
[----:B------:R-:W-:Y:S04]  /*20c00*/  STL [R1+0x13dc], R28 ;  /* 0x0013dc1c01007387 */ /* 0x000fe80000100800 */
[----:B---3--:R-:W3:Y:S01]  /*20c10*/  LDL.LU.64 R36, [R1+0x4b0] ;  /* 0x0004b00001247983 */ /* 0x008ee20000300a00 */
[----:B-1----:R-:W-:-:S05]  /*20c20*/  IMAD.MOV.U32 R0, RZ, RZ, R29 ;  /* 0x000000ffff007224 */ /* 0x002fca00078e001d */
[----:B------:R1:W-:Y:S04]  /*20c30*/  STL [R1+0x13d8], R0 ;  /* 0x0013d80001007387 */ /* 0x0003e80000100800 */
[----:B----4-:R4:W-:Y:S01]  /*20c40*/  STL [R1+0x13e4], R56 ;  /* 0x0013e43801007387 */ /* 0x0109e20000100800 */
[----:B-1----:R-:W-:-:S03]  /*20c50*/  IMAD.MOV.U32 R0, RZ, RZ, R57 ;  /* 0x000000ffff007224 */ /* 0x002fc600078e0039 */
[----:B----4-:R-:W4:Y:S04]  /*20c60*/  LDL.LU.64 R56, [R1+0x4c0] ;  /* 0x0004c00001387983 */ /* 0x010f280000300a00 */
[----:B------:R1:W-:Y:S04]  /*20c70*/  STL [R1+0x13e0], R0 ;  /* 0x0013e00001007387 */ /* 0x0003e80000100800 */
[----:B------:R-:W-:Y:S04]  /*20c80*/  STL [R1+0x13ec], R30 ;  /* 0x0013ec1e01007387 */ /* 0x000fe80000100800 */
[----:B------:R-:W4:Y:S01]  /*20c90*/  LDL.LU.64 R28, [R1+0x940] ;  /* 0x00094000011c7983 */ /* 0x000f220000300a00 */
[----:B-1----:R-:W-:-:S05]  /*20ca0*/  IMAD.MOV.U32 R0, RZ, RZ, R31 ;  /* 0x000000ffff007224 */ /* 0x002fca00078e001f */
[----:B------:R1:W-:Y:S04]  /*20cb0*/  STL [R1+0x13e8], R0 ;  /* 0x0013e80001007387 */ /* 0x0003e80000100800 */
[----:B-----5:R5:W-:Y:S01]  /*20cc0*/  STL [R1+0x13f4], R38 ;  /* 0x0013f42601007387 */ /* 0x020be20000100800 */
[----:B-1----:R-:W-:-:S03]  /*20cd0*/  MOV R0, R39 ;  /* 0x0000002700007202 */ /* 0x002fc60000000f00 */
[----:B-----5:R-:W5:Y:S04]  /*20ce0*/  LDL.LU.64 R38, [R1+0x968] ;  /* 0x0009680001267983 */ /* 0x020f680000300a00 */
[----:B------:R1:W-:Y:S04]  /*20cf0*/  STL [R1+0x13f0], R0 ;  /* 0x0013f00001007387 */ /* 0x0003e80000100800 */
[----:B------:R1:W-:Y:S04]  /*20d00*/  STL [R1+0x13fc], R40 ;  /* 0x0013fc2801007387 */ /* 0x0003e80000100800 */
[----:B------:R-:W5:Y:S01]  /*20d10*/  LDL.LU.64 R30, [R1+0x658] ;  /* 0x00065800011e7983 */ /* 0x000f620000300a00 */
[----:B-1----:R-:W-:-:S05]  /*20d20*/  IMAD.MOV.U32 R0, RZ, RZ, R41 ;  /* 0x000000ffff007224 */ /* 0x002fca00078e0029 */
[----:B------:R1:W-:Y:S04]  /*20d30*/  STL [R1+0x13f8], R0 ;  /* 0x0013f80001007387 */ /* 0x0003e80000100800 */
[----:B------:R1:W-:Y:S04]  /*20d40*/  STL [R1+0x1404], R42 ;  /* 0x0014042a01007387 */ /* 0x0003e80000100800 */
[----:B------:R-:W5:Y:S01]  /*20d50*/  LDL.LU.64 R40, [R1+0x668] ;  /* 0x0006680001287983 */ /* 0x000f620000300a00 */
[----:B-1----:R-:W-:-:S05]  /*20d60*/  IMAD.MOV.U32 R0, RZ, RZ, R43 ;  /* 0x000000ffff007224 */ /* 0x002fca00078e002b */
[----:B------:R1:W-:Y:S04]  /*20d70*/  STL [R1+0x1400], R0 ;  /* 0x0014000001007387 */ /* 0x0003e80000100800 */
[----:B------:R-:W-:Y:S04]  /*20d80*/  STL [R1+0x140c], R32 ;  /* 0x00140c2001007387 */ /* 0x000fe80000100800 */
[----:B------:R-:W5:Y:S01]  /*20d90*/  LDL.LU.64 R42, [R1+0x538] ;  /* 0x00053800012a7983 */ /* 0x000f620000300a00 */
[----:B-1----:R-:W-:-:S05]  /*20da0*/  IMAD.MOV.U32 R0, RZ, RZ, R33 ;  /* 0x000000ffff007224 */ /* 0x002fca00078e0021 */
[----:B------:R2:W-:Y:S02]  /*20db0*/  STL [R1+0x1408], R0 ;  /* 0x0014080001007387 */ /* 0x0005e40000100800 */
[----:B--2---:R-:W-:Y:S02]  /*20dc0*/  IMAD.MOV.U32 R0, RZ, RZ, R35 ;  /* 0x000000ffff007224 */ /* 0x004fe400078e0023 */
[----:B------:R1:W-:Y:S04]  /*20dd0*/  STL [R1+0x1414], R34 ;  /* 0x0014142201007387 */ /* 0x0003e80000100800 */
[----:B-1----:R-:W2:Y:S04]  /*20de0*/  LDL.LU.64 R34, [R1+0x568] ;  /* 0x0005680001227983 */ /* 0x002ea80000300a00 */
        /* <DEDUP_REMOVED lines=15> */
[----:B-1----:R-:W-:-:S05]  /*20ee0*/  MOV R0, R29 ;  /* 0x0000001d00007202 */ /* 0x002fca0000000f00 */
[----:B------:R1:W-:Y:S04]  /*20ef0*/  STL [R1+0x1430], R0 ;  /* 0x0014300001007387 */ /* 0x0003e80000100800 */
[----:B-----5:R5:W-:Y:S01]  /*20f00*/  STL [R1+0x143c], R38 ;  /* 0x00143c2601007387 */ /* 0x020be20000100800 */
[----:B-1----:R-:W-:-:S03]  /*20f10*/  IMAD.MOV.U32 R0, RZ, RZ, R39 ;  /* 0x000000ffff007224 */ /* 0x002fc600078e0027 */
[----:B-----5:R-:W5:Y:S04]  /*20f20*/  LDL.LU.64 R38, [R1+0x6a8] ;  /* 0x0006a80001267983 */ /* 0x020f680000300a00 */
        /* <DEDUP_REMOVED lines=9> */
[----:B------:R1:W-:Y:S02]  /*20fc0*/  STL [R1+0x1454], R42 ;  /* 0x0014542a01007387 */ /* 0x0003e40000100800 */
[----:B-1----:R-:W-:-:S02]  /*20fd0*/  IMAD.MOV.U32 R0, RZ, RZ, R43 ;  /* 0x000000ffff007224 */ /* 0x002fc400078e002b */
[----:B------:R-:W5:Y:S04]  /*20fe0*/  LDL.LU.64 R42, [R1+0x620] ;  /* 0x00062000012a7983 */ /* 0x000f680000300a00 */
[----:B------:R-:W5:Y:S04]  /*20ff0*/  LDL.LU.64 R30, [R1+0x4f8] ;  /* 0x0004f800011e7983 */ /* 0x000f680000300a00 */
[----:B------:R2:W-:Y:S02]  /*21000*/  STL [R1+0x1450], R0 ;  /* 0x0014500001007387 */ /* 0x0005e40000100800 */
[----:B--2---:R-:W-:-:S02]  /*21010*/  IMAD.MOV.U32 R0, RZ, RZ, R35 ;  /* 0x000000ffff007224 */ /* 0x004fc400078e0023 */
[----:B------:R1:W-:Y:S04]  /*21020*/  STL [R1+0x145c], R34 ;  /* 0x00145c2201007387 */ /* 0x0003e80000100800 */
[----:B---3--:R-:W-:Y:S04]  /*21030*/  STL [R1+0x1464], R52 ;  /* 0x0014643401007387 */ /* 0x008fe80000100800 */
[----:B------:R2:W-:Y:S04]  /*21040*/  STL [R1+0x1458], R0 ;  /* 0x0014580001007387 */ /* 0x0005e80000100800 */
[----:B-1----:R-:W3:Y:S01]  /*21050*/  LDL.LU.64 R34, [R1+0x520] ;  /* 0x0005200001227983 */ /* 0x002ee20000300a00 */
[----:B--2---:R-:W-:-:S05]  /*21060*/  IMAD.MOV.U32 R0, RZ, RZ, R53 ;  /* 0x000000ffff007224 */ /* 0x004fca00078e0035 */
[----:B------:R1:W-:Y:S04]  /*21070*/  STL [R1+0x1460], R0 ;  /* 0x0014600001007387 */ /* 0x0003e80000100800 */
[----:B------:R2:W-:Y:S04]  /*21080*/  STL [R1+0x146c], R32 ;  /* 0x00146c2001007387 */ /* 0x0005e80000100800 */
[----:B------:R-:W3:Y:S01]  /*21090*/  LDL.LU.64 R52, [R1+0x9b0] ;  /* 0x0009b00001347983 */ /* 0x000ee20000300a00 */
[----:B-1----:R-:W-:-:S03]  /*210a0*/  IMAD.MOV.U32 R0, RZ, RZ, R33 ;  /* 0x000000ffff007224 */ /* 0x002fc600078e0021 */
[----:B----4-:R-:W-:Y:S04]  /*210b0*/  STL [R1+0x1474], R56 ;  /* 0x0014743801007387 */ /* 0x010fe80000100800 */
[----:B------:R1:W-:Y:S04]  /*210c0*/  STL [R1+0x1468], R0 ;  /* 0x0014680001007387 */ /* 0x0003e80000100800 */
[----:B--2---:R-:W2:Y:S01]  /*210d0*/  LDL.LU.64 R32, [R1+0x9c8] ;  /* 0x0009c80001207983 */ /* 0x004ea20000300a00 */
[----:B-1----:R-:W-:-:S05]  /*210e0*/  MOV R0, R57 ;  /* 0x0000003900007202 */ /* 0x002fca0000000f00 */
[----:B------:R1:W-:Y:S04]  /*210f0*/  STL [R1+0x1470], R0 ;  /* 0x0014700001007387 */ /* 0x0003e80000100800 */
[----:B------:R4:W-:Y:S04]  /*21100*/  STL [R1+0x147c], R36 ;  /* 0x00147c2401007387 */ /* 0x0009e80000100800 */
[----:B------:R-:W2:Y:S01]  /*21110*/  LDL.LU.64 R56, [R1+0x938] ;  /* 0x0009380001387983 */ /* 0x000ea20000300a00 */
[----:B-1----:R-:W-:-:S03]  /*21120*/  IMAD.MOV.U32 R0, RZ, RZ, R37 ;  /* 0x000000ffff007224 */ /* 0x002fc600078e0025 */
[----:B-----5:R-:W-:Y:S04]  /*21130*/  STL [R1+0x1484], R38 ;  /* 0x0014842601007387 */ /* 0x020fe80000100800 */
[----:B------:R1:W-:Y:S04]  /*21140*/  STL [R1+0x1478], R0 ;  /* 0x0014780001007387 */ /* 0x0003e80000100800 */
[----:B----4-:R-:W4:Y:S01]  /*21150*/  LDL.LU.64 R36, [R1+0x960] ;  /* 0x0009600001247983 */ /* 0x010f220000300a00 */
[----:B-1----:R-:W-:-:S05]  /*21160*/  IMAD.MOV.U32 R0, RZ, RZ, R39 ;  /* 0x000000ffff007224 */ /* 0x002fca00078e0027 */
[----:B------:R1:W-:Y:S04]  /*21170*/  STL [R1+0x1480], R0 ;  /* 0x0014800001007387 */ /* 0x0003e80000100800 */
[----:B------:R-:W-:Y:S04]  /*21180*/  STL [R1+0x148c], R28 ;  /* 0x00148c1c01007387 */ /* 0x000fe80000100800 */
[----:B------:R-:W4:Y:S01]  /*21190*/  LDL.LU.64 R38, [R1+0x650] ;  /* 0x0006500001267983 */ /* 0x000f220000300a00 */
[----:B-1----:R-:W-:-:S03]  /*211a0*/  IMAD.MOV.U32 R0, RZ, RZ, R29 ;  /* 0x000000ffff007224 */ /* 0x002fc600078e001d */
[----:B------:R-:W-:Y:S04]  /*211b0*/  STL [R1+0x1494], R40 ;  /* 0x0014942801007387 */ /* 0x000fe80000100800 */
[----:B------:R1:W-:Y:S04]  /*211c0*/  STL [R1+0x1488], R0 ;  /* 0x0014880001007387 */ /* 0x0003e80000100800 */
[----:B------:R-:W4:Y:S01]  /*211d0*/  LDL.LU.64 R26, [R1+0x660] ;  /* 0x00066000011a7983 */ /* 0x000f220000300a00 */
[----:B-1----:R-:W-:-:S05]  /*211e0*/  IMAD.MOV.U32 R0, RZ, RZ, R41 ;  /* 0x000000ffff007224 */ /* 0x002fca00078e0029 */
[----:B------:R1:W-:Y:S04]  /*211f0*/  STL [R1+0x1490], R0 ;  /* 0x0014900001007387 */ /* 0x0003e80000100800 */
[----:B------:R1:W-:Y:S02]  /*21200*/  STL [R1+0x149c], R42 ;  /* 0x00149c2a01007387 */ /* 0x0003e40000100800 */
[----:B-1----:R-:W-:Y:S02]  /*21210*/  IMAD.MOV.U32 R0, RZ, RZ, R43 ;  /* 0x000000ffff007224 */ /* 0x002fe400078e002b */
[----:B------:R-:W-:Y:S04]  /*21220*/  STL [R1+0x14a4], R30 ;  /* 0x0014a41e01007387 */ /* 0x000fe80000100800 */
[----:B------:R1:W-:Y:S04]  /*21230*/  STL [R1+0x1498], R0 ;  /* 0x0014980001007387 */ /* 0x0003e80000100800 */
[----:B------:R-:W4:Y:S04]  /*21240*/  LDL.LU.64 R40, [R1+0x528] ;  /* 0x0005280001287983 */ /* 0x000f280000300a00 */
[----:B------:R-:W4:Y:S01]  /*21250*/  LDL.LU.64 R42, [R1+0x560] ;  /* 0x00056000012a7983 */ /* 0x000f220000300a00 */
[----:B-1----:R-:W-:-:S05]  /*21260*/  IMAD.MOV.U32 R0, RZ, RZ, R31 ;  /* 0x000000ffff007224 */ /* 0x002fca00078e001f */
[----:B------:R3:W-:Y:S02]  /*21270*/  STL [R1+0x14a0], R0 ;  /* 0x0014a00001007387 */ /* 0x0007e40000100800 */
[----:B---3--:R-:W-:Y:S02]  /*21280*/  IMAD.MOV.U32 R0, RZ, RZ, R35 ;  /* 0x000000ffff007224 */ /* 0x008fe400078e0023 */
[----:B------:R-:W-:Y:S04]  /*21290*/  STL [R1+0x14ac], R34 ;  /* 0x0014ac2201007387 */ /* 0x000fe80000100800 */
[----:B------:R1:W-:Y:S04]  /*212a0*/  STL [R1+0x14a8], R0 ;  /* 0x0014a80001007387 */ /* 0x0003e80000100800 */
[----:B------:R3:W-:Y:S01]  /*212b0*/  STL [R1+0x14b4], R52 ;  /* 0x0014b43401007387 */ /* 0x0007e20000100800 */
[----:B-1----:R-:W-:-:S03]  /*212c0*/  MOV R0, R53 ;  /* 0x0000003500007202 */ /* 0x002fc60000000f00 */
[----:B------:R-:W5:Y:S04]  /*212d0*/  LDL.LU.64 R34, [R1+0x9e0] ;  /* 0x0009e00001227983 */ /* 0x000f680000300a00 */
[----:B---3--:R-:W3:Y:S04]  /*212e0*/  LDL.LU.64 R52, [R1+0x9f8] ;  /* 0x0009f80001347983 */ /* 0x008ee80000300a00 */
[----:B------:R2:W-:Y:S02]  /*212f0*/  STL [R1+0x14b0], R0 ;  /* 0x0014b00001007387 */ /* 0x0005e40000100800 */
[----:B--2---:R-:W-:-:S02]  /*21300*/  IMAD.MOV.U32 R0, RZ, RZ, R33 ;  /* 0x000000ffff007224 */ /* 0x004fc400078e0021 */
[----:B------:R-:W-:Y:S04]  /*21310*/  STL [R1+0x14bc], R32 ;  /* 0x0014bc2001007387 */ /* 0x000fe80000100800 */
[----:B------:R1:W-:Y:S04]  /*21320*/  STL [R1+0x14b8], R0 ;  /* 0x0014b80001007387 */ /* 0x0003e80000100800 */
[----:B------:R2:W-:Y:S01]  /*21330*/  STL [R1+0x14c4], R56 ;  /* 0x0014c43801007387 */ /* 0x0005e20000100800 */
[----:B-1----:R-:W-:-:S03]  /*21340*/  IMAD.MOV.U32 R0, RZ, RZ, R57 ;  /* 0x000000ffff007224 */ /* 0x002fc600078e0039 */
[----:B------:R-:W3:Y:S04]  /*21350*/  LDL.LU.64 R32, [R1+0x978] ;  /* 0x0009780001207983 */ /* 0x000ee80000300a00 */
[----:B--2---:R-:W2:Y:S04]  /*21360*/  LDL.LU.64 R56, [R1+0x990] ;  /* 0x0009900001387983 */ /* 0x004ea80000300a00 */
[----:B------:R1:W-:Y:S04]  /*21370*/  STL [R1+0x14c0], R0 ;  /* 0x0014c00001007387 */ /* 0x0003e80000100800 */
[----:B----4-:R-:W-:Y:S01]  /*21380*/  STL [R1+0x14cc], R36 ;  /* 0x0014cc2401007387 */ /* 0x010fe20000100800 */
[----:B-1----:R-:W-:-:S05]  /*21390*/  IMAD.MOV.U32 R0, RZ, RZ, R37 ;  /* 0x000000ffff007224 */ /* 0x002fca00078e0025 */
[----:B------:R1:W-:Y:S04]  /*213a0*/  STL [R1+0x14c8], R0 ;  /* 0x0014c80001007387 */ /* 0x0003e80000100800 */
[----:B------:R4:W-:Y:S04]  /*213b0*/  STL [R1+0x14d4], R38 ;  /* 0x0014d42601007387 */ /* 0x0009e80000100800 */
[----:B------:R-:W2:Y:S01]  /*213c0*/  LDL.LU.64 R28, [R1+0x6a0] ;  /* 0x0006a000011c7983 */ /* 0x000ea20000300a00 */
[----:B-1----:R-:W-:-:S03]  /*213d0*/  IMAD.MOV.U32 R0, RZ, RZ, R39 ;  /* 0x000000ffff007224 */ /* 0x002fc600078e0027 */
[----:B------:R-:W2:Y:S04]  /*213e0*/  LDL.LU.64 R36, [R1+0x918] ;  /* 0x0009180001247983 */ /* 0x000ea80000300a00 */
[----:B------:R1:W-:Y:S04]  /*213f0*/  STL [R1+0x14d0], R0 ;  /* 0x0014d00001007387 */ /* 0x0003e80000100800 */
[----:B------:R-:W-:Y:S04]  /*21400*/  STL [R1+0x14dc], R26 ;  /* 0x0014dc1a01007387 */ /* 0x000fe80000100800 */
[----:B----4-:R-:W4:Y:S04]  /*21410*/  LDL.LU.64 R38, [R1+0x5b0] ;  /* 0x0005b00001267983 */ /* 0x010f280000300a00 */
[----:B------:R-:W4:Y:S01]  /*21420*/  LDL.LU.64 R30, [R1+0x5b8] ;  /* 0x0005b800011e7983 */ /* 0x000f220000300a00 */
[----:B-1----:R-:W-:-:S05]  /*21430*/  IMAD.MOV.U32 R0, RZ, RZ, R27 ;  /* 0x000000ffff007224 */ /* 0x002fca00078e001b */
[----:B------:R1:W-:Y:S02]  /*21440*/  STL [R1+0x14d8], R0 ;  /* 0x0014d80001007387 */ /* 0x0003e40000100800 */
[----:B-1----:R-:W-:Y:S02]  /*21450*/  IMAD.MOV.U32 R0, RZ, RZ, R41 ;  /* 0x000000ffff007224 */ /* 0x002fe400078e0029 */
[----:B------:R1:W-:Y:S04]  /*21460*/  STL [R1+0x14e4], R40 ;  /* 0x0014e42801007387 */ /* 0x0003e80000100800 */
[----:B------:R-:W-:Y:S04]  /*21470*/  STL [R1+0x14ec], R42 ;  /* 0x0014ec2a01007387 */ /* 0x000fe80000100800 */
[----:B------:R1:W-:Y:S04]  /*21480*/  STL [R1+0x14e0], R0 ;  /* 0x0014e00001007387 */ /* 0x0003e80000100800 */
[----:B-1----:R-:W4:Y:S01]  /*21490*/  LDL.LU.64 R40, [R1+0xa10] ;  /* 0x000a100001287983 */ /* 0x002f220000300a00 */
[----:B------:R-:W-:-:S03]  /*214a0*/  IMAD.MOV.U32 R0, RZ, RZ, R43 ;  /* 0x000000ffff007224 */ /* 0x000fc600078e002b */
[----:B------:R-:W4:Y:S04]  /*214b0*/  LDL.LU.64 R42, [R1+0xa28] ;  /* 0x000a2800012a7983 */ /* 0x000f280000300a00 */
[----:B------:R5:W-:Y:S02]  /*214c0*/  STL [R1+0x14e8], R0 ;  /* 0x0014e80001007387 */ /* 0x000be40000100800 */
[----:B-----5:R-:W-:Y:S02]  /*214d0*/  MOV R0, R35 ;  /* 0x0000002300007202 */ /* 0x020fe40000000f00 */
[----:B------:R1:W-:Y:S04]  /*214e0*/  STL [R1+0x14f4], R34 ;  /* 0x0014f42201007387 */ /* 0x0003e80000100800 */
[----:B---3--:R-:W-:Y:S04]  /*214f0*/  STL [R1+0x14fc], R52 ;  /* 0x0014fc3401007387 */ /* 0x008fe80000100800 */
[----:B------:R3:W-:Y:S04]  /*21500*/  STL [R1+0x14f0], R0 ;  /* 0x0014f00001007387 */ /* 0x0007e80000100800 */
[----:B-1----:R-:W5:Y:S01]  /*21510*/  LDL.LU.64 R34, [R1+0x9a8] ;  /* 0x0009a80001227983 */ /* 0x002f620000300a00 */
[----:B---3--:R-:W-:-:S03]  /*21520*/  IMAD.MOV.U32 R0, RZ, RZ, R53 ;  /* 0x000000ffff007224 */ /* 0x008fc600078e0035 */
[----:B------:R-:W3:Y:S04]  /*21530*/  LDL.LU.64 R52, [R1+0x9c0] ;  /* 0x0009c00001347983 */ /* 0x000ee80000300a00 */
[----:B------:R1:W-:Y:S02]  /*21540*/  STL [R1+0x14f8], R0 ;  /* 0x0014f80001007387 */ /* 0x0003e40000100800 */
[----:B-1----:R-:W-:Y:S02]  /*21550*/  IMAD.MOV.U32 R0, RZ, RZ, R33 ;  /* 0x000000ffff007224 */ /* 0x002fe400078e0021 */
[----:B------:R1:W-:Y:S04]  /*21560*/  STL [R1+0x1504], R32 ;  /* 0x0015042001007387 */ /* 0x0003e80000100800 */
[----:B--2---:R-:W-:Y:S04]  /*21570*/  STL [R1+0x150c], R56 ;  /* 0x00150c3801007387 */ /* 0x004fe80000100800 */
[----:B------:R2:W-:Y:S04]  /*21580*/  STL [R1+0x1500], R0 ;  /* 0x0015000001007387 */ /* 0x0005e80000100800 */
[----:B-1----:R-:W3:Y:S01]  /*21590*/  LDL.LU.64 R32, [R1+0x930] ;  /* 0x0009300001207983 */ /* 0x002ee20000300a00 */
[----:B--2---:R-:W-:-:S03]  /*215a0*/  IMAD.MOV.U32 R0, RZ, RZ, R57 ;  /* 0x000000ffff007224 */ /* 0x004fc600078e0039 */
[----:B------:R-:W2:Y:S04]  /*215b0*/  LDL.LU.64 R56, [R1+0x948] ;  /* 0x0009480001387983 */ /* 0x000ea80000300a00 */
[----:B------:R1:W-:Y:S04]  /*215c0*/  STL [R1+0x1508], R0 ;  /* 0x0015080001007387 */ /* 0x0003e80000100800 */
[----:B------:R-:W-:Y:S01]  /*215d0*/  STL [R1+0x1514], R28 ;  /* 0x0015141c01007387 */ /* 0x000fe20000100800 */
[----:B-1----:R-:W-:-:S03]  /*215e0*/  IMAD.MOV.U32 R0, RZ, RZ, R29 ;  /* 0x000000ffff007224 */ /* 0x002fc600078e001d */
[----:B------:R-:W-:Y:S04]  /*215f0*/  STL [R1+0x151c], R36 ;  /* 0x00151c2401007387 */ /* 0x000fe80000100800 */
[----:B------:R1:W-:Y:S02]  /*21600*/  STL [R1+0x1510], R0 ;  /* 0x0015100001007387 */ /* 0x0003e40000100800 */
[----:B-1----:R-:W-:Y:S02]  /*21610*/  IMAD.MOV.U32 R0, RZ, RZ, R37 ;  /* 0x000000ffff007224 */ /* 0x002fe400078e0025 */
[----:B----4-:R-:W-:Y:S04]  /*21620*/  STL [R1+0x1524], R38 ;  /* 0x0015242601007387 */ /* 0x010fe80000100800 */
[----:B------:R1:W-:Y:S04]  /*21630*/  STL [R1+0x1518], R0 ;  /* 0x0015180001007387 */ /* 0x0003e80000100800 */
[----:B------:R-:W-:Y:S01]  /*21640*/  STL [R1+0x152c], R30 ;  /* 0x00152c1e01007387 */ /* 0x000fe20000100800 */
[----:B-1----:R-:W-:-:S05]  /*21650*/  IMAD.MOV.U32 R0, RZ, RZ, R39 ;  /* 0x000000ffff007224 */ /* 0x002fca00078e0027 */
[----:B------:R1:W-:Y:S04]  /*21660*/  STL [R1+0x1520], R0 ;  /* 0x0015200001007387 */ /* 0x0003e80000100800 */
[----:B------:R-:W2:Y:S04]  /*21670*/  LDL.LU.64 R36, [R1+0xa40] ;  /* 0x000a400001247983 */ /* 0x000ea80000300a00 */
[----:B------:R-:W2:Y:S01]  /*21680*/  LDL.LU.64 R38, [R1+0xa58] ;  /* 0x000a580001267983 */ /* 0x000ea20000300a00 */
[----:B-1----:R-:W-:-:S05]  /*21690*/  IMAD.MOV.U32 R0, RZ, RZ, R31 ;  /* 0x000000ffff007224 */ /* 0x002fca00078e001f */
[----:B------:R1:W-:Y:S04]  /*216a0*/  STL [R1+0x1528], R0 ;  /* 0x0015280001007387 */ /* 0x0003e80000100800 */
[----:B------:R1:W-:Y:S02]  /*216b0*/  STL [R1+0x1534], R40 ;  /* 0x0015342801007387 */ /* 0x0003e40000100800 */
[----:B-1----:R-:W-:-:S05]  /*216c0*/  MOV R0, R41 ;  /* 0x0000002900007202 */ /* 0x002fca0000000f00 */
[----:B------:R1:W-:Y:S04]  /*216d0*/  STL [R1+0x1530], R0 ;  /* 0x0015300001007387 */ /* 0x0003e80000100800 */
[----:B------:R1:W-:Y:S04]  /*216e0*/  STL [R1+0x153c], R42 ;  /* 0x00153c2a01007387 */ /* 0x0003e80000100800 */
[----:B------:R-:W2:Y:S01]  /*216f0*/  LDL.LU.64 R40, [R1+0x9d8] ;  /* 0x0009d80001287983 */ /* 0x000ea20000300a00 */
[----:B-1----:R-:W-:-:S03]  /*21700*/  IMAD.MOV.U32 R0, RZ, RZ, R43 ;  /* 0x000000ffff007224 */ /* 0x002fc600078e002b */
[----:B------:R-:W2:Y:S04]  /*21710*/  LDL.LU.64 R42, [R1+0x9f0] ;  /* 0x0009f000012a7983 */ /* 0x000ea80000300a00 */
[----:B------:R5:W-:Y:S02]  /*21720*/  STL [R1+0x1538], R0 ;  /* 0x0015380001007387 */ /* 0x000be40000100800 */
[----:B-----5:R-:W-:Y:S02]  /*21730*/  IMAD.MOV.U32 R0, RZ, RZ, R35 ;  /* 0x000000ffff007224 */ /* 0x020fe400078e0023 */
[----:B------:R1:W-:Y:S04]  /*21740*/  STL [R1+0x1544], R34 ;  /* 0x0015442201007387 */ /* 0x0003e80000100800 */
[----:B------:R5:W-:Y:S04]  /*21750*/  STL [R1+0x1540], R0 ;  /* 0x0015400001007387 */ /* 0x000be80000100800 */
[----:B---3--:R3:W-:Y:S04]  /*21760*/  STL [R1+0x154c], R52 ;  /* 0x00154c3401007387 */ /* 0x0087e80000100800 */
[----:B-1----:R-:W4:Y:S01]  /*21770*/  LDL.LU.64 R34, [R1+0x970] ;  /* 0x0009700001227983 */ /* 0x002f220000300a00 */
[----:B-----5:R-:W-:-:S03]  /*21780*/  IMAD.MOV.U32 R0, RZ, RZ, R53 ;  /* 0x000000ffff007224 */ /* 0x020fc600078e0035 */
[----:B---3--:R-:W3:Y:S04]  /*21790*/  LDL.LU.64 R52, [R1+0x988] ;  /* 0x0009880001347983 */ /* 0x008ee80000300a00 */
[----:B------:R1:W-:Y:S02]  /*217a0*/  STL [R1+0x1548], R0 ;  /* 0x0015480001007387 */ /* 0x0003e40000100800 */
[----:B-1----:R-:W-:Y:S02]  /*217b0*/  IMAD.MOV.U32 R0, RZ, RZ, R33 ;  /* 0x000000ffff007224 */ /* 0x002fe400078e0021 */
[----:B------:R-:W-:Y:S04]  /*217c0*/  STL [R1+0x1554], R32 ;  /* 0x0015542001007387 */ /* 0x000fe80000100800 */
[----:B------:R1:W-:Y:S04]  /*217d0*/  STL [R1+0x1550], R0 ;  /* 0x0015500001007387 */ /* 0x0003e80000100800 */
[----:B--2---:R2:W-:Y:S01]  /*217e0*/  STL [R1+0x155c], R56 ;  /* 0x00155c3801007387 */ /* 0x0045e20000100800 */
[----:B-1----:R-:W-:-:S03]  /*217f0*/  IMAD.MOV.U32 R0, RZ, RZ, R57 ;  /* 0x000000ffff007224 */ /* 0x002fc600078e0039 */
[----:B------:R-:W-:Y:S04]  /*21800*/  STL [R1+0x1560], R144 ;  /* 0x0015609001007387 */ /* 0x000fe80000100800 */
[----:B------:R1:W-:Y:S01]  /*21810*/  STL [R1+0x1558], R0 ;  /* 0x0015580001007387 */ /* 0x0003e20000100800 */
[----:B--2---:R-:W-:Y:S02]  /*21820*/  IMAD.MOV.U32 R56, RZ, RZ, R58 ;  /* 0x000000ffff387224 */ /* 0x004fe400078e003a */
[----:B------:R-:W-:Y:S01]  /*21830*/  IMAD.MOV.U32 R57, RZ, RZ, R59 ;  /* 0x000000ffff397224 */ /* 0x000fe200078e003b */
[----:B------:R-:W-:Y:S04]  /*21840*/  STL [R1+0x12e8], R145 ;  /* 0x0012e89101007387 */ /* 0x000fe80000100800 */
[----:B------:R-:W2:Y:S04]  /*21850*/  LDL.LU.64 R58, [R1+0xa70] ;  /* 0x000a7000013a7983 */ /* 0x000ea80000300a00 */
[----:B------:R-:W-:Y:S04]  /*21860*/  STL [R1+0x12ec], R142 ;  /* 0x0012ec8e01007387 */ /* 0x000fe80000100800 */
[----:B------:R-:W5:Y:S04]  /*21870*/  LDL.LU.64 R32, [R1+0xa88] ;  /* 0x000a880001207983 */ /* 0x000f680000300a00 */
[----:B------:R-:W-:Y:S01]  /*21880*/  STL [R1+0x12b0], R143 ;  /* 0x0012b08f01007387 */ /* 0x000fe20000100800 */
[----:B-1----:R-:W-:-:S03]  /*21890*/  MOV R0, R37 ;  /* 0x0000002500007202 */ /* 0x002fc60000000f00 */
[----:B------:R1:W-:Y:S04]  /*218a0*/  STL [R1+0x12b8], R36 ;  /* 0x0012b82401007387 */ /* 0x0003e80000100800 */
[----:B------:R-:W-:Y:S04]  /*218b0*/  STL [R1+0x12c0], R38 ;  /* 0x0012c02601007387 */ /* 0x000fe80000100800 */
[----:B------:R1:W-:Y:S04]  /*218c0*/  STL [R1+0x12b4], R0 ;  /* 0x0012b40001007387 */ /* 0x0003e80000100800 */
[----:B-1----:R-:W5:Y:S01]  /*218d0*/  LDL.LU.64 R36, [R1+0xa08] ;  /* 0x000a080001247983 */ /* 0x002f620000300a00 */
[----:B------:R-:W-:-:S03]  /*218e0*/  IMAD.MOV.U32 R0, RZ, RZ, R39 ;  /* 0x000000ffff007224 */ /* 0x000fc600078e0027 */
[----:B------:R-:W5:Y:S04]  /*218f0*/  LDL.LU.64 R38, [R1+0xa20] ;  /* 0x000a200001267983 */ /* 0x000f680000300a00 */
[----:B------:R1:W-:Y:S02]  /*21900*/  STL [R1+0x12bc], R0 ;  /* 0x0012bc0001007387 */ /* 0x0003e40000100800 */
[----:B-1----:R-:W-:Y:S02]  /*21910*/  IMAD.MOV.U32 R0, RZ, RZ, R41 ;  /* 0x000000ffff007224 */ /* 0x002fe400078e0029 */
[----:B------:R1:W-:Y:S04]  /*21920*/  STL [R1+0x12c8], R40 ;  /* 0x0012c82801007387 */ /* 0x0003e80000100800 */
[----:B------:R-:W-:Y:S04]  /*21930*/  STL [R1+0x12d0], R42 ;  /* 0x0012d02a01007387 */ /* 0x000fe80000100800 */
[----:B------:R1:W-:Y:S04]  /*21940*/  STL [R1+0x12c4], R0 ;  /* 0x0012c40001007387 */ /* 0x0003e80000100800 */
[----:B-1----:R-:W5:Y:S01]  /*21950*/  LDL.LU.64 R40, [R1+0x9a0] ;  /* 0x0009a00001287983 */ /* 0x002f620000300a00 */
[----:B------:R-:W-:-:S03]  /*21960*/  IMAD.MOV.U32 R0, RZ, RZ, R43 ;  /* 0x000000ffff007224 */ /* 0x000fc600078e002b */
[----:B------:R-:W5:Y:S04]  /*21970*/  LDL.LU.64 R42, [R1+0x9b8] ;  /* 0x0009b800012a7983 */ /* 0x000f680000300a00 */
[----:B------:R4:W-:Y:S02]  /*21980*/  STL [R1+0x12cc], R0 ;  /* 0x0012cc0001007387 */ /* 0x0009e40000100800 */
[----:B----4-:R-:W-:Y:S02]  /*21990*/  IMAD.MOV.U32 R0, RZ, RZ, R35 ;  /* 0x000000ffff007224 */ /* 0x010fe400078e0023 */
[----:B------:R-:W-:Y:S04]  /*219a0*/  STL [R1+0x12d8], R34 ;  /* 0x0012d82201007387 */ /* 0x000fe80000100800 */
[----:B---3--:R-:W-:Y:S04]  /*219b0*/  STL [R1+0x12e0], R52 ;  /* 0x0012e03401007387 */ /* 0x008fe80000100800 */
[----:B------:R1:W-:Y:S04]  /*219c0*/  STL [R1+0x12d4], R0 ;  /* 0x0012d40001007387 */ /* 0x0003e80000100800 */
[----:B------:R-:W-:Y:S01]  /*219d0*/  STL [R1+0x12e4], R140 ;  /* 0x0012e48c01007387 */ /* 0x000fe20000100800 */
[----:B-1----:R-:W-:-:S05]  /*219e0*/  IMAD.MOV.U32 R0, RZ, RZ, R53 ;  /* 0x000000ffff007224 */ /* 0x002fca00078e0035 */
[----:B------:R1:W-:Y:S04]  /*219f0*/  STL [R1+0x12dc], R0 ;  /* 0x0012dc0001007387 */ /* 0x0003e80000100800 */
[----:B------:R-:W-:Y:S04]  /*21a00*/  STL [R1+0x12a8], R141 ;  /* 0x0012a88d01007387 */ /* 0x000fe80000100800 */
[----:B------:R-:W-:Y:S04]  /*21a10*/  STL [R1+0x12ac], R138 ;  /* 0x0012ac8a01007387 */ /* 0x000fe80000100800 */
[----:B------:R-:W3:Y:S04]  /*21a20*/  LDL.LU.64 R52, [R1+0xa98] ;  /* 0x000a980001347983 */ /* 0x000ee80000300a00 */
[----:B------:R-:W-:Y:S04]  /*21a30*/  STL [R1+0x1270], R139 ;  /* 0x0012708b01007387 */ /* 0x000fe80000100800 */
[----:B--2---:R2:W-:Y:S04]  /*21a40*/  STL [R1+0x1278], R58 ;  /* 0x0012783a01007387 */ /* 0x0045e80000100800 */
[----:B------:R-:W4:Y:S01]  /*21a50*/  LDL.LU.64 R30, [R1+0xaa8] ;  /* 0x000aa800011e7983 */ /* 0x000f220000300a00 */
[----:B-1----:R-:W-:-:S03]  /*21a60*/  IMAD.MOV.U32 R0, RZ, RZ, R59 ;  /* 0x000000ffff007224 */ /* 0x002fc600078e003b */
[----:B-----5:R-:W-:Y:S04]  /*21a70*/  STL [R1+0x1280], R32 ;  /* 0x0012802001007387 */ /* 0x020fe80000100800 */
[----:B------:R1:W-:Y:S01]  /*21a80*/  STL [R1+0x1274], R0 ;  /* 0x0012740001007387 */ /* 0x0003e20000100800 */
[----:B--2---:R-:W-:-:S03]  /*21a90*/  IMAD.MOV.U32 R58, RZ, RZ, R60 ;  /* 0x000000ffff3a7224 */ /* 0x004fc600078e003c */
[----:B------:R-:W2:Y:S01]  /*21aa0*/  LDL.LU.64 R34, [R1+0xa38] ;  /* 0x000a380001227983 */ /* 0x000ea20000300a00 */
[----:B------:R-:W-:-:S03]  /*21ab0*/  MOV R59, R61 ;  /* 0x0000003d003b7202 */ /* 0x000fc60000000f00 */
[----:B------:R-:W5:Y:S01]  /*21ac0*/  LDL.LU.64 R60, [R1+0xa50] ;  /* 0x000a5000013c7983 */ /* 0x000f620000300a00 */
[----:B-1----:R-:W-:-:S05]  /*21ad0*/  IMAD.MOV.U32 R0, RZ, RZ, R33 ;  /* 0x000000ffff007224 */ /* 0x002fca00078e0021 */
[----:B------:R1:W-:Y:S02]  /*21ae0*/  STL [R1+0x127c], R0 ;  /* 0x00127c0001007387 */ /* 0x0003e40000100800 */
[----:B-1----:R-:W-:Y:S02]  /*21af0*/  IMAD.MOV.U32 R0, RZ, RZ, R37 ;  /* 0x000000ffff007224 */ /* 0x002fe400078e0025 */
[----:B------:R1:W-:Y:S04]  /*21b00*/  STL [R1+0x1288], R36 ;  /* 0x0012882401007387 */ /* 0x0003e80000100800 */
[----:B------:R1:W-:Y:S04]  /*21b10*/  STL [R1+0x1284], R0 ;  /* 0x0012840001007387 */ /* 0x0003e80000100800 */
[----:B------:R1:W-:Y:S04]  /*21b20*/  STL [R1+0x1290], R38 ;  /* 0x0012902601007387 */ /* 0x0003e80000100800 */
[----:B-1----:R-:W5:Y:S01]  /*21b30*/  LDL.LU.64 R36, [R1+0x9d0] ;  /* 0x0009d00001247983 */ /* 0x002f620000300a00 */
[----:B------:R-:W-:-:S03]  /*21b40*/  IMAD.MOV.U32 R0, RZ, RZ, R39 ;  /* 0x000000ffff007224 */ /* 0x000fc600078e0027 */
[----:B------:R-:W5:Y:S04]  /*21b50*/  LDL.LU.64 R38, [R1+0x9e8] ;  /* 0x0009e80001267983 */ /* 0x000f680000300a00 */
[----:B------:R1:W-:Y:S02]  /*21b60*/  STL [R1+0x128c], R0 ;  /* 0x00128c0001007387 */ /* 0x0003e40000100800 */
[----:B-1----:R-:W-:Y:S02]  /*21b70*/  IMAD.MOV.U32 R0, RZ, RZ, R41 ;  /* 0x000000ffff007224 */ /* 0x002fe400078e0029 */
[----:B------:R-:W-:Y:S04]  /*21b80*/  STL [R1+0x1298], R40 ;  /* 0x0012982801007387 */ /* 0x000fe80000100800 */
[----:B------:R1:W-:Y:S04]  /*21b90*/  STL [R1+0x1294], R0 ;  /* 0x0012940001007387 */ /* 0x0003e80000100800 */
[----:B------:R1:W-:Y:S02]  /*21ba0*/  STL [R1+0x12a0], R42 ;  /* 0x0012a02a01007387 */ /* 0x0003e40000100800 */
[----:B-1----:R-:W-:-:S02]  /*21bb0*/  IMAD.MOV.U32 R0, RZ, RZ, R43 ;  /* 0x000000ffff007224 */ /* 0x002fc400078e002b */
[----:B------:R-:W-:Y:S04]  /*21bc0*/  STL [R1+0x12a4], R136 ;  /* 0x0012a48801007387 */ /* 0x000fe80000100800 */
[----:B------:R1:W-:Y:S04]  /*21bd0*/  STL [R1+0x129c], R0 ;  /* 0x00129c0001007387 */ /* 0x0003e80000100800 */
[----:B------:R-:W-:Y:S04]  /*21be0*/  STL [R1+0x1268], R137 ;  /* 0x0012688901007387 */ /* 0x000fe80000100800 */
[----:B------:R-:W5:Y:S04]  /*21bf0*/  LDL.LU.64 R42, [R1+0xae8] ;  /* 0x000ae800012a7983 */ /* 0x000f680000300a00 */
[----:B------:R-:W-:Y:S04]  /*21c00*/  STL [R1+0x126c], R134 ;  /* 0x00126c8601007387 */ /* 0x000fe80000100800 */
[----:B------:R-:W-:Y:S04]  /*21c10*/  STL [R1+0x1230], R135 ;  /* 0x0012308701007387 */ /* 0x000fe80000100800 */
[----:B------:R-:W5:Y:S04]  /*21c20*/  LDL.LU.64 R40, [R1+0xaf8] ;  /* 0x000af80001287983 */ /* 0x000f680000300a00 */
[----:B---3--:R3:W-:Y:S01]  /*21c30*/  STL [R1+0x1238], R52 ;  /* 0x0012383401007387 */ /* 0x0087e20000100800 */
[----:B-1----:R-:W-:-:S02]  /*21c40*/  IMAD.MOV.U32 R0, RZ, RZ, R53 ;  /* 0x000000ffff007224 */ /* 0x002fc400078e0035 */
[----:B---3--:R-:W-:Y:S01]  /*21c50*/  IMAD.MOV.U32 R52, RZ, RZ, R56 ;  /* 0x000000ffff347224 */ /* 0x008fe200078e0038 */
[----:B------:R-:W-:Y:S02]  /*21c60*/  MOV R53, R57 ;  /* 0x0000003900357202 */ /* 0x000fe40000000f00 */
[----:B------:R-:W3:Y:S04]  /*21c70*/  LDL.LU.64 R56, [R1+0xa68] ;  /* 0x000a680001387983 */ /* 0x000ee80000300a00 */
[----:B------:R1:W-:Y:S04]  /*21c80*/  STL [R1+0x1234], R0 ;  /* 0x0012340001007387 */ /* 0x0003e80000100800 */
[----:B----4-:R-:W-:Y:S04]  /*21c90*/  STL [R1+0x1240], R30 ;  /* 0x0012401e01007387 */ /* 0x010fe80000100800 */
[----:B------:R-:W4:Y:S01]  /*21ca0*/  LDL.LU.64 R32, [R1+0xa80] ;  /* 0x000a800001207983 */ /* 0x000f220000300a00 */
[----:B-1----:R-:W-:-:S05]  /*21cb0*/  IMAD.MOV.U32 R0, RZ, RZ, R31 ;  /* 0x000000ffff007224 */ /* 0x002fca00078e001f */
[----:B------:R1:W-:Y:S04]  /*21cc0*/  STL [R1+0x123c], R0 ;  /* 0x00123c0001007387 */ /* 0x0003e80000100800 */
[----:B--2---:R2:W-:Y:S01]  /*21cd0*/  STL [R1+0x1248], R34 ;  /* 0x0012482201007387 */ /* 0x0045e20000100800 */
[----:B-1----:R-:W-:-:S03]  /*21ce0*/  IMAD.MOV.U32 R0, RZ, RZ, R35 ;  /* 0x000000ffff007224 */ /* 0x002fc600078e0023 */
[----:B-----5:R1:W-:Y:S04]  /*21cf0*/  STL [R1+0x1250], R60 ;  /* 0x0012503c01007387 */ /* 0x0203e80000100800 */
[----:B------:R5:W-:Y:S04]  /*21d00*/  STL [R1+0x1244], R0 ;  /* 0x0012440001007387 */ /* 0x000be80000100800 */
[----:B--2---:R-:W2:Y:S01]  /*21d10*/  LDL.LU.64 R34, [R1+0xa00] ;  /* 0x000a000001227983 */ /* 0x004ea20000300a00 */
[----:B-1----:R-:W-:Y:S02]  /*21d20*/  IMAD.MOV.U32 R60, RZ, RZ, R62 ;  /* 0x000000ffff3c7224 */ /* 0x002fe400078e003e */
[----:B-----5:R-:W-:-:S02]  /*21d30*/  IMAD.MOV.U32 R0, RZ, RZ, R61 ;  /* 0x000000ffff007224 */ /* 0x020fc400078e003d */
[----:B------:R-:W-:Y:S02]  /*21d40*/  IMAD.MOV.U32 R61, RZ, RZ, R63 ;  /* 0x000000ffff3d7224 */ /* 0x000fe400078e003f */
[----:B------:R-:W2:Y:S04]  /*21d50*/  LDL.LU.64 R62, [R1+0xa18] ;  /* 0x000a1800013e7983 */ /* 0x000ea80000300a00 */
[----:B------:R1:W-:Y:S02]  /*21d60*/  STL [R1+0x124c], R0 ;  /* 0x00124c0001007387 */ /* 0x0003e40000100800 */
[----:B-1----:R-:W-:Y:S02]  /*21d70*/  IMAD.MOV.U32 R0, RZ, RZ, R37 ;  /* 0x000000ffff007224 */ /* 0x002fe400078e0025 */
[----:B------:R-:W-:Y:S04]  /*21d80*/  STL [R1+0x1258], R36 ;  /* 0x0012582401007387 */ /* 0x000fe80000100800 */
[----:B------:R-:W-:Y:S04]  /*21d90*/  STL [R1+0x1260], R38 ;  /* 0x0012602601007387 */ /* 0x000fe80000100800 */
[----:B------:R1:W-:Y:S04]  /*21da0*/  STL [R1+0x1254], R0 ;  /* 0x0012540001007387 */ /* 0x0003e80000100800 */
[----:B------:R-:W-:Y:S01]  /*21db0*/  STL [R1+0x1264], R132 ;  /* 0x0012648401007387 */ /* 0x000fe20000100800 */
[----:B-1----:R-:W-:-:S05]  /*21dc0*/  IMAD.MOV.U32 R0, RZ, RZ, R39 ;  /* 0x000000ffff007224 */ /* 0x002fca00078e0027 */
[----:B------:R1:W-:Y:S04]  /*21dd0*/  STL [R1+0x125c], R0 ;  /* 0x00125c0001007387 */ /* 0x0003e80000100800 */
[----:B------:R-:W-:Y:S04]  /*21de0*/  STL [R1+0x1228], R133 ;  /* 0x0012288501007387 */ /* 0x000fe80000100800 */
[----:B------:R-:W-:Y:S04]  /*21df0*/  STL [R1+0x122c], R130 ;  /* 0x00122c8201007387 */ /* 0x000fe80000100800 */
[----:B------:R-:W2:Y:S04]  /*21e00*/  LDL.LU.64 R36, [R1+0xb40] ;  /* 0x000b400001247983 */ /* 0x000ea80000300a00 */
[----:B------:R-:W-:Y:S04]  /*21e10*/  STL [R1+0x11f0], R131 ;  /* 0x0011f08301007387 */ /* 0x000fe80000100800 */
[----:B------:R-:W2:Y:S01]  /*21e20*/  LDL.LU.64 R38, [R1+0xb48] ;  /* 0x000b480001267983 */ /* 0x000ea20000300a00 */
[----:B-1----:R-:W-:-:S03]  /*21e30*/  MOV R0, R43 ;  /* 0x0000002b00007202 */ /* 0x002fc60000000f00 */
[----:B------:R1:W-:Y:S04]  /*21e40*/  STL [R1+0x11f8], R42 ;  /* 0x0011f82a01007387 */ /* 0x0003e80000100800 */
[----:B------:R-:W-:Y:S04]  /*21e50*/  STL [R1+0x1200], R40 ;  /* 0x0012002801007387 */ /* 0x000fe80000100800 */
[----:B------:R1:W-:Y:S04]  /*21e60*/  STL [R1+0x11f4], R0 ;  /* 0x0011f40001007387 */ /* 0x0003e80000100800 */
[----:B-1----:R-:W2:Y:S01]  /*21e70*/  LDL.LU.64 R42, [R1+0xa90] ;  /* 0x000a9000012a7983 */ /* 0x002ea20000300a00 */
[----:B------:R-:W-:-:S05]  /*21e80*/  IMAD.MOV.U32 R0, RZ, RZ, R41 ;  /* 0x000000ffff007224 */ /* 0x000fca00078e0029 */
[----:B------:R1:W-:Y:S04]  /*21e90*/  STL [R1+0x11fc], R0 ;  /* 0x0011fc0001007387 */ /* 0x0003e80000100800 */
[----:B---3--:R3:W-:Y:S04]  /*21ea0*/  STL [R1+0x1208], R56 ;  /* 0x0012083801007387 */ /* 0x0087e80000100800 */
[----:B------:R-:W5:Y:S01]  /*21eb0*/  LDL.LU.64 R30, [R1+0xaa0] ;  /* 0x000aa000011e7983 */ /* 0x000f620000300a00 */
[----:B-1----:R-:W-:-:S03]  /*21ec0*/  IMAD.MOV.U32 R0, RZ, RZ, R57 ;  /* 0x000000ffff007224 */ /* 0x002fc600078e0039 */
[----:B----4-:R-:W-:Y:S04]  /*21ed0*/  STL [R1+0x1210], R32 ;  /* 0x0012102001007387 */ /* 0x010fe80000100800 */
[----:B------:R1:W-:Y:S01]  /*21ee0*/  STL [R1+0x1204], R0 ;  /* 0x0012040001007387 */ /* 0x0003e20000100800 */
[----:B---3--:R-:W-:-:S03]  /*21ef0*/  IMAD.MOV.U32 R56, RZ, RZ, R58 ;  /* 0x000000ffff387224 */ /* 0x008fc600078e003a */
[----:B------:R-:W3:Y:S01]  /*21f00*/  LDL.LU.64 R40, [R1+0xa30] ;  /* 0x000a300001287983 */ /* 0x000ee20000300a00 */
[----:B------:R-:W-:-:S03]  /*21f10*/  IMAD.MOV.U32 R57, RZ, RZ, R59 ;  /* 0x000000ffff397224 */ /* 0x000fc600078e003b */
[----:B------:R-:W4:Y:S01]  /*21f20*/  LDL.LU.64 R58, [R1+0xa48] ;  /* 0x000a4800013a7983 */ /* 0x000f220000300a00 */
[----:B-1----:R-:W-:-:S05]  /*21f30*/  IMAD.MOV.U32 R0, RZ, RZ, R33 ;  /* 0x000000ffff007224 */ /* 0x002fca00078e0021 */
[----:B------:R1:W-:Y:S04]  /*21f40*/  STL [R1+0x120c], R0 ;  /* 0x00120c0001007387 */ /* 0x0003e80000100800 */
[----:B--2---:R-:W-:Y:S01]  /*21f50*/  STL [R1+0x1218], R34 ;  /* 0x0012182201007387 */ /* 0x004fe20000100800 */
[----:B-1----:R-:W-:-:S05]  /*21f60*/  IMAD.MOV.U32 R0, RZ, RZ, R35 ;  /* 0x000000ffff007224 */ /* 0x002fca00078e0023 */
[----:B------:R1:W-:Y:S04]  /*21f70*/  STL [R1+0x1214], R0 ;  /* 0x0012140001007387 */ /* 0x0003e80000100800 */
[----:B------:R2:W-:Y:S01]  /*21f80*/  STL [R1+0x1220], R62 ;  /* 0x0012203e01007387 */ /* 0x0005e20000100800 */
[----:B-1----:R-:W-:-:S03]  /*21f90*/  IMAD.MOV.U32 R0, RZ, RZ, R63 ;  /* 0x000000ffff007224 */ /* 0x002fc600078e003f */
[----:B------:R-:W-:Y:S04]  /*21fa0*/  STL [R1+0x1224], R128 ;  /* 0x0012248001007387 */ /* 0x000fe80000100800 */
[----:B------:R1:W-:Y:S04]  /*21fb0*/  STL [R1+0x121c], R0 ;  /* 0x00121c0001007387 */ /* 0x0003e80000100800 */
[----:B------:R-:W-:Y:S01]  /*21fc0*/  STL [R1+0x11e8], R129 ;  /* 0x0011e88101007387 */ /* 0x000fe20000100800 */
[----:B--2---:R-:W-:-:S03]  /*21fd0*/  MOV R62, R66 ;  /* 0x00000042003e7202 */ /* 0x004fc60000000f00 */
[----:B------:R-:W2:Y:S01]  /*21fe0*/  LDL.LU.64 R32, [R1+0xb50] ;  /* 0x000b500001207983 */ /* 0x000ea20000300a00 */
[----:B------:R-:W-:-:S03]  /*21ff0*/  IMAD.MOV.U32 R63, RZ, RZ, R67 ;  /* 0x000000ffff3f7224 */ /* 0x000fc600078e0043 */
[----:B------:R-:W-:Y:S04]  /*22000*/  STL [R1+0x11ec], R2 ;  /* 0x0011ec0201007387 */ /* 0x000fe80000100800 */
[----:B------:R-:W-:Y:S04]  /*22010*/  STL [R1+0x964], R3 ;  /* 0x0009640301007387 */ /* 0x000fe80000100800 */
[----:B------:R-:W2:Y:S01]  /*22020*/  LDL.LU.64 R66, [R1+0xb58] ;  /* 0x000b580001427983 */ /* 0x000ea20000300a00 */
[----:B-1----:R-:W-:-:S03]  /*22030*/  IMAD.MOV.U32 R0, RZ, RZ, R37 ;  /* 0x000000ffff007224 */ /* 0x002fc600078e0025 */
[----:B------:R1:W-:Y:S04]  /*22040*/  STL [R1+0x96c], R36 ;  /* 0x00096c2401007387 */ /* 0x0003e80000100800 */
[----:B-1----:R-:W2:Y:S04]  /*22050*/  LDL.LU.64 R36, [R1+0xae0] ;  /* 0x000ae00001247983 */ /* 0x002ea80000300a00 */
[----:B------:R1:W-:Y:S04]  /*22060*/  STL [R1+0x968], R0 ;  /* 0x0009680001007387 */ /* 0x0003e80000100800 */
[----:B------:R-:W-:Y:S04]  /*22070*/  STL [R1+0x974], R38 ;  /* 0x0009742601007387 */ /* 0x000fe80000100800 */
[----:B------:R-:W2:Y:S01]  /*22080*/  LDL.LU.64 R34, [R1+0xaf0] ;  /* 0x000af00001227983 */ /* 0x000ea20000300a00 */
[----:B-1----:R-:W-:-:S05]  /*22090*/  IMAD.MOV.U32 R0, RZ, RZ, R39 ;  /* 0x000000ffff007224 */ /* 0x002fca00078e0027 */
[----:B------:R1:W-:Y:S04]  /*220a0*/  STL [R1+0x970], R0 ;  /* 0x0009700001007387 */ /* 0x0003e80000100800 */
[----:B------:R1:W-:Y:S02]  /*220b0*/  STL [R1+0x97c], R42 ;  /* 0x00097c2a01007387 */ /* 0x0003e40000100800 */
[----:B-1----:R-:W-:Y:S02]  /*220c0*/  IMAD.MOV.U32 R0, RZ, RZ, R43 ;  /* 0x000000ffff007224 */ /* 0x002fe400078e002b */
[----:B------:R-:W-:Y:S02]  /*220d0*/  IMAD.MOV.U32 R42, RZ, RZ, R52 ;  /* 0x000000ffff2a7224 */ /* 0x000fe400078e0034 */
[----:B------:R-:W-:-:S02]  /*220e0*/  IMAD.MOV.U32 R43, RZ, RZ, R53 ;  /* 0x000000ffff2b7224 */ /* 0x000fc400078e0035 */
[----:B------:R-:W2:Y:S04]  /*220f0*/  LDL.LU.64 R52, [R1+0xa60] ;  /* 0x000a600001347983 */ /* 0x000ea80000300a00 */
[----:B------:R1:W-:Y:S04]  /*22100*/  STL [R1+0x978], R0 ;  /* 0x0009780001007387 */ /* 0x0003e80000100800 */
[----:B-----5:R-:W-:Y:S04]  /*22110*/  STL [R1+0x984], R30 ;  /* 0x0009841e01007387 */ /* 0x020fe80000100800 */
[----:B------:R-:W5:Y:S01]  /*22120*/  LDL.LU.64 R38, [R1+0xa78] ;  /* 0x000a780001267983 */ /* 0x000f620000300a00 */
[----:B-1----:R-:W-:-:S05]  /*22130*/  IMAD.MOV.U32 R0, RZ, RZ, R31 ;  /* 0x000000ffff007224 */ /* 0x002fca00078e001f */
[----:B------:R3:W-:Y:S02]  /*22140*/  STL [R1+0x980], R0 ;  /* 0x0009800001007387 */ /* 0x0007e40000100800 */
[----:B---3--:R-:W-:Y:S02]  /*22150*/  MOV R0, R41 ;  /* 0x0000002900007202 */ /* 0x008fe40000000f00 */
[----:B------:R-:W-:Y:S04]  /*22160*/  STL [R1+0x98c], R40 ;  /* 0x00098c2801007387 */ /* 0x000fe80000100800 */
[----:B----4-:R-:W-:Y:S04]  /*22170*/  STL [R1+0x994], R58 ;  /* 0x0009943a01007387 */ /* 0x010fe80000100800 */
[----:B------:R1:W-:Y:S04]  /*22180*/  STL [R1+0x988], R0 ;  /* 0x0009880001007387 */ /* 0x0003e80000100800 */
[----:B------:R-:W-:Y:S01]  /*22190*/  STL [R1+0x99c], R146 ;  /* 0x00099c9201007387 */ /* 0x000fe20000100800 */
[----:B-1----:R-:W-:-:S05]  /*221a0*/  IMAD.MOV.U32 R0, RZ, RZ, R59 ;  /* 0x000000ffff007224 */ /* 0x002fca00078e003b */
[----:B------:R2:W-:Y:S04]  /*221b0*/  STL [R1+0x990], R0 ;  /* 0x0009900001007387 */ /* 0x0005e80000100800 */
[----:B------:R-:W-:Y:S04]  /*221c0*/  STL [R1+0x998], R147 ;  /* 0x0009989301007387 */ /* 0x000fe80000100800 */
[----:B------:R-:W-:Y:S04]  /*221d0*/  STL [R1+0x9a4], R184 ;  /* 0x0009a4b801007387 */ /* 0x000fe80000100800 */
[----:B------:R-:W3:Y:S01]  /*221e0*/  LDL.LU.64 R40, [R1+0x428] ;  /* 0x0004280001287983 */ /* 0x000ee20000300a00 */
[----:B------:R-:W-:-:S02]  /*221f0*/  IMAD.MOV.U32 R58, RZ, RZ, R60 ;  /* 0x000000ffff3a7224 */ /* 0x000fc400078e003c */
[----:B------:R-:W-:Y:S01]  /*22200*/  IMAD.MOV.U32 R59, RZ, RZ, R61 ;  /* 0x000000ffff3b7224 */ /* 0x000fe200078e003d */
[----:B------:R-:W-:Y:S04]  /*22210*/  STL [R1+0x9a0], R185 ;  /* 0x0009a0b901007387 */ /* 0x000fe80000100800 */
[----:B------:R-:W4:Y:S01]  /*22220*/  LDL.LU.64 R60, [R1+0x420] ;  /* 0x00042000013c7983 */ /* 0x000f220000300a00 */
[----:B--2---:R-:W-:-:S03]  /*22230*/  IMAD.MOV.U32 R0, RZ, RZ, R33 ;  /* 0x000000ffff007224 */ /* 0x004fc600078e0021 */
[----:B------:R-:W-:Y:S04]  /*22240*/  STL [R1+0x9ac], R32 ;  /* 0x0009ac2001007387 */ /* 0x000fe80000100800 */
[----:B------:R-:W-:Y:S04]  /*22250*/  STL [R1+0x9b4], R66 ;  /* 0x0009b44201007387 */ /* 0x000fe80000100800 */
[----:B------:R1:W-:Y:S04]  /*22260*/  STL [R1+0x9a8], R0 ;  /* 0x0009a80001007387 */ /* 0x0003e80000100800 */
[----:B------:R-:W4:Y:S01]  /*22270*/  LDL.LU.64 R30, [R1+0x418] ;  /* 0x00041800011e7983 */ /* 0x000f220000300a00 */
[----:B-1----:R-:W-:-:S03]  /*22280*/  IMAD.MOV.U32 R0, RZ, RZ, R67 ;  /* 0x000000ffff007224 */ /* 0x002fc600078e0043 */
[----:B------:R-:W4:Y:S04]  /*22290*/  LDL.LU.64 R66, [R1+0x410] ;  /* 0x0004100001427983 */ /* 0x000f280000300a00 */
[----:B------:R1:W-:Y:S02]  /*222a0*/  STL [R1+0x9b0], R0 ;  /* 0x0009b00001007387 */ /* 0x0003e40000100800 */
[----:B-1----:R-:W-:Y:S02]  /*222b0*/  IMAD.MOV.U32 R0, RZ, RZ, R37 ;  /* 0x000000ffff007224 */ /* 0x002fe400078e0025 */
[----:B------:R1:W-:Y:S04]  /*222c0*/  STL [R1+0x9bc], R36 ;  /* 0x0009bc2401007387 */ /* 0x0003e80000100800 */
[----:B------:R-:W-:Y:S04]  /*222d0*/  STL [R1+0x9c4], R34 ;  /* 0x0009c42201007387 */ /* 0x000fe80000100800 */
[----:B------:R1:W-:Y:S04]  /*222e0*/  STL [R1+0x9b8], R0 ;  /* 0x0009b80001007387 */ /* 0x0003e80000100800 */
[----:B-1----:R-:W4:Y:S01]  /*222f0*/  LDL.LU.64 R36, [R1+0x408] ;  /* 0x0004080001247983 */ /* 0x002f220000300a00 */
[----:B------:R-:W-:-:S05]  /*22300*/  IMAD.MOV.U32 R0, RZ, RZ, R35 ;  /* 0x000000ffff007224 */ /* 0x000fca00078e0023 */
[----:B------:R1:W-:Y:S04]  /*22310*/  STL [R1+0x9c0], R0 ;  /* 0x0009c00001007387 */ /* 0x0003e80000100800 */
[----:B------:R1:W-:Y:S02]  /*22320*/  STL [R1+0x9cc], R52 ;  /* 0x0009cc3401007387 */ /* 0x0003e40000100800 */
[----:B-1----:R-:W-:Y:S02]  /*22330*/  MOV R0, R53 ;  /* 0x0000003500007202 */ /* 0x002fe40000000f00 */
[----:B------:R-:W4:Y:S04]  /*22340*/  LDL.LU.64 R34, [R1+0x400] ;  /* 0x0004000001227983 */ /* 0x000f280000300a00 */
[----:B------:R1:W-:Y:S01]  /*22350*/  STL [R1+0x9c8], R0 ;  /* 0x0009c80001007387 */ /* 0x0003e20000100800 */
[----:B------:R-:W-:-:S02]  /*22360*/  IMAD.MOV.U32 R52, RZ, RZ, R56 ;  /* 0x000000ffff347224 */ /* 0x000fc400078e0038 */
[----:B------:R-:W-:Y:S01]  /*22370*/  IMAD.MOV.U32 R53, RZ, RZ, R57 ;  /* 0x000000ffff357224 */ /* 0x000fe200078e0039 */
[----:B-----5:R5:W-:Y:S04]  /*22380*/  STL [R1+0x9d4], R38 ;  /* 0x0009d42601007387 */ /* 0x020be80000100800 */
[----:B------:R-:W2:Y:S01]  /*22390*/  LDL.LU.64 R56, [R1+0x5f0] ;  /* 0x0005f00001387983 */ /* 0x000ea20000300a00 */
[----:B-1----:R-:W-:-:S03]  /*223a0*/  IMAD.MOV.U32 R0, RZ, RZ, R39 ;  /* 0x000000ffff007224 */ /* 0x002fc600078e0027 */
[----:B------:R-:W-:Y:S04]  /*223b0*/  STL [R1+0x9dc], R186 ;  /* 0x0009dcba01007387 */ /* 0x000fe80000100800 */
[----:B------:R1:W-:Y:S01]  /*223c0*/  STL [R1+0x9d0], R0 ;  /* 0x0009d00001007387 */ /* 0x0003e20000100800 */
[----:B-----5:R-:W-:Y:S02]  /*223d0*/  IMAD.MOV.U32 R38, RZ, RZ, R54 ;  /* 0x000000ffff267224 */ /* 0x020fe400078e0036 */
[----:B------:R-:W-:Y:S01]  /*223e0*/  IMAD.MOV.U32 R39, RZ, RZ, R55 ;  /* 0x000000ffff277224 */ /* 0x000fe200078e0037 */
[----:B------:R-:W-:Y:S01]  /*223f0*/  STL [R1+0x9d8], R187 ;  /* 0x0009d8bb01007387 */ /* 0x000fe20000100800 */
[----:B------:R-:W-:Y:S02]  /*22400*/  IMAD.MOV.U32 R54, RZ, RZ, R58 ;  /* 0x000000ffff367224 */ /* 0x000fe400078e003a */
[----:B------:R-:W-:Y:S01]  /*22410*/  IMAD.MOV.U32 R55, RZ, RZ, R59 ;  /* 0x000000ffff377224 */ /* 0x000fe200078e003b */
[----:B------:R-:W-:Y:S04]  /*22420*/  STL [R1+0x9e4], R188 ;  /* 0x0009e4bc01007387 */ /* 0x000fe80000100800 */
[----:B------:R-:W5:Y:S04]  /*22430*/  LDL.LU.64 R58, [R1+0x6f0] ;  /* 0x0006f000013a7983 */ /* 0x000f680000300a00 */
[----:B------:R-:W-:Y:S04]  /*22440*/  STL [R1+0x9e0], R189 ;  /* 0x0009e0bd01007387 */ /* 0x000fe80000100800 */
[----:B---3--:R3:W-:Y:S04]  /*22450*/  STL [R1+0x9ec], R40 ;  /* 0x0009ec2801007387 */ /* 0x0087e80000100800 */
[----:B------:R-:W5:Y:S01]  /*22460*/  LDL.LU.64 R32, [R1+0x6f8] ;  /* 0x0006f80001207983 */ /* 0x000f620000300a00 */
[----:B-1----:R-:W-:-:S03]  /*22470*/  MOV R0, R41 ;  /* 0x0000002900007202 */ /* 0x002fc60000000f00 */
[----:B----4-:R-:W-:Y:S04]  /*22480*/  STL [R1+0x9f4], R60 ;  /* 0x0009f43c01007387 */ /* 0x010fe80000100800 */
[----:B------:R1:W-:Y:S01]  /*22490*/  STL [R1+0x9e8], R0 ;  /* 0x0009e80001007387 */ /* 0x0003e20000100800 */
[----:B---3--:R-:W-:Y:S02]  /*224a0*/  IMAD.MOV.U32 R40, RZ, RZ, R62 ;  /* 0x000000ffff287224 */ /* 0x008fe400078e003e */
[----:B------:R-:W-:Y:S02]  /*224b0*/  IMAD.MOV.U32 R41, RZ, RZ, R63 ;  /* 0x000000ffff297224 */ /* 0x000fe400078e003f */
[----:B------:R-:W3:Y:S01]  /*224c0*/  LDL.LU.64 R62, [R1+0xb70] ;  /* 0x000b7000013e7983 */ /* 0x000ee20000300a00 */
[----:B-1----:R-:W-:-:S03]  /*224d0*/  IMAD.MOV.U32 R0, RZ, RZ, R61 ;  /* 0x000000ffff007224 */ /* 0x002fc600078e003d */
[----:B------:R-:W-:Y:S04]  /*224e0*/  STL [R1+0x9fc], R30 ;  /* 0x0009fc1e01007387 */ /* 0x000fe80000100800 */
[----:B------:R1:W-:Y:S04]  /*224f0*/  STL [R1+0x9f0], R0 ;  /* 0x0009f00001007387 */ /* 0x0003e80000100800 */
[----:B------:R-:W3:Y:S01]  /*22500*/  LDL.LU.64 R60, [R1+0xb78] ;  /* 0x000b7800013c7983 */ /* 0x000ee20000300a00 */
[----:B-1----:R-:W-:-:S03]  /*22510*/  IMAD.MOV.U32 R0, RZ, RZ, R31 ;  /* 0x000000ffff007224 */ /* 0x002fc600078e001f */
[----:B------:R-:W-:Y:S04]  /*22520*/  STL [R1+0xa04], R66 ;  /* 0x000a044201007387 */ /* 0x000fe80000100800 */
[----:B------:R1:W-:Y:S04]  /*22530*/  STL [R1+0x9f8], R0 ;  /* 0x0009f80001007387 */ /* 0x0003e80000100800 */
[----:B------:R-:W3:Y:S01]  /*22540*/  LDL.LU.64 R30, [R1+0xb80] ;  /* 0x000b8000011e7983 */ /* 0x000ee20000300a00 */
[----:B-1----:R-:W-:-:S03]  /*22550*/  IMAD.MOV.U32 R0, RZ, RZ, R67 ;  /* 0x000000ffff007224 */ /* 0x002fc600078e0043 */
[----:B------:R-:W3:Y:S04]  /*22560*/  LDL.LU.64 R66, [R1+0xb88] ;  /* 0x000b880001427983 */ /* 0x000ee80000300a00 */
[----:B------:R1:W-:Y:S04]  /*22570*/  STL [R1+0xa00], R0 ;  /* 0x000a000001007387 */ /* 0x0003e80000100800 */
[----:B------:R1:W-:Y:S02]  /*22580*/  STL [R1+0xa0c], R36 ;  /* 0x000a0c2401007387 */ /* 0x0003e40000100800 */
[----:B-1----:R-:W-:-:S02]  /*22590*/  IMAD.MOV.U32 R0, RZ, RZ, R37 ;  /* 0x000000ffff007224 */ /* 0x002fc400078e0025 */
[----:B------:R-:W3:Y:S04]  /*225a0*/  LDL.LU.64 R36, [R1+0x3b8] ;  /* 0x0003b80001247983 */ /* 0x000ee80000300a00 */
[----:B------:R1:W-:Y:S02]  /*225b0*/  STL [R1+0xa08], R0 ;  /* 0x000a080001007387 */ /* 0x0003e40000100800 */
[----:B-1----:R-:W-:Y:S02]  /*225c0*/  IMAD.MOV.U32 R0, RZ, RZ, R35 ;  /* 0x000000ffff007224 */ /* 0x002fe400078e0023 */
[----:B------:R1:W-:Y:S04]  /*225d0*/  STL [R1+0xa14], R34 ;  /* 0x000a142201007387 */ /* 0x0003e80000100800 */
[----:B------:R1:W-:Y:S04]  /*225e0*/  STL [R1+0xa10], R0 ;  /* 0x000a100001007387 */ /* 0x0003e80000100800 */
[----:B--2---:R2:W-:Y:S04]  /*225f0*/  STL [R1+0xa1c], R56 ;  /* 0x000a1c3801007387 */ /* 0x0045e80000100800 */
[----:B-1----:R-:W4:Y:S01]  /*22600*/  LDL.LU.64 R34, [R1+0xb90] ;  /* 0x000b900001227983 */ /* 0x002f220000300a00 */
[----:B------:R-:W-:-:S05]  /*22610*/  MOV R0, R57 ;  /* 0x0000003900007202 */ /* 0x000fca0000000f00 */
[----:B------:R1:W-:Y:S04]  /*22620*/  STL [R1+0xa18], R0 ;  /* 0x000a180001007387 */ /* 0x0003e80000100800 */
[----:B------:R5:W-:Y:S04]  /*22630*/  STL [R1+0xa24], R38 ;  /* 0x000a242601007387 */ /* 0x000be80000100800 */
[----:B--2---:R-:W2:Y:S01]  /*22640*/  LDL.LU.64 R56, [R1+0xb98] ;  /* 0x000b980001387983 */ /* 0x004ea20000300a00 */
[----:B-1----:R-:W-:-:S05]  /*22650*/  IMAD.MOV.U32 R0, RZ, RZ, R39 ;  /* 0x000000ffff007224 */ /* 0x002fca00078e0027 */
[----:B------:R1:W-:Y:S04]  /*22660*/  STL [R1+0xa20], R0 ;  /* 0x000a200001007387 */ /* 0x0003e80000100800 */
[----:B-----5:R5:W-:Y:S04]  /*22670*/  STL [R1+0xa2c], R58 ;  /* 0x000a2c3a01007387 */ /* 0x020be80000100800 */
[----:B------:R-:W2:Y:S01]  /*22680*/  LDL.LU.64 R38, [R1+0x398] ;  /* 0x0003980001267983 */ /* 0x000ea20000300a00 */
[----:B-1----:R-:W-:-:S05]  /*22690*/  IMAD.MOV.U32 R0, RZ, RZ, R59 ;  /* 0x000000ffff007224 */ /* 0x002fca00078e003b */
[----:B------:R1:W-:Y:S04]  /*226a0*/  STL [R1+0xa28], R0 ;  /* 0x000a280001007387 */ /* 0x0003e80000100800 */
[----:B------:R3:W-:Y:S04]  /*226b0*/  STL [R1+0xa34], R32 ;  /* 0x000a342001007387 */ /* 0x0007e80000100800 */
[----:B-----5:R-:W5:Y:S01]  /*226c0*/  LDL.LU.64 R58, [R1+0x390] ;  /* 0x00039000013a7983 */ /* 0x020f620000300a00 */
[----:B-1----:R-:W-:-:S05]  /*226d0*/  IMAD.MOV.U32 R0, RZ, RZ, R33 ;  /* 0x000000ffff007224 */ /* 0x002fca00078e0021 */
[----:B------:R1:W-:Y:S04]  /*226e0*/  STL [R1+0xa30], R0 ;  /* 0x000a300001007387 */ /* 0x0003e80000100800 */
[----:B---3--:R-:W-:Y:S04]  /*226f0*/  STL [R1+0xa3c], R62 ;  /* 0x000a3c3e01007387 */ /* 0x008fe80000100800 */
[----:B------:R-:W3:Y:S01]  /*22700*/  LDL.LU.64 R32, [R1+0x388] ;  /* 0x0003880001207983 */ /* 0x000ee20000300a00 */
[----:B-1----:R-:W-:-:S05]  /*22710*/  IMAD.MOV.U32 R0, RZ, RZ, R63 ;  /* 0x000000ffff007224 */ /* 0x002fca00078e003f */
[----:B------:R1:W-:Y:S04]  /*22720*/  STL [R1+0xa38], R0 ;  /* 0x000a380001007387 */ /* 0x0003e80000100800 */
[----:B------:R1:W-:Y:S02]  /*22730*/  STL [R1+0xa44], R60 ;  /* 0x000a443c01007387 */ /* 0x0003e40000100800 */
[----:B-1----:R-:W-:Y:S02]  /*22740*/  IMAD.MOV.U32 R0, RZ, RZ, R61 ;  /* 0x000000ffff007224 */ /* 0x002fe400078e003d */
[----:B------:R-:W3:Y:S04]  /*22750*/  LDL.LU.64 R62, [R1+0x380] ;  /* 0x00038000013e7983 */ /* 0x000ee80000300a00 */
[----:B------:R1:W-:Y:S01]  /*22760*/  STL [R1+0xa40], R0 ;  /* 0x000a400001007387 */ /* 0x0003e20000100800 */
[----:B------:R-:W-:-:S02]  /*22770*/  IMAD.MOV.U32 R60, RZ, RZ, R64 ;  /* 0x000000ffff3c7224 */ /* 0x000fc400078e0040 */
[----:B------:R-:W-:Y:S01]  /*22780*/  IMAD.MOV.U32 R61, RZ, RZ, R65 ;  /* 0x000000ffff3d7224 */ /* 0x000fe200078e0041 */
[----:B------:R-:W-:Y:S04]  /*22790*/  STL [R1+0xa4c], R30 ;  /* 0x000a4c1e01007387 */ /* 0x000fe80000100800 */
[----:B------:R-:W3:Y:S01]  /*227a0*/  LDL.LU.64 R64, [R1+0x370] ;  /* 0x0003700001407983 */ /* 0x000ee20000300a00 */
[----:B-1----:R-:W-:-:S03]  /*227b0*/  MOV R0, R31 ;  /* 0x0000001f00007202 */ /* 0x002fc60000000f00 */
[----:B------:R-:W-:Y:S04]  /*227c0*/  STL [R1+0xa54], R66 ;  /* 0x000a544201007387 */ /* 0x000fe80000100800 */
[----:B------:R1:W-:Y:S02]  /*227d0*/  STL [R1+0xa48], R0 ;  /* 0x000a480001007387 */ /* 0x0003e40000100800 */
[----:B-1----:R-:W-:Y:S02]  /*227e0*/  IMAD.MOV.U32 R0, RZ, RZ, R67 ;  /* 0x000000ffff007224 */ /* 0x002fe400078e0043 */
        /* <DEDUP_REMOVED lines=8> */
[----:B----4-:R-:W-:Y:S04]  /*22870*/  STL [R1+0xa6c], R34 ;  /* 0x000a6c2201007387 */ /* 0x010fe80000100800 */
[----:B------:R1:W-:Y:S04]  /*22880*/  STL [R1+0xa60], R0 ;  /* 0x000a600001007387 */ /* 0x0003e80000100800 */
[----:B------:R-:W4:Y:S01]  /*22890*/  LDL.LU.64 R52, [R1+0x350] ;  /* 0x0003500001347983 */ /* 0x000f220000300a00 */
[----:B-1----:R-:W-:-:S03]  /*228a0*/  IMAD.MOV.U32 R0, RZ, RZ, R35 ;  /* 0x000000ffff007224 */ /* 0x002fc600078e0023 */
[----:B--2---:R-:W-:Y:S04]  /*228b0*/  STL [R1+0xa74], R56 ;  /* 0x000a743801007387 */ /* 0x004fe80000100800 */
[----:B------:R1:W-:Y:S02]  /*228c0*/  STL [R1+0xa68], R0 ;  /* 0x000a680001007387 */ /* 0x0003e40000100800 */
[----:B-1----:R-:W-:Y:S02]  /*228d0*/  IMAD.MOV.U32 R0, RZ, RZ, R57 ;  /* 0x000000ffff007224 */ /* 0x002fe400078e0039 */
[----:B------:R-:W2:Y:S04]  /*228e0*/  LDL.LU.64 R56, [R1+0x348] ;  /* 0x0003480001387983 */ /* 0x000ea80000300a00 */
[----:B------:R1:W-:Y:S04]  /*228f0*/  STL [R1+0xa70], R0 ;  /* 0x000a700001007387 */ /* 0x0003e80000100800 */
[----:B------:R5:W-:Y:S04]  /*22900*/  STL [R1+0xa7c], R38 ;  /* 0x000a7c2601007387 */ /* 0x000be80000100800 */
[----:B------:R-:W2:Y:S01]  /*22910*/  LDL.LU.64 R34, [R1+0x340] ;  /* 0x0003400001227983 */ /* 0x000ea20000300a00 */
[----:B-1----:R-:W-:-:S05]  /*22920*/  IMAD.MOV.U32 R0, RZ, RZ, R39 ;  /* 0x000000ffff007224 */ /* 0x002fca00078e0027 */
[----:B------:R1:W-:Y:S01]  /*22930*/  STL [R1+0xa78], R0 ;  /* 0x000a780001007387 */ /* 0x0003e20000100800 */
[----:B-----5:R-:W-:Y:S01]  /*22940*/  IMAD.MOV.U32 R38, RZ, RZ, R40 ;  /* 0x000000ffff267224 */ /* 0x020fe200078e0028 */
[----:B------:R-:W-:Y:S02]  /*22950*/  MOV R39, R41 ;  /* 0x0000002900277202 */ /* 0x000fe40000000f00 */
[----:B------:R5:W-:Y:S04]  /*22960*/  STL [R1+0xa84], R58 ;  /* 0x000a843a01007387 */ /* 0x000be80000100800 */
[----:B------:R-:W2:Y:S01]  /*22970*/  LDL.LU.64 R40, [R1+0xba0] ;  /* 0x000ba00001287983 */ /* 0x000ea20000300a00 */
[----:B-1----:R-:W-:-:S03]  /*22980*/  IMAD.MOV.U32 R0, RZ, RZ, R59 ;  /* 0x000000ffff007224 */ /* 0x002fc600078e003b */
[----:B---3--:R-:W-:Y:S04]  /*22990*/  STL [R1+0xa8c], R32 ;  /* 0x000a8c2001007387 */ /* 0x008fe80000100800 */
[----:B------:R1:W-:Y:S04]  /*229a0*/  STL [R1+0xa80], R0 ;  /* 0x000a800001007387 */ /* 0x0003e80000100800 */
[----:B-----5:R-:W3:Y:S01]  /*229b0*/  LDL.LU.64 R58, [R1+0xba8] ;  /* 0x000ba800013a7983 */ /* 0x020ee20000300a00 */
[----:B-1----:R-:W-:-:S03]  /*229c0*/  IMAD.MOV.U32 R0, RZ, RZ, R33 ;  /* 0x000000ffff007224 */ /* 0x002fc600078e0021 */
        /* <DEDUP_REMOVED lines=19> */
[----:B----4-:R1:W-:Y:S04]  /*22b00*/  STL [R1+0xabc], R52 ;  /* 0x000abc3401007387 */ /* 0x0103e80000100800 */
[----:B------:R4:W-:Y:S04]  /*22b10*/  STL [R1+0xab0], R0 ;  /* 0x000ab00001007387 */ /* 0x0009e80000100800 */
[----:B------:R-:W5:Y:S01]  /*22b20*/  LDL.LU.64 R36, [R1+0x300] ;  /* 0x0003000001247983 */ /* 0x000f620000300a00 */
[----:B-1----:R-:W-:Y:S01]  /*22b30*/  IMAD.MOV.U32 R52, RZ, RZ, R54 ;  /* 0x000000ffff347224 */ /* 0x002fe200078e0036 */
[----:B----4-:R-:W-:Y:S01]  /*22b40*/  MOV R0, R53 ;  /* 0x0000003500007202 */ /* 0x010fe20000000f00 */
[----:B------:R-:W-:-:S02]  /*22b50*/  IMAD.MOV.U32 R53, RZ, RZ, R55 ;  /* 0x000000ffff357224 */ /* 0x000fc400078e0037 */
[----:B------:R-:W4:Y:S04]  /*22b60*/  LDL.LU.64 R54, [R1+0x2f8] ;  /* 0x0002f80001367983 */ /* 0x000f280000300a00 */
[----:B------:R1:W-:Y:S04]  /*22b70*/  STL [R1+0xab8], R0 ;  /* 0x000ab80001007387 */ /* 0x0003e80000100800 */
[----:B--2---:R2:W-:Y:S01]  /*22b80*/  STL [R1+0xac4], R56 ;  /* 0x000ac43801007387 */ /* 0x0045e20000100800 */
[----:B-1----:R-:W-:-:S03]  /*22b90*/  IMAD.MOV.U32 R0, RZ, RZ, R57 ;  /* 0x000000ffff007224 */ /* 0x002fc600078e0039 */
[----:B--2---:R-:W2:Y:S04]  /*22ba0*/  LDL.LU.64 R56, [R1+0x2f0] ;  /* 0x0002f00001387983 */ /* 0x004ea80000300a00 */
[----:B------:R1:W-:Y:S04]  /*22bb0*/  STL [R1+0xac0], R0 ;  /* 0x000ac00001007387 */ /* 0x0003e80000100800 */
[----:B------:R-:W-:Y:S01]  /*22bc0*/  STL [R1+0xacc], R34 ;  /* 0x000acc2201007387 */ /* 0x000fe20000100800 */
[----:B-1----:R-:W-:-:S05]  /*22bd0*/  IMAD.MOV.U32 R0, RZ, RZ, R35 ;  /* 0x000000ffff007224 */ /* 0x002fca00078e0023 */
[----:B------:R1:W-:Y:S04]  /*22be0*/  STL [R1+0xac8], R0 ;  /* 0x000ac80001007387 */ /* 0x0003e80000100800 */
[----:B------:R1:W-:Y:S02]  /*22bf0*/  STL [R1+0xad4], R40 ;  /* 0x000ad42801007387 */ /* 0x0003e40000100800 */
[----:B-1----:R-:W-:Y:S02]  /*22c00*/  IMAD.MOV.U32 R0, RZ, RZ, R41 ;  /* 0x000000ffff007224 */ /* 0x002fe400078e0029 */
[----:B------:R-:W2:Y:S04]  /*22c10*/  LDL.LU.64 R40, [R1+0x2e0] ;  /* 0x0002e00001287983 */ /* 0x000ea80000300a00 */
[----:B------:R1:W-:Y:S04]  /*22c20*/  STL [R1+0xad0], R0 ;  /* 0x000ad00001007387 */ /* 0x0003e80000100800 */
[----:B---3--:R3:W-:Y:S01]  /*22c30*/  STL [R1+0xadc], R58 ;  /* 0x000adc3a01007387 */ /* 0x0087e20000100800 */
[----:B-1----:R-:W-:-:S03]  /*22c40*/  IMAD.MOV.U32 R0, RZ, RZ, R59 ;  /* 0x000000ffff007224 */ /* 0x002fc600078e003b */
[----:B---3--:R-:W3:Y:S04]  /*22c50*/  LDL.LU.64 R58, [R1+0x2d8] ;  /* 0x0002d800013a7983 */ /* 0x008ee80000300a00 */
[----:B------:R1:W-:Y:S04]  /*22c60*/  STL [R1+0xad8], R0 ;  /* 0x000ad80001007387 */ /* 0x0003e80000100800 */
[----:B------:R1:W-:Y:S02]  /*22c70*/  STL [R1+0xae4], R60 ;  /* 0x000ae43c01007387 */ /* 0x0003e40000100800 */
[----:B-1----:R-:W-:-:S02]  /*22c80*/  IMAD.MOV.U32 R0, RZ, RZ, R61 ;  /* 0x000000ffff007224 */ /* 0x002fc400078e003d */
[----:B------:R-:W3:Y:S04]  /*22c90*/  LDL.LU.64 R60, [R1+0x2d0] ;  /* 0x0002d000013c7983 */ /* 0x000ee80000300a00 */
[----:B------:R1:W-:Y:S04]  /*22ca0*/  STL [R1+0xae0], R0 ;  /* 0x000ae00001007387 */ /* 0x0003e80000100800 */
[----:B------:R1:W-:Y:S02]  /*22cb0*/  STL [R1+0xaec], R62 ;  /* 0x000aec3e01007387 */ /* 0x0003e40000100800 */
[----:B-1----:R-:W-:-:S02]  /*22cc0*/  MOV R0, R63 ;  /* 0x0000003f00007202 */ /* 0x002fc40000000f00 */
[----:B------:R-:W3:Y:S04]  /*22cd0*/  LDL.LU.64 R62, [R1+0x2c8] ;  /* 0x0002c800013e7983 */ /* 0x000ee80000300a00 */
[----:B------:R1:W-:Y:S04]  /*22ce0*/  STL [R1+0xae8], R0 ;  /* 0x000ae80001007387 */ /* 0x0003e80000100800 */
[----:B------:R1:W-:Y:S02]  /*22cf0*/  STL [R1+0xaf4], R64 ;  /* 0x000af44001007387 */ /* 0x0003e40000100800 */
[----:B-1----:R-:W-:-:S02]  /*22d00*/  IMAD.MOV.U32 R0, RZ, RZ, R65 ;  /* 0x000000ffff007224 */ /* 0x002fc400078e0041 */
        /* <DEDUP_REMOVED lines=9> */
[----:B------:R5:W-:Y:S02]  /*22da0*/  STL [R1+0xb00], R0 ;  /* 0x000b000001007387 */ /* 0x000be40000100800 */
[----:B-----5:R-:W-:Y:S02]  /*22db0*/  IMAD.MOV.U32 R0, RZ, RZ, R37 ;  /* 0x000000ffff007224 */ /* 0x020fe400078e0025 */
[----:B------:R-:W-:Y:S04]  /*22dc0*/  STL [R1+0xb0c], R36 ;  /* 0x000b0c2401007387 */ /* 0x000fe80000100800 */
[----:B------:R1:W-:Y:S04]  /*22dd0*/  STL [R1+0xb08], R0 ;  /* 0x000b080001007387 */ /* 0x0003e80000100800 */
[----:B----4-:R4:W-:Y:S01]  /*22de0*/  STL [R1+0xb14], R54 ;  /* 0x000b143601007387 */ /* 0x0109e20000100800 */
[----:B-1----:R-:W-:-:S03]  /*22df0*/  IMAD.MOV.U32 R0, RZ, RZ, R55 ;  /* 0x000000ffff007224 */ /* 0x002fc600078e0037 */
[----:B----4-:R-:W4:Y:S04]  /*22e00*/  LDL.LU.64 R54, [R1+0x2a0] ;  /* 0x0002a00001367983 */ /* 0x010f280000300a00 */
[----:B------:R1:W-:Y:S04]  /*22e10*/  STL [R1+0xb10], R0 ;  /* 0x000b100001007387 */ /* 0x0003e80000100800 */
[----:B--2---:R2:W-:Y:S01]  /*22e20*/  STL [R1+0xb1c], R56 ;  /* 0x000b1c3801007387 */ /* 0x0045e20000100800 */
[----:B-1----:R-:W-:-:S03]  /*22e30*/  IMAD.MOV.U32 R0, RZ, RZ, R57 ;  /* 0x000000ffff007224 */ /* 0x002fc600078e0039 */
[----:B--2---:R-:W2:Y:S04]  /*22e40*/  LDL.LU.64 R56, [R1+0x298] ;  /* 0x0002980001387983 */ /* 0x004ea80000300a00 */
[----:B------:R1:W-:Y:S04]  /*22e50*/  STL [R1+0xb18], R0 ;  /* 0x000b180001007387 */ /* 0x0003e80000100800 */
[----:B------:R5:W-:Y:S01]  /*22e60*/  STL [R1+0xb24], R38 ;  /* 0x000b242601007387 */ /* 0x000be20000100800 */
[----:B-1----:R-:W-:-:S03]  /*22e70*/  IMAD.MOV.U32 R0, RZ, RZ, R39 ;  /* 0x000000ffff007224 */ /* 0x002fc600078e0027 */
[----:B-----5:R-:W5:Y:S04]  /*22e80*/  LDL.LU.64 R38, [R1+0x290] ;  /* 0x0002900001267983 */ /* 0x020f680000300a00 */
[----:B------:R1:W-:Y:S04]  /*22e90*/  STL [R1+0xb20], R0 ;  /* 0x000b200001007387 */ /* 0x0003e80000100800 */
[----:B------:R1:W-:Y:S02]  /*22ea0*/  STL [R1+0xb2c], R40 ;  /* 0x000b2c2801007387 */ /* 0x0003e40000100800 */
[----:B-1----:R-:W-:-:S02]  /*22eb0*/  MOV R0, R41 ;  /* 0x0000002900007202 */ /* 0x002fc40000000f00 */
[----:B------:R-:W5:Y:S04]  /*22ec0*/  LDL.LU.64 R40, [R1+0xbb0] ;  /* 0x000bb00001287983 */ /* 0x000f680000300a00 */
        /* <DEDUP_REMOVED lines=29> */
[----:B----4-:R4:W-:Y:S01]  /*230a0*/  STL [R1+0xb6c], R54 ;  /* 0x000b6c3601007387 */ /* 0x0109e20000100800 */
[----:B-1----:R-:W-:-:S03]  /*230b0*/  MOV R0, R55 ;  /* 0x0000003700007202 */ /* 0x002fc60000000f00 */
[----:B----4-:R-:W4:Y:S04]  /*230c0*/  LDL.LU.64 R54, [R1+0xbf0] ;  /* 0x000bf00001367983 */ /* 0x010f280000300a00 */
[----:B------:R1:W-:Y:S04]  /*230d0*/  STL [R1+0xb68], R0 ;  /* 0x000b680001007387 */ /* 0x0003e80000100800 */
[----:B--2---:R2:W-:Y:S01]  /*230e0*/  STL [R1+0xb74], R56 ;  /* 0x000b743801007387 */ /* 0x0045e20000100800 */
[----:B-1----:R-:W-:-:S03]  /*230f0*/  IMAD.MOV.U32 R0, RZ, RZ, R57 ;  /* 0x000000ffff007224 */ /* 0x002fc600078e0039 */
[----:B--2---:R-:W2:Y:S04]  /*23100*/  LDL.LU.64 R56, [R1+0xbf8] ;  /* 0x000bf80001387983 */ /* 0x004ea80000300a00 */
[----:B------:R1:W-:Y:S04]  /*23110*/  STL [R1+0xb70], R0 ;  /* 0x000b700001007387 */ /* 0x0003e80000100800 */
[----:B-----5:R5:W-:Y:S01]  /*23120*/  STL [R1+0xb7c], R38 ;  /* 0x000b7c2601007387 */ /* 0x020be20000100800 */
[----:B-1----:R-:W-:-:S03]  /*23130*/  IMAD.MOV.U32 R0, RZ, RZ, R39 ;  /* 0x000000ffff007224 */ /* 0x002fc600078e0027 */
[----:B-----5:R-:W5:Y:S04]  /*23140*/  LDL.LU.64 R38, [R1+0xc00] ;  /* 0x000c000001267983 */ /* 0x020f680000300a00 */
[----:B------:R1:W-:Y:S04]  /*23150*/  STL [R1+0xb78], R0 ;  /* 0x000b780001007387 */ /* 0x0003e80000100800 */
[----:B------:R1:W-:Y:S02]  /*23160*/  STL [R1+0xb84], R40 ;  /* 0x000b842801007387 */ /* 0x0003e40000100800 */
[----:B-1----:R-:W-:-:S02]  /*23170*/  IMAD.MOV.U32 R0, RZ, RZ, R41 ;  /* 0x000000ffff007224 */ /* 0x002fc400078e0029 */
        /* <DEDUP_REMOVED lines=83> */
[----:B-1----:R-:W-:-:S03]  /*236b0*/  MOV R0, R39 ;  /* 0x0000002700007202 */ /* 0x002fc60000000f00 */
        /* <DEDUP_REMOVED lines=95> */
[----:B-1----:R-:W-:-:S03]  /*23cb0*/  MOV R0, R59 ;  /* 0x0000003b00007202 */ /* 0x002fc60000000f00 */
        /* <DEDUP_REMOVED lines=31> */
[----:B-1----:R-:W-:-:S03]  /*23eb0*/  MOV R0, R57 ;  /* 0x0000003900007202 */ /* 0x002fc60000000f00 */
        /* <DEDUP_REMOVED lines=226> */
[----:B------:R-:W-:Y:S04]  /*24ce0*/  STL [R1+0xef4], R40 ;  /* 0x000ef42801007387 */ /* 0x000fe80000100800 */
[----:B------:R-:W5:Y:S01]  /*24cf0*/  LDL.LU.64 R36, [R1+0xf50] ;  /* 0x000f500001247983 */ /* 0x000f620000300a00 */
[----:B-1----:R-:W-:-:S05]  /*24d00*/  IMAD.MOV.U32 R0, RZ, RZ, R41 ;  /* 0x000000ffff007224 */ /* 0x002fca00078e0029 */
        /* <DEDUP_REMOVED lines=17> */
[----:B------:R-:W-:Y:S04]  /*24e20*/  STL [R1+0xf1c], R42 ;  /* 0x000f1c2a01007387 */ /* 0x000fe80000100800 */
[----:B------:R-:W3:Y:S01]  /*24e30*/  LDL.LU.64 R40, [R1+0xf78] ;  /* 0x000f780001287983 */ /* 0x000ee20000300a00 */
[----:B-1----:R-:W-:-:S05]  /*24e40*/  IMAD.MOV.U32 R0, RZ, RZ, R43 ;  /* 0x000000ffff007224 */ /* 0x002fca00078e002b */
[----:B------:R1:W-:Y:S02]  /*24e50*/  STL [R1+0xf18], R0 ;  /* 0x000f180001007387 */ /* 0x0003e40000100800 */
[----:B-1----:R-:W-:Y:S02]  /*24e60*/  IMAD.MOV.U32 R0, RZ, RZ, R67 ;  /* 0x000000ffff007224 */ /* 0x002fe400078e0043 */
[----:B------:R1:W-:Y:S04]  /*24e70*/  STL [R1+0xf24], R66 ;  /* 0x000f244201007387 */ /* 0x0003e80000100800 */
[----:B-1----:R-:W3:Y:S04]  /*24e80*/  LDL.LU.64 R66, [R1+0xf80] ;  /* 0x000f800001427983 */ /* 0x002ee80000300a00 */
[----:B------:R1:W-:Y:S04]  /*24e90*/  STL [R1+0xf20], R0 ;  /* 0x000f200001007387 */ /* 0x0003e80000100800 */
[----:B------:R4:W-:Y:S04]  /*24ea0*/  STL [R1+0xf2c], R52 ;  /* 0x000f2c3401007387 */ /* 0x0009e80000100800 */
[----:B------:R-:W3:Y:S01]  /*24eb0*/  LDL.LU.64 R42, [R1+0xf88] ;  /* 0x000f8800012a7983 */ /* 0x000ee20000300a00 */
[----:B-1----:R-:W-:-:S03]  /*24ec0*/  MOV R0, R53 ;  /* 0x0000003500007202 */ /* 0x002fc60000000f00 */
[----:B----4-:R-:W-:Y:S04]  /*24ed0*/  STL [R1+0xf34], R54 ;  /* 0x000f343601007387 */ /* 0x010fe80000100800 */
[----:B------:R1:W-:Y:S04]  /*24ee0*/  STL [R1+0xf28], R0 ;  /* 0x000f280001007387 */ /* 0x0003e80000100800 */
[----:B------:R-:W4:Y:S01]  /*24ef0*/  LDL.LU.64 R52, [R1+0xf90] ;  /* 0x000f900001347983 */ /* 0x000f220000300a00 */
[----:B-1----:R-:W-:-:S03]  /*24f00*/  IMAD.MOV.U32 R0, RZ, RZ, R55 ;  /* 0x000000ffff007224 */ /* 0x002fc600078e0037 */
[----:B--2---:R-:W-:Y:S04]  /*24f10*/  STL [R1+0xf3c], R56 ;  /* 0x000f3c3801007387 */ /* 0x004fe80000100800 */
[----:B------:R1:W-:Y:S04]  /*24f20*/  STL [R1+0xf30], R0 ;  /* 0x000f300001007387 */ /* 0x0003e80000100800 */
[----:B------:R-:W2:Y:S01]  /*24f30*/  LDL.LU.64 R54, [R1+0xf98] ;  /* 0x000f980001367983 */ /* 0x000ea20000300a00 */
[----:B-1----:R-:W-:-:S03]  /*24f40*/  IMAD.MOV.U32 R0, RZ, RZ, R57 ;  /* 0x000000ffff007224 */ /* 0x002fc600078e0039 */
[----:B-----5:R-:W-:Y:S04]  /*24f50*/  STL [R1+0xf44], R38 ;  /* 0x000f442601007387 */ /* 0x020fe80000100800 */
[----:B------:R1:W-:Y:S04]  /*24f60*/  STL [R1+0xf38], R0 ;  /* 0x000f380001007387 */ /* 0x0003e80000100800 */
[----:B------:R-:W5:Y:S01]  /*24f70*/  LDL.LU.64 R56, [R1+0xfa0] ;  /* 0x000fa00001387983 */ /* 0x000f620000300a00 */
[----:B-1----:R-:W-:-:S03]  /*24f80*/  IMAD.MOV.U32 R0, RZ, RZ, R39 ;  /* 0x000000ffff007224 */ /* 0x002fc600078e0027 */
[----:B------:R-:W-:Y:S04]  /*24f90*/  STL [R1+0xf4c], R36 ;  /* 0x000f4c2401007387 */ /* 0x000fe80000100800 */
[----:B------:R1:W-:Y:S04]  /*24fa0*/  STL [R1+0xf40], R0 ;  /* 0x000f400001007387 */ /* 0x0003e80000100800 */
[----:B------:R-:W5:Y:S01]  /*24fb0*/  LDL.LU.64 R38, [R1+0xfa8] ;  /* 0x000fa80001267983 */ /* 0x000f620000300a00 */
[----:B-1----:R-:W-:-:S03]  /*24fc0*/  IMAD.MOV.U32 R0, RZ, RZ, R37 ;  /* 0x000000ffff007224 */ /* 0x002fc600078e0025 */
[----:B---3--:R-:W-:Y:S04]  /*24fd0*/  STL [R1+0xf54], R58 ;  /* 0x000f543a01007387 */ /* 0x008fe80000100800 */
[----:B------:R1:W-:Y:S02]  /*24fe0*/  STL [R1+0xf48], R0 ;  /* 0x000f480001007387 */ /* 0x0003e40000100800 */
[----:B-1----:R-:W-:Y:S02]  /*24ff0*/  IMAD.MOV.U32 R0, RZ, RZ, R59 ;  /* 0x000000ffff007224 */ /* 0x002fe400078e003b */
        /* <DEDUP_REMOVED lines=38> */
[----:B------:R-:W5:Y:S04]  /*25260*/  LDL.LU.64 R56, [R1+0xff8] ;  /* 0x000ff80001387983 */ /* 0x000f680000300a00 */
[----:B------:R-:W5:Y:S01]  /*25270*/  LDL.LU.64 R36, [R1+0x1000] ;  /* 0x0010000001247983 */ /* 0x000f620000300a00 */
[----:B-1----:R-:W-:-:S05]  /*25280*/  IMAD.MOV.U32 R0, RZ, RZ, R39 ;  /* 0x000000ffff007224 */ /* 0x002fca00078e0027 */
        /* <DEDUP_REMOVED lines=55> */
[----:B------:R-:W-:Y:S04]  /*25600*/  STL [R1+0x101c], R62 ;  /* 0x00101c3e01007387 */ /* 0x000fe80000100800 */
        /* <DEDUP_REMOVED lines=9> */
[----:B-1----:R-:W-:-:S03]  /*256a0*/  MOV R0, R41 ;  /* 0x0000002900007202 */ /* 0x002fc60000000f00 */
[----:B------:R-:W-:Y:S04]  /*256b0*/  STL [R1+0x1034], R66 ;  /* 0x0010344201007387 */ /* 0x000fe80000100800 */
[----:B------:R1:W-:Y:S02]  /*256c0*/  STL [R1+0x1028], R0 ;  /* 0x0010280001007387 */ /* 0x0003e40000100800 */
[----:B-1----:R-:W-:Y:S02]  /*256d0*/  IMAD.MOV.U32 R0, RZ, RZ, R67 ;  /* 0x000000ffff007224 */ /* 0x002fe400078e0043 */
[----:B------:R-:W3:Y:S04]  /*256e0*/  LDL.LU.64 R66, [R1+0x1080] ;  /* 0x0010800001427983 */ /* 0x000ee80000300a00 */
[----:B------:R1:W-:Y:S04]  /*256f0*/  STL [R1+0x1030], R0 ;  /* 0x0010300001007387 */ /* 0x0003e80000100800 */
[----:B----4-:R-:W-:Y:S04]  /*25700*/  STL [R1+0x103c], R42 ;  /* 0x00103c2a01007387 */ /* 0x010fe80000100800 */
[----:B------:R-:W4:Y:S01]  /*25710*/  LDL.LU.64 R28, [R1+0x1088] ;  /* 0x00108800011c7983 */ /* 0x000f220000300a00 */
[----:B-1----:R-:W-:-:S05]  /*25720*/  IMAD.MOV.U32 R0, RZ, RZ, R43 ;  /* 0x000000ffff007224 */ /* 0x002fca00078e002b */
[----:B------:R1:W-:Y:S04]  /*25730*/  STL [R1+0x1038], R0 ;  /* 0x0010380001007387 */ /* 0x0003e80000100800 */
[----:B--2---:R-:W-:Y:S01]  /*25740*/  STL [R1+0x1044], R52 ;  /* 0x0010443401007387 */ /* 0x004fe20000100800 */
[----:B-1----:R-:W-:-:S03]  /*25750*/  IMAD.MOV.U32 R0, RZ, RZ, R53 ;  /* 0x000000ffff007224 */ /* 0x002fc600078e0035 */
[----:B------:R-:W2:Y:S04]  /*25760*/  LDL.LU.64 R30, [R1+0x1090] ;  /* 0x00109000011e7983 */ /* 0x000ea80000300a00 */
[----:B------:R1:W-:Y:S04]  /*25770*/  STL [R1+0x1040], R0 ;  /* 0x0010400001007387 */ /* 0x0003e80000100800 */
[----:B-----5:R-:W-:Y:S04]  /*25780*/  STL [R1+0x104c], R54 ;  /* 0x00104c3601007387 */ /* 0x020fe80000100800 */
[----:B------:R-:W5:Y:S01]  /*25790*/  LDL.LU.64 R32, [R1+0x1098] ;  /* 0x0010980001207983 */ /* 0x000f620000300a00 */
[----:B-1----:R-:W-:-:S03]  /*257a0*/  IMAD.MOV.U32 R0, RZ, RZ, R55 ;  /* 0x000000ffff007224 */ /* 0x002fc600078e0037 */
[----:B------:R-:W5:Y:S04]  /*257b0*/  LDL.LU.64 R34, [R1+0x10a0] ;  /* 0x0010a00001227983 */ /* 0x000f680000300a00 */
[----:B------:R1:W-:Y:S04]  /*257c0*/  STL [R1+0x1048], R0 ;  /* 0x0010480001007387 */ /* 0x0003e80000100800 */
[----:B------:R-:W-:Y:S04]  /*257d0*/  STL [R1+0x1054], R56 ;  /* 0x0010543801007387 */ /* 0x000fe80000100800 */
[----:B------:R-:W5:Y:S01]  /*257e0*/  LDL.LU.64 R36, [R1+0x10a8] ;  /* 0x0010a80001247983 */ /* 0x000f620000300a00 */
[----:B-1----:R-:W-:-:S03]  /*257f0*/  IMAD.MOV.U32 R0, RZ, RZ, R57 ;  /* 0x000000ffff007224 */ /* 0x002fc600078e0039 */
[----:B------:R-:W5:Y:S04]  /*25800*/  LDL.LU.64 R38, [R1+0x10b0] ;  /* 0x0010b00001267983 */ /* 0x000f680000300a00 */
[----:B------:R1:W-:Y:S04]  /*25810*/  STL [R1+0x1050], R0 ;  /* 0x0010500001007387 */ /* 0x0003e80000100800 */
[----:B---3--:R-:W-:Y:S04]  /*25820*/  STL [R1+0x105c], R58 ;  /* 0x00105c3a01007387 */ /* 0x008fe80000100800 */
[----:B------:R-:W3:Y:S01]  /*25830*/  LDL.LU.64 R40, [R1+0x10b8] ;  /* 0x0010b80001287983 */ /* 0x000ee20000300a00 */
[----:B-1----:R-:W-:-:S03]  /*25840*/  IMAD.MOV.U32 R0, RZ, RZ, R59 ;  /* 0x000000ffff007224 */ /* 0x002fc600078e003b */
[----:B------:R-:W3:Y:S04]  /*25850*/  LDL.LU.64 R42, [R1+0x10c0] ;  /* 0x0010c000012a7983 */ /* 0x000ee80000300a00 */
[----:B------:R1:W-:Y:S04]  /*25860*/  STL [R1+0x1058], R0 ;  /* 0x0010580001007387 */ /* 0x0003e80000100800 */
[----:B------:R-:W-:Y:S04]  /*25870*/  STL [R1+0x1064], R60 ;  /* 0x0010643c01007387 */ /* 0x000fe80000100800 */
[----:B------:R-:W3:Y:S01]  /*25880*/  LDL.LU.64 R52, [R1+0x10c8] ;  /* 0x0010c80001347983 */ /* 0x000ee20000300a00 */
[----:B-1----:R-:W-:-:S03]  /*25890*/  IMAD.MOV.U32 R0, RZ, RZ, R61 ;  /* 0x000000ffff007224 */ /* 0x002fc600078e003d */
[----:B------:R-:W3:Y:S04]  /*258a0*/  LDL.LU.64 R54, [R1+0x10d0] ;  /* 0x0010d00001367983 */ /* 0x000ee80000300a00 */
[----:B------:R1:W-:Y:S04]  /*258b0*/  STL [R1+0x1060], R0 ;  /* 0x0010600001007387 */ /* 0x0003e80000100800 */
[----:B------:R-:W-:Y:S04]  /*258c0*/  STL [R1+0x106c], R62 ;  /* 0x00106c3e01007387 */ /* 0x000fe80000100800 */
[----:B------:R-:W3:Y:S01]  /*258d0*/  LDL.LU.64 R56, [R1+0x10d8] ;  /* 0x0010d80001387983 */ /* 0x000ee20000300a00 */
[----:B-1----:R-:W-:-:S03]  /*258e0*/  MOV R0, R63 ;  /* 0x0000003f00007202 */ /* 0x002fc60000000f00 */
[----:B------:R-:W3:Y:S04]  /*258f0*/  LDL.LU.64 R58, [R1+0x10e0] ;  /* 0x0010e000013a7983 */ /* 0x000ee80000300a00 */
[----:B------:R1:W-:Y:S04]  /*25900*/  STL [R1+0x1068], R0 ;  /* 0x0010680001007387 */ /* 0x0003e80000100800 */
[----:B------:R-:W-:Y:S04]  /*25910*/  STL [R1+0x1074], R64 ;  /* 0x0010744001007387 */ /* 0x000fe80000100800 */
[----:B------:R-:W3:Y:S01]  /*25920*/  LDL.LU.64 R60, [R1+0x10e8] ;  /* 0x0010e800013c7983 */ /* 0x000ee20000300a00 */
[----:B-1----:R-:W-:-:S03]  /*25930*/  IMAD.MOV.U32 R0, RZ, RZ, R65 ;  /* 0x000000ffff007224 */ /* 0x002fc600078e0041 */
[----:B------:R-:W3:Y:S04]  /*25940*/  LDL.LU.64 R62, [R1+0x10f0] ;  /* 0x0010f000013e7983 */ /* 0x000ee80000300a00 */
[----:B------:R1:W-:Y:S04]  /*25950*/  STL [R1+0x1070], R0 ;  /* 0x0010700001007387 */ /* 0x0003e80000100800 */
[----:B------:R4:W-:Y:S01]  /*25960*/  STL [R1+0x107c], R66 ;  /* 0x00107c4201007387 */ /* 0x0009e20000100800 */
[----:B-1----:R-:W-:-:S03]  /*25970*/  IMAD.MOV.U32 R0, RZ, RZ, R67 ;  /* 0x000000ffff007224 */ /* 0x002fc600078e0043 */
[----:B------:R-:W3:Y:S04]  /*25980*/  LDL.LU.64 R64, [R1+0x10f8] ;  /* 0x0010f80001407983 */ /* 0x000ee80000300a00 */
[----:B----4-:R-:W-:Y:S04]  /*25990*/  STL [R1+0x1084], R28 ;  /* 0x0010841c01007387 */ /* 0x010fe80000100800 */
[----:B------:R1:W-:Y:S04]  /*259a0*/  STL [R1+0x1078], R0 ;  /* 0x0010780001007387 */ /* 0x0003e80000100800 */
[----:B------:R-:W4:Y:S01]  /*259b0*/  LDL.LU.64 R66, [R1+0x1100] ;  /* 0x0011000001427983 */ /* 0x000f220000300a00 */
[----:B-1----:R-:W-:-:S03]  /*259c0*/  IMAD.MOV.U32 R0, RZ, RZ, R29 ;  /* 0x000000ffff007224 */ /* 0x002fc600078e001d */
[----:B--2---:R-:W-:Y:S04]  /*259d0*/  STL [R1+0x108c], R30 ;  /* 0x00108c1e01007387 */ /* 0x004fe80000100800 */
[----:B------:R1:W-:Y:S02]  /*259e0*/  STL [R1+0x1080], R0 ;  /* 0x0010800001007387 */ /* 0x0003e40000100800 */
[----:B-1----:R-:W-:Y:S02]  /*259f0*/  IMAD.MOV.U32 R0, RZ, RZ, R31 ;  /* 0x000000ffff007224 */ /* 0x002fe400078e001f */
[----:B-----5:R-:W-:Y:S04]  /*25a00*/  STL [R1+0x1094], R32 ;  /* 0x0010942001007387 */ /* 0x020fe80000100800 */
[----:B------:R1:W-:Y:S04]  /*25a10*/  STL [R1+0x1088], R0 ;  /* 0x0010880001007387 */ /* 0x0003e80000100800 */
[----:B------:R-:W-:Y:S01]  /*25a20*/  STL [R1+0x109c], R34 ;  /* 0x00109c2201007387 */ /* 0x000fe20000100800 */
[----:B-1----:R-:W-:-:S05]  /*25a30*/  IMAD.MOV.U32 R0, RZ, RZ, R33 ;  /* 0x000000ffff007224 */ /* 0x002fca00078e0021 */
[----:B------:R1:W-:Y:S04]  /*25a40*/  STL [R1+0x1090], R0 ;  /* 0x0010900001007387 */ /* 0x0003e80000100800 */
[----:B------:R-:W-:Y:S01]  /*25a50*/  STL [R1+0x10a4], R36 ;  /* 0x0010a42401007387 */ /* 0x000fe20000100800 */
[----:B-1----:R-:W-:-:S05]  /*25a60*/  IMAD.MOV.U32 R0, RZ, RZ, R35 ;  /* 0x000000ffff007224 */ /* 0x002fca00078e0023 */
[----:B------:R1:W-:Y:S04]  /*25a70*/  STL [R1+0x1098], R0 ;  /* 0x0010980001007387 */ /* 0x0003e80000100800 */
[----:B------:R-:W-:Y:S01]  /*25a80*/  STL [R1+0x10ac], R38 ;  /* 0x0010ac2601007387 */ /* 0x000fe20000100800 */
[----:B-1----:R-:W-:-:S05]  /*25a90*/  IMAD.MOV.U32 R0, RZ, RZ, R37 ;  /* 0x000000ffff007224 */ /* 0x002fca00078e0025 */
[----:B------:R1:W-:Y:S02]  /*25aa0*/  STL [R1+0x10a0], R0 ;  /* 0x0010a00001007387 */ /* 0x0003e40000100800 */
[----:B-1----:R-:W-:Y:S02]  /*25ab0*/  MOV R0, R39 ;  /* 0x0000002700007202 */ /* 0x002fe40000000f00 */
[----:B---3--:R-:W-:Y:S04]  /*25ac0*/  STL [R1+0x10b4], R40 ;  /* 0x0010b42801007387 */ /* 0x008fe80000100800 */
        /* <DEDUP_REMOVED lines=23> */
[----:B-1----:R-:W-:-:S05]  /*25c40*/  MOV R0, R63 ;  /* 0x0000003f00007202 */ /* 0x002fca0000000f00 */
[----:B------:R1:W-:Y:S04]  /*25c50*/  STL [R1+0x10e8], R0 ;  /* 0x0010e80001007387 */ /* 0x0003e80000100800 */
[----:B------:R-:W2:Y:S01]  /*25c60*/  LDL.LU.64 R58, [R1+0x1150] ;  /* 0x00115000013a7983 */ /* 0x000ea20000300a00 */
[----:B-1----:R-:W-:-:S03]  /*25c70*/  IMAD.MOV.U32 R0, RZ, RZ, R65 ;  /* 0x000000ffff007224 */ /* 0x002fc600078e0041 */
[----:B----4-:R-:W-:Y:S04]  /*25c80*/  STL [R1+0x10fc], R66 ;  /* 0x0010fc4201007387 */ /* 0x010fe80000100800 */
[----:B------:R1:W-:Y:S02]  /*25c90*/  STL [R1+0x10f0], R0 ;  /* 0x0010f00001007387 */ /* 0x0003e40000100800 */
[----:B-1----:R-:W-:Y:S02]  /*25ca0*/  IMAD.MOV.U32 R0, RZ, RZ, R67 ;  /* 0x000000ffff007224 */ /* 0x002fe400078e0043 */
[----:B------:R-:W3:Y:S04]  /*25cb0*/  LDL.LU.64 R66, [R1+0x1158] ;  /* 0x0011580001427983 */ /* 0x000ee80000300a00 */
[----:B------:R1:W-:Y:S04]  /*25cc0*/  STL [R1+0x10f8], R0 ;  /* 0x0010f80001007387 */ /* 0x0003e80000100800 */
[----:B------:R-:W-:Y:S04]  /*25cd0*/  STL [R1+0x1104], R190 ;  /* 0x001104be01007387 */ /* 0x000fe80000100800 */
[----:B------:R-:W-:Y:S04]  /*25ce0*/  STL [R1+0x1100], R191 ;  /* 0x001100bf01007387 */ /* 0x000fe80000100800 */
[----:B------:R-:W-:Y:S04]  /*25cf0*/  STL [R1+0x110c], R192 ;  /* 0x00110cc001007387 */ /* 0x000fe80000100800 */
[----:B------:R-:W4:Y:S04]  /*25d00*/  LDL.LU.64 R60, [R1+0x1160] ;  /* 0x00116000013c7983 */ /* 0x000f280000300a00 */
[----:B------:R-:W-:Y:S04]  /*25d10*/  STL [R1+0x1108], R193 ;  /* 0x001108c101007387 */ /* 0x000fe80000100800 */
[----:B------:R-:W-:Y:S04]  /*25d20*/  STL [R1+0x1114], R194 ;  /* 0x001114c201007387 */ /* 0x000fe80000100800 */
[----:B------:R-:W-:Y:S04]  /*25d30*/  STL [R1+0x1110], R195 ;  /* 0x001110c301007387 */ /* 0x000fe80000100800 */
[----:B------:R-:W5:Y:S04]  /*25d40*/  LDL.LU.64 R62, [R1+0x1168] ;  /* 0x00116800013e7983 */ /* 0x000f680000300a00 */
[----:B------:R-:W-:Y:S04]  /*25d50*/  STL [R1+0x111c], R196 ;  /* 0x00111cc401007387 */ /* 0x000fe80000100800 */
[----:B------:R-:W-:Y:S04]  /*25d60*/  STL [R1+0x1118], R197 ;  /* 0x001118c501007387 */ /* 0x000fe80000100800 */
[----:B------:R-:W5:Y:S04]  /*25d70*/  LDL.LU.64 R64, [R1+0x1170] ;  /* 0x0011700001407983 */ /* 0x000f680000300a00 */
        /* <DEDUP_REMOVED lines=8> */
[----:B------:R-:W5:Y:S04]  /*25e00*/  LDL.LU.64 R40, [R1+0x1190] ;  /* 0x0011900001287983 */ /* 0x000f680000300a00 */
[----:B------:R-:W-:Y:S04]  /*25e10*/  STL [R1+0x1130], R203 ;  /* 0x001130cb01007387 */ /* 0x000fe80000100800 */
[----:B------:R-:W5:Y:S04]  /*25e20*/  LDL.LU.64 R42, [R1+0x1198] ;  /* 0x00119800012a7983 */ /* 0x000f680000300a00 */
[----:B------:R-:W-:Y:S04]  /*25e30*/  STL [R1+0x113c], R204 ;  /* 0x00113ccc01007387 */ /* 0x000fe80000100800 */
[----:B------:R-:W-:Y:S04]  /*25e40*/  STL [R1+0x1138], R205 ;  /* 0x001138cd01007387 */ /* 0x000fe80000100800 */
[----:B------:R-:W-:Y:S04]  /*25e50*/  STL [R1+0x1144], R206 ;  /* 0x001144ce01007387 */ /* 0x000fe80000100800 */
[----:B------:R-:W-:Y:S04]  /*25e60*/  STL [R1+0x1140], R207 ;  /* 0x001140cf01007387 */ /* 0x000fe80000100800 */
[----:B--2---:R-:W-:Y:S01]  /*25e70*/  STL [R1+0x114c], R58 ;  /* 0x00114c3a01007387 */ /* 0x004fe20000100800 */
[----:B-1----:R-:W-:-:S03]  /*25e80*/  IMAD.MOV.U32 R0, RZ, RZ, R59 ;  /* 0x000000ffff007224 */ /* 0x002fc600078e003b */
[----:B------:R-:W2:Y:S04]  /*25e90*/  LDL.LU.64 R52, [R1+0x11b0] ;  /* 0x0011b00001347983 */ /* 0x000ea80000300a00 */
[----:B------:R-:W2:Y:S04]  /*25ea0*/  LDL.LU.64 R54, [R1+0x11b8] ;  /* 0x0011b80001367983 */ /* 0x000ea80000300a00 */
[----:B------:R1:W-:Y:S04]  /*25eb0*/  STL [R1+0x1148], R0 ;  /* 0x0011480001007387 */ /* 0x0003e80000100800 */
[----:B---3--:R3:W-:Y:S04]  /*25ec0*/  STL [R1+0x1154], R66 ;  /* 0x0011544201007387 */ /* 0x0087e80000100800 */
[----:B------:R-:W2:Y:S01]  /*25ed0*/  LDL.LU.64 R56, [R1+0x11c0] ;  /* 0x0011c00001387983 */ /* 0x000ea20000300a00 */
[----:B-1----:R-:W-:-:S03]  /*25ee0*/  IMAD.MOV.U32 R0, RZ, RZ, R67 ;  /* 0x000000ffff007224 */ /* 0x002fc600078e0043 */
[----:B------:R-:W2:Y:S04]  /*25ef0*/  LDL.LU.64 R58, [R1+0x11c8] ;  /* 0x0011c800013a7983 */ /* 0x000ea80000300a00 */
[----:B------:R1:W-:Y:S04]  /*25f00*/  STL [R1+0x1150], R0 ;  /* 0x0011500001007387 */ /* 0x0003e80000100800 */
[----:B----4-:R4:W-:Y:S04]  /*25f10*/  STL [R1+0x115c], R60 ;  /* 0x00115c3c01007387 */ /* 0x0109e80000100800 */
[----:B---3--:R-:W3:Y:S01]  /*25f20*/  LDL.LU.64 R66, [R1+0x11d0] ;  /* 0x0011d00001427983 */ /* 0x008ee20000300a00 */
[----:B-1----:R-:W-:-:S03]  /*25f30*/  IMAD.MOV.U32 R0, RZ, RZ, R61 ;  /* 0x000000ffff007224 */ /* 0x002fc600078e003d */
[----:B----4-:R-:W4:Y:S04]  /*25f40*/  LDL.LU.64 R60, [R1+0x11d8] ;  /* 0x0011d800013c7983 */ /* 0x010f280000300a00 */
[----:B------:R1:W-:Y:S04]  /*25f50*/  STL [R1+0x1158], R0 ;  /* 0x0011580001007387 */ /* 0x0003e80000100800 */
[----:B-----5:R5:W-:Y:S01]  /*25f60*/  STL [R1+0x1164], R62 ;  /* 0x0011643e01007387 */ /* 0x020be20000100800 */
[----:B-1----:R-:W-:-:S03]  /*25f70*/  IMAD.MOV.U32 R0, RZ, RZ, R63 ;  /* 0x000000ffff007224 */ /* 0x002fc600078e003f */
[----:B-----5:R-:W5:Y:S04]  /*25f80*/  LDL.LU.64 R62, [R1+0x11e0] ;  /* 0x0011e000013e7983 */ /* 0x020f680000300a00 */
[----:B------:R1:W-:Y:S04]  /*25f90*/  STL [R1+0x1160], R0 ;  /* 0x0011600001007387 */ /* 0x0003e80000100800 */
[----:B------:R1:W-:Y:S02]  /*25fa0*/  STL [R1+0x116c], R64 ;  /* 0x00116c4001007387 */ /* 0x0003e40000100800 */
[----:B-1----:R-:W-:-:S02]  /*25fb0*/  IMAD.MOV.U32 R0, RZ, RZ, R65 ;  /* 0x000000ffff007224 */ /* 0x002fc400078e0041 */
[----:B------:R-:W-:Y:S04]  /*25fc0*/  STL [R1+0x1174], R34 ;  /* 0x0011742201007387 */ /* 0x000fe80000100800 */
[----:B------:R1:W-:Y:S04]  /*25fd0*/  STL [R1+0x1168], R0 ;  /* 0x0011680001007387 */ /* 0x0003e80000100800 */
[----:B------:R-:W5:Y:S01]  /*25fe0*/  LDL.64 R64, [R1+0x1568] ;  /* 0x0015680001407983 */ /* 0x000f620000100a00 */
[----:B-1----:R-:W-:-:S03]  /*25ff0*/  MOV R0, R35 ;  /* 0x0000002300007202 */ /* 0x002fc60000000f00 */
[----:B------:R-:W-:Y:S04]  /*26000*/  STL [R1+0x117c], R36 ;  /* 0x00117c2401007387 */ /* 0x000fe80000100800 */
        /* <DEDUP_REMOVED lines=13> */
[----:B------:R-:W-:Y:S04]  /*260e0*/  STL [R1+0x1198], R229 ;  /* 0x001198e501007387 */ /* 0x000fe80000100800 */
[----:B------:R-:W-:Y:S04]  /*260f0*/  STL [R1+0x11a4], R230 ;  /* 0x0011a4e601007387 */ /* 0x000fe80000100800 */
[----:B------:R-:W-:Y:S01]  /*26100*/  STL [R1+0x11a0], R231 ;  /* 0x0011a0e701007387 */ /* 0x000fe20000100800 */
[----:B--2---:R-:W-:-:S03]  /*26110*/  IMAD.MOV.U32 R0, RZ, RZ, R53 ;  /* 0x000000ffff007224 */ /* 0x004fc600078e0035 */
[----:B------:R-:W-:Y:S04]  /*26120*/  STL [R1+0x11ac], R52 ;  /* 0x0011ac3401007387 */ /* 0x000fe80000100800 */
[----:B------:R-:W-:Y:S04]  /*26130*/  STL [R1+0x11b4], R54 ;  /* 0x0011b43601007387 */ /* 0x000fe80000100800 */
[----:B------:R1:W-:Y:S02]  /*26140*/  STL [R1+0x11a8], R0 ;  /* 0x0011a80001007387 */ /* 0x0003e40000100800 */
[----:B-1----:R-:W-:-:S02]  /*26150*/  IMAD.MOV.U32 R0, RZ, RZ, R55 ;  /* 0x000000ffff007224 */ /* 0x002fc400078e0037 */
[----:B------:R-:W-:Y:S04]  /*26160*/  STL [R1+0x11bc], R56 ;  /* 0x0011bc3801007387 */ /* 0x000fe80000100800 */
[----:B------:R1:W-:Y:S04]  /*26170*/  STL [R1+0x11b0], R0 ;  /* 0x0011b00001007387 */ /* 0x0003e80000100800 */
[----:B------:R-:W-:Y:S01]  /*26180*/  STL [R1+0x11c4], R58 ;  /* 0x0011c43a01007387 */ /* 0x000fe20000100800 */
[----:B-1----:R-:W-:-:S05]  /*26190*/  IMAD.MOV.U32 R0, RZ, RZ, R57 ;  /* 0x000000ffff007224 */ /* 0x002fca00078e0039 */
[----:B------:R1:W-:Y:S04]  /*261a0*/  STL [R1+0x11b8], R0 ;  /* 0x0011b80001007387 */ /* 0x0003e80000100800 */
[----:B---3--:R-:W-:Y:S01]  /*261b0*/  STL [R1+0x11cc], R66 ;  /* 0x0011cc4201007387 */ /* 0x008fe20000100800 */
[----:B-1----:R-:W-:-:S05]  /*261c0*/  MOV R0, R59 ;  /* 0x0000003b00007202 */ /* 0x002fca0000000f00 */
[----:B------:R1:W-:Y:S02]  /*261d0*/  STL [R1+0x11c0], R0 ;  /* 0x0011c00001007387 */ /* 0x0003e40000100800 */
[----:B-1----:R-:W-:Y:S02]  /*261e0*/  IMAD.MOV.U32 R0, RZ, RZ, R67 ;  /* 0x000000ffff007224 */ /* 0x002fe400078e0043 */
[----:B------:R-:W1:Y:S04]  /*261f0*/  S2R R67, SR_TID.X ;  /* 0x0000000000437919 */ /* 0x000e680000002100 */
[----:B----4-:R-:W-:Y:S04]  /*26200*/  STL [R1+0x11d4], R60 ;  /* 0x0011d43c01007387 */ /* 0x010fe80000100800 */
[----:B------:R2:W-:Y:S02]  /*26210*/  STL [R1+0x11c8], R0 ;  /* 0x0011c80001007387 */ /* 0x0005e40000100800 */
[----:B--2---:R-:W-:-:S05]  /*26220*/  IMAD.MOV.U32 R0, RZ, RZ, 0x3f ;  /* 0x0000003fff007424 */ /* 0x004fca00078e00ff */
[----:B------:R-:W-:Y:S02]  /*26230*/  IADD3 R66, R0, c[0x0][0x180], RZ ;  /* 0x0000600000427a10 */ /* 0x000fe40007ffe0ff */
[C---:B-1----:R-:W-:Y:S02]  /*26240*/  LOP3.LUT R0, R67.reuse, 0x7, RZ, 0xc0, !PT ;  /* 0x0000000743007812 */ /* 0x042fe400078ec0ff */
[C---:B------:R-:W-:Y:S02]  /*26250*/  LOP3.LUT R5, R67.reuse, 0x3, RZ, 0xc0, !PT ;  /* 0x0000000343057812 */ /* 0x040fe400078ec0ff */
[C---:B------:R-:W-:Y:S01]  /*26260*/  LOP3.LUT R4, R67.reuse, 0x1c, RZ, 0xc0, !PT ;  /* 0x0000001c43047812 */ /* 0x040fe200078ec0ff */
[----:B------:R-:W-:Y:S02]  /*26270*/  IMAD.MOV.U32 R2, RZ, RZ, R61 ;  /* 0x000000ffff027224 */ /* 0x000fe400078e003d */
[----:B------:R-:W-:Y:S02]  /*26280*/  IMAD R0, R0, 0x110, RZ ;  /* 0x0000011000007824 */ /* 0x000fe400078e02ff */
[----:B------:R-:W-:Y:S01]  /*26290*/  IMAD.SHL.U32 R3, R67, 0x2, RZ ;  /* 0x0000000243037824 */ /* 0x000fe200078e00ff */
[----:B-----5:R-:W-:Y:S01]  /*262a0*/  STL [R1+0x11dc], R62 ;  /* 0x0011dc3e01007387 */ /* 0x020fe20000100800 */
[----:B------:R-:W-:-:S02]  /*262b0*/  IMAD R129, R5, 0x220, R4 ;  /* 0x0000022005817824 */ /* 0x000fc400078e0204 */
[----:B------:R-:W-:Y:S01]  /*262c0*/  IMAD.SHL.U32 R4, R67, 0x40, RZ ;  /* 0x0000004043047824 */ /* 0x000fe200078e00ff */
[----:B------:R1:W-:Y:S01]  /*262d0*/  STL [R1+0x11d0], R2 ;  /* 0x0011d00201007387 */ /* 0x0003e20000100800 */
[----:B------:R-:W-:Y:S01]  /*262e0*/  LOP3.LUT R0, R0, 0x30, R3, 0x78, !PT ;  /* 0x0000003000007812 */ /* 0x000fe200078e7803 */
[----:B------:R-:W-:-:S03]  /*262f0*/  IMAD.MOV.U32 R6, RZ, RZ, R65 ;  /* 0x000000ffff067224 */ /* 0x000fc600078e0041 */
[----:B------:R-:W-:Y:S01]  /*26300*/  LOP3.LUT R128, R0, 0x800, R4, 0xf8, !PT ;  /* 0x0000080000807812 */ /* 0x000fe200078ef804 */
[----:B-1----:R-:W-:-:S05]  /*26310*/  IMAD.MOV.U32 R2, RZ, RZ, R63 ;  /* 0x000000ffff027224 */ /* 0x002fca00078e003f */
[----:B------:R1:W-:Y:S04]  /*26320*/  STL [R1+0x11d8], R2 ;  /* 0x0011d80201007387 */ /* 0x0003e80000100800 */
[----:B------:R-:W-:Y:S04]  /*26330*/  STL [R1+0x11e4], R64 ;  /* 0x0011e44001007387 */ /* 0x000fe80000100800 */
[----:B------:R2:W-:Y:S04]  /*26340*/  STL [R1+0x11e0], R6 ;  /* 0x0011e00601007387 */ /* 0x0005e80000100800 */
[----:B------:R3:W-:Y:S04]  /*26350*/  STL [R1+0x156c], R128 ;  /* 0x00156c8001007387 */ /* 0x0007e80000100800 */
        /* <DEDUP_REMOVED lines=291> */
[----:B------:R3:W-:Y:S01]  /*27590*/  STL [R1+0x248], RZ ;  /* 0x000248ff01007387 */ /* 0x0007e20000100800 */
[----:B-1----:R-:W-:-:S03]  /*275a0*/  SHF.R.S32.HI R2, RZ, 0x1f, R66 ;  /* 0x0000001fff027819 */ /* 0x002fc60000011442 */
[----:B------:R3:W-:Y:S04]  /*275b0*/  STL [R1+0x24c], RZ ;  /* 0x00024cff01007387 */ /* 0x0007e80000100800 */
[----:B------:R3:W-:Y:S04]  /*275c0*/  STL [R1+0x220], RZ ;  /* 0x000220ff01007387 */ /* 0x0007e80000100800 */
[----:B------:R3:W-:Y:S04]  /*275d0*/  STL [R1+0x224], RZ ;  /* 0x000224ff01007387 */ /* 0x0007e80000100800 */
[----:B------:R3:W-:Y:S01]  /*275e0*/  STL [R1+0x228], RZ ;  /* 0x000228ff01007387 */ /* 0x0007e20000100800 */
[----:B------:R-:W-:-:S03]  /*275f0*/  LEA.HI R2, R2, R66, RZ, 0x6 ;  /* 0x0000004202027211 */ /* 0x000fc600078f30ff */
[----:B------:R3:W-:Y:S04]  /*27600*/  STL [R1+0x22c], RZ ;  /* 0x00022cff01007387 */ /* 0x0007e80000100800 */
[----:B------:R3:W-:Y:S01]  /*27610*/  STL [R1+0x210], RZ ;  /* 0x000210ff01007387 */ /* 0x0007e20000100800 */
[----:B------:R-:W-:-:S03]  /*27620*/  SHF.R.S32.HI R3, RZ, 0x1f, R252 ;  /* 0x0000001fff037819 */ /* 0x000fc600000114fc */
[----:B------:R3:W-:Y:S04]  /*27630*/  STL [R1+0x214], RZ ;  /* 0x000214ff01007387 */ /* 0x0007e80000100800 */
[----:B------:R3:W-:Y:S01]  /*27640*/  STL [R1+0x218], RZ ;  /* 0x000218ff01007387 */ /* 0x0007e20000100800 */
[----:B------:R-:W-:-:S03]  /*27650*/  SHF.R.S32.HI R2, RZ, 0x6, R2 ;  /* 0x00000006ff027819 */ /* 0x000fc60000011402 */
[----:B------:R3:W-:Y:S04]  /*27660*/  STL [R1+0x21c], RZ ;  /* 0x00021cff01007387 */ /* 0x0007e80000100800 */
[----:B------:R3:W-:Y:S01]  /*27670*/  STL [R1+0x200], RZ ;  /* 0x000200ff01007387 */ /* 0x0007e20000100800 */
[----:B------:R-:W-:-:S03]  /*27680*/  SHF.L.U64.HI R0, R252, 0x2, R3 ;  /* 0x00000002fc007819 */ /* 0x000fc60000010203 */
[----:B------:R3:W-:Y:S01]  /*27690*/  STL [R1+0x204], RZ ;  /* 0x000204ff01007387 */ /* 0x0007e20000100800 */
[----:B------:R-:W-:-:S03]  /*276a0*/  LOP3.LUT R3, R129, 0x20, RZ, 0x3c, !PT ;  /* 0x0000002081037812 */ /* 0x000fc600078e3cff */
[----:B------:R3:W-:Y:S01]  /*276b0*/  STL [R1+0x208], RZ ;  /* 0x000208ff01007387 */ /* 0x0007e20000100800 */
[----:B------:R-:W-:-:S03]  /*276c0*/  IADD3 R3, R2, -0x2, RZ ;  /* 0xfffffffe02037810 */ /* 0x000fc60007ffe0ff */
[----:B------:R3:W-:Y:S01]  /*276d0*/  STL [R1+0x20c], RZ ;  /* 0x00020cff01007387 */ /* 0x0007e20000100800 */
[----:B------:R-:W-:-:S03]  /*276e0*/  LOP3.LUT R2, R128, 0x40, RZ, 0x3c, !PT ;  /* 0x0000004080027812 */ /* 0x000fc600078e3cff */
        /* <DEDUP_REMOVED lines=8> */
[----:B------:R3:W-:Y:S01]  /*27770*/  STL [R1+0x1988], R2 ;  /* 0x0019880201007387 */ /* 0x0007e20000100800 */
[----:B------:R-:W-:Y:S01]  /*27780*/  USHF.R.S32.HI UR6, URZ, 0x1f, UR4 ;  /* 0x0000001f3f067899 */ /* 0x000fe20008011404 */
[C---:B------:R-:W-:Y:S01]  /*27790*/  LOP3.LUT R130, R129.reuse, 0x40, RZ, 0x3c, !PT ;  /* 0x0000004081827812 */ /* 0x040fe200078e3cff */
[----:B------:R-:W-:Y:S01]  /*277a0*/  CS2R R12, SRZ ;  /* 0x00000000000c7805 */ /* 0x000fe2000001ff00 */
[----:B------:R-:W-:Y:S01]  /*277b0*/  CS2R R14, SRZ ;  /* 0x00000000000e7805 */ /* 0x000fe2000001ff00 */
[----:B------:R-:W-:Y:S01]  /*277c0*/  CS2R R8, SRZ ;  /* 0x0000000000087805 */ /* 0x000fe2000001ff00 */
        /* <DEDUP_REMOVED lines=97> */
[----:B------:R-:W-:Y:S01]  /*27de0*/  LOP3.LUT R129, R129, 0x60, RZ, 0x3c, !PT ;  /* 0x0000006081817812 */ /* 0x000fe200078e3cff */
[----:B------:R-:W-:-:S02]  /*27df0*/  USHF.L.U32 UR7, UR4, 0x2, URZ ;  /* 0x0000000204077899 */ /* 0x000fc4000800063f */
[----:B------:R-:W-:Y:S02]  /*27e00*/  USHF.L.U64.HI UR6, UR4, 0x2, UR6 ;  /* 0x0000000204067899 */ /* 0x000fe40008010206 */
[----:B------:R-:W-:Y:S02]  /*27e10*/  UMOV UR5, 0x1 ;  /* 0x0000000100057882 */ /* 0x000fe40000000000 */
[----:B---3--:R-:W-:Y:S02]  /*27e20*/  UMOV UR4, 0xffffffff ;  /* 0xffffffff00047882 */ /* 0x008fe40000000000 */
.L_x_1:
[----:B------:R-:W1:Y:S04]  /*27e30*/  S2R R128, SR_TID.X ;  /* 0x0000000000807919 */ /* 0x000e680000002100 */
[----:B------:R-:W2:Y:S01]  /*27e40*/  LDL R130, [R1+0x156c] ;  /* 0x00156c0001827983 */ /* 0x000ea20000100800 */
[----:B------:R-:W-:Y:S01]  /*27e50*/  UIADD3 UR4, UR4, 0x1, URZ ;  /* 0x0000000104047890 */ /* 0x000fe2000fffe03f */
[----:B------:R-:W-:-:S04]  /*27e60*/  DEPBAR.LE SB0, 0x2 ;  /* 0x000080800000791a */ /* 0x000fc80000000000 */
[----:B------:R-:W-:Y:S01]  /*27e70*/  UISETP.GT.AND UP0, UPT, UR4, 0x1, UPT ;  /* 0x000000010400788c */ /* 0x000fe2000bf04270 */
[----:B-----5:R-:W-:Y:S03]  /*27e80*/  STL.64 [R1+0x2210], R238 ;  /* 0x002210ee01007387 */ /* 0x020fe60000100a00 */
[----:B------:R-:W-:Y:S01]  /*27e90*/  USEL UR4, UR4, URZ, !UP0 ;  /* 0x0000003f04047287 */ /* 0x000fe2000c000000 */
[----:B------:R3:W-:Y:S04]  /*27ea0*/  STL.64 [R1+0x2208], R236 ;  /* 0x002208ec01007387 */ /* 0x0007e80000100a00 */
[----:B------:R-:W-:Y:S01]  /*27eb0*/  STL.64 [R1+0x2200], R242 ;  /* 0x002200f201007387 */ /* 0x000fe20000100a00 */
[----:B------:R-:W-:Y:S01]  /*27ec0*/  MOV R2, UR4 ;  /* 0x0000000400027c02 */ /* 0x000fe20008000f00 */
[----:B------:R-:W-:-:S02]  /*27ed0*/  IMAD.U32 R3, RZ, RZ, UR4 ;  /* 0x00000004ff037e24 */ /* 0x000fc4000f8e00ff */
[----:B------:R-:W-:Y:S01]  /*27ee0*/  STL.64 [R1+0x21f8], R240 ;  /* 0x0021f8f001007387 */ /* 0x000fe20000100a00 */
[C---:B-1----:R-:W-:Y:S01]  /*27ef0*/  LOP3.LUT R133, R128.reuse, 0x1c, RZ, 0xc0, !PT ;  /* 0x0000001c80857812 */ /* 0x042fe200078ec0ff */
[----:B------:R-:W-:Y:S01]  /*27f00*/  IMAD.U32 R252, RZ, RZ, UR4 ;  /* 0x00000004fffc7e24 */ /* 0x000fe2000f8e00ff */
[C---:B------:R-:W-:Y:S01]  /*27f10*/  LOP3.LUT R132, R128.reuse, 0x3, RZ, 0xc0, !PT ;  /* 0x0000000380847812 */ /* 0x040fe200078ec0ff */
[----:B------:R-:W-:Y:S01]  /*27f20*/  STL.64 [R1+0x21f0], R246 ;  /* 0x0021f0f601007387 */ /* 0x000fe20000100a00 */
[C---:B------:R-:W-:Y:S02]  /*27f30*/  LOP3.LUT R131, R128.reuse, 0x1c, RZ, 0xc0, !PT ;  /* 0x0000001c80837812 */ /* 0x040fe400078ec0ff */
[----:B------:R-:W-:Y:S01]  /*27f40*/  LOP3.LUT R129, R128, 0x3, RZ, 0xc0, !PT ;  /* 0x0000000380817812 */ /* 0x000fe200078ec0ff */
[----:B------:R-:W-:Y:S01]  /*27f50*/  IMAD R132, R132, 0x220, R133 ;  /* 0x0000022084847824 */ /* 0x000fe200078e0285 */
[C---:B------:R-:W-:Y:S01]  /*27f60*/  LOP3.LUT R134, R128.reuse, 0x1c, RZ, 0xc0, !PT ;  /* 0x0000001c80867812 */ /* 0x040fe200078ec0ff */
[----:B------:R-:W-:Y:S01]  /*27f70*/  STL.64 [R1+0x21e8], R244 ;  /* 0x0021e8f401007387 */ /* 0x000fe20000100a00 */
[C---:B------:R-:W-:Y:S01]  /*27f80*/  LOP3.LUT R133, R128.reuse, 0x3, RZ, 0xc0, !PT ;  /* 0x0000000380857812 */ /* 0x040fe200078ec0ff */
[----:B------:R-:W-:Y:S01]  /*27f90*/  IMAD R129, R129, 0x220, R131 ;  /* 0x0000022081817824 */ /* 0x000fe200078e0283 */
[----:B------:R-:W-:Y:S01]  /*27fa0*/  LOP3.LUT R131, R128, 0x3, RZ, 0xc0, !PT ;  /* 0x0000000380837812 */ /* 0x000fe200078ec0ff */
[----:B------:R-:W-:Y:S01]  /*27fb0*/  IMAD R2, R2, 0x8000, R132 ;  /* 0x0000800002027824 */ /* 0x000fe200078e0284 */
[----:B------:R-:W-:Y:S01]  /*27fc0*/  LOP3.LUT R132, R128, 0x1c, RZ, 0xc0, !PT ;  /* 0x0000001c80847812 */ /* 0x000fe200078ec0ff */
[----:B------:R-:W-:Y:S01]  /*27fd0*/  IMAD.U32 R128, RZ, RZ, UR4 ;  /* 0x00000004ff807e24 */ /* 0x000fe2000f8e00ff */
[----:B------:R1:W-:Y:S01]  /*27fe0*/  STL [R1+0x1a90], R0 ;  /* 0x001a900001007387 */ /* 0x0003e20000100800 */
[----:B------:R-:W-:Y:S01]  /*27ff0*/  LOP3.LUT R129, R129, 0x20, RZ, 0x3c, !PT ;  /* 0x0000002081817812 */ /* 0x000fe200078e3cff */
[----:B------:R-:W-:-:S02]  /*28000*/  IMAD R133, R133, 0x220, R134 ;  /* 0x0000022085857824 */ /* 0x000fc400078e0286 */
[----:B------:R-:W-:Y:S01]  /*28010*/  IMAD R131, R131, 0x220, R132 ;  /* 0x0000022083837824 */ /* 0x000fe200078e0284 */
[----:B---3--:R-:W3:Y:S01]  /*28020*/  LDL.LU.64 R236, [R1+0x3f0] ;  /* 0x0003f00001ec7983 */ /* 0x008ee20000300a00 */
[----:B------:R-:W-:Y:S01]  /*28030*/  IMAD R3, R3, 0x8000, R129 ;  /* 0x0000800003037824 */ /* 0x000fe200078e0281 */
[----:B------:R-:W-:Y:S01]  /*28040*/  LOP3.LUT R133, R133, 0x40, RZ, 0x3c, !PT ;  /* 0x0000004085857812 */ /* 0x000fe200078e3cff */
[----:B------:R-:W-:Y:S01]  /*28050*/  IMAD.U32 R129, RZ, RZ, UR4 ;  /* 0x00000004ff817e24 */ /* 0x000fe2000f8e00ff */
[----:B------:R-:W-:Y:S01]  /*28060*/  LOP3.LUT R131, R131, 0x60, RZ, 0x3c, !PT ;  /* 0x0000006083837812 */ /* 0x000fe200078e3cff */
[----:B------:R-:W3:Y:S02]  /*28070*/  LDL.LU.64 R238, [R1+0x3f8] ;  /* 0x0003f80001ee7983 */ /* 0x000ee40000300a00 */
[----:B------:R-:W-:Y:S01]  /*28080*/  IMAD R252, R252, 0x8000, R133 ;  /* 0x00008000fcfc7824 */ /* 0x000fe200078e0285 */
[----:B-1----:R-:W-:Y:S01]  /*28090*/  LEA R0, R128, R131, 0xf ;  /* 0x0000008380007211 */ /* 0x002fe200078e78ff */
[----:B------:R-:W-:Y:S06]  /*280a0*/  BAR.SYNC.DEFER_BLOCKING 0x0 ;  /* 0x0000000000007b1d */ /* 0x000fec0000010000 */
[----:B------:R-:W-:Y:S04]  /*280b0*/  STL [R1+0x370], R0 ;  /* 0x0003700001007387 */ /* 0x000fe80000100800 */
[----:B------:R-:W4:Y:S04]  /*280c0*/  LDL.LU.64 R240, [R1+0x160] ;  /* 0x0001600001f07983 */ /* 0x000f280000300a00 */
[----:B------:R-:W4:Y:S04]  /*280d0*/  LDL.LU.64 R242, [R1+0x168] ;  /* 0x0001680001f27983 */ /* 0x000f280000300a00 */
[----:B------:R-:W4:Y:S04]  /*280e0*/  LDL.LU.64 R244, [R1+0x50] ;  /* 0x0000500001f47983 */ /* 0x000f280000300a00 */
[----:B------:R-:W4:Y:S04]  /*280f0*/  LDL.LU.64 R246, [R1+0x58] ;  /* 0x0000580001f67983 */ /* 0x000f280000300a00 */
[----:B------:R-:W-:Y:S04]  /*28100*/  LDS R184, [R2+0x20000] ;  /* 0x0200000002b87984 */ /* 0x000fe80000000800 */
        /* <DEDUP_REMOVED lines=30> */
[----:B------:R-:W-:Y:S01]  /*282f0*/  LDS R203, [R0+0x20980] ;  /* 0x0209800000cb7984 */ /* 0x000fe20000000800 */
[----:B--2---:R-:W-:-:S05]  /*28300*/  IMAD R228, R129, 0x10000, R130 ;  /* 0x0001000081e47824 */ /* 0x004fca00078e0282 */
[----:B------:R-:W3:Y:S04]  /*28310*/  LDSM.16.M88.4 R136, [R228] ;  /* 0x00000000e488783b */ /* 0x000ee80000000200 */
[----:B------:R-:W1:Y:S04]  /*28320*/  LDSM.16.M88.4 R132, [R228+0x1000] ;  /* 0x00100000e484783b */ /* 0x000e680000000200 */
[----:B------:R-:W2:Y:S04]  /*28330*/  LDSM.16.M88.4 R128, [R228+0x2000] ;  /* 0x00200000e480783b */ /* 0x000ea80000000200 */
[----:B------:R-:W-:Y:S04]  /*28340*/  STL [R1+0x374], R228 ;  /* 0x000374e401007387 */ /* 0x000fe80000100800 */
[----:B------:R-:W-:Y:S01]  /*28350*/  STL [R1+0x21c8], R252 ;  /* 0x0021c8fc01007387 */ /* 0x000fe20000100800 */
[-C--:B---3--:R-:W-:Y:S03]  /*28360*/  HMMA.1688.F32.TF32 R236, R184, R136.reuse, R236 ;  /* 0x00000088b8ec723c */ /* 0x088fe600000810ec */
[----:B------:R-:W-:Y:S05]  /*28370*/  STL [R1+0x21cc], R138 ;  /* 0x0021cc8a01007387 */ /* 0x000fea0000100800 */
[-C--:B------:R-:W-:Y:S08]  /*28380*/  HMMA.1688.F32.TF32 R12, R196, R136.reuse, R12 ;  /* 0x00000088c40c723c */ /* 0x080ff0000008100c */
[-C--:B----4-:R-:W-:Y:S08]  /*28390*/  HMMA.1688.F32.TF32 R240, R188, R136.reuse, R240 ;  /* 0x00000088bcf0723c */ /* 0x090ff000000810f0 */
[-C--:B------:R-:W-:Y:S01]  /*283a0*/  HMMA.1688.F32.TF32 R244, R192, R136.reuse, R244 ;  /* 0x00000088c0f4723c */ /* 0x080fe200000810f4 */
[----:B------:R-:W-:Y:S04]  /*283b0*/  STL [R1+0x21a4], R139 ;  /* 0x0021a48b01007387 */ /* 0x000fe80000100800 */
[----:B-1----:R-:W-:Y:S04]  /*283c0*/  STL [R1+0x219c], R134 ;  /* 0x00219c8601007387 */ /* 0x002fe80000100800 */
[----:B------:R-:W-:Y:S04]  /*283d0*/  STL [R1+0x2198], R135 ;  /* 0x0021988701007387 */ /* 0x000fe80000100800 */
[----:B--2---:R-:W-:Y:S04]  /*283e0*/  STL [R1+0x21a0], R131 ;  /* 0x0021a08301007387 */ /* 0x004fe80000100800 */
[----:B------:R-:W-:Y:S04]  /*283f0*/  STL.64 [R1+0x300], R236 ;  /* 0x000300ec01007387 */ /* 0x000fe80000100a00 */
[----:B------:R1:W-:Y:S04]  /*28400*/  STL.64 [R1+0x308], R238 ;  /* 0x000308ee01007387 */ /* 0x0003e80000100a00 */
[----:B-1----:R-:W2:Y:S04]  /*28410*/  LDL.LU.64 R238, [R1+0x2210] ;  /* 0x0022100001ee7983 */ /* 0x002ea80000300a00 */
[----:B------:R-:W2:Y:S04]  /*28420*/  LDL.LU.64 R236, [R1+0x2208] ;  /* 0x0022080001ec7983 */ /* 0x000ea80000300a00 */
[----:B------:R-:W-:Y:S04]  /*28430*/  STL.64 [R1+0x2f0], R240 ;  /* 0x0002f0f001007387 */ /* 0x000fe80000100a00 */
[----:B------:R1:W-:Y:S01]  /*28440*/  STL.64 [R1+0x2f8], R242 ;  /* 0x0002f8f201007387 */ /* 0x0003e20000100a00 */
[-C--:B------:R-:W-:Y:S03]  /*28450*/  HMMA.1688.F32.TF32 R88, R140, R136.reuse, R88 ;  /* 0x000000888c58723c */ /* 0x080fe60000081058 */
[----:B-1----:R-:W3:Y:S04]  /*28460*/  LDL.LU.64 R242, [R1+0x2200] ;  /* 0x0022000001f27983 */ /* 0x002ee80000300a00 */
[----:B------:R-:W3:Y:S04]  /*28470*/  LDL.LU.64 R240, [R1+0x21f8] ;  /* 0x0021f80001f07983 */ /* 0x000ee80000300a00 */
[----:B------:R-:W-:Y:S04]  /*28480*/  STL.64 [R1+0x350], R244 ;  /* 0x000350f401007387 */ /* 0x000fe80000100a00 */
[----:B------:R1:W-:Y:S04]  /*28490*/  STL.64 [R1+0x358], R246 ;  /* 0x000358f601007387 */ /* 0x0003e80000100a00 */
[----:B-1----:R-:W4:Y:S04]  /*284a0*/  LDL.LU.64 R246, [R1+0x21f0] ;  /* 0x0021f00001f67983 */ /* 0x002f280000300a00 */
[----:B------:R-:W4:Y:S04]  /*284b0*/  LDL.LU.64 R244, [R1+0x21e8] ;  /* 0x0021e80001f47983 */ /* 0x000f280000300a00 */
[----:B------:R-:W-:Y:S04]  /*284c0*/  STL.64 [R1+0x410], R12 ;  /* 0x0004100c01007387 */ /* 0x000fe80000100a00 */
[----:B------:R1:W-:Y:S01]  /*284d0*/  STL.64 [R1+0x418], R14 ;  /* 0x0004180e01007387 */ /* 0x0003e20000100a00 */
[-C--:B------:R-:W-:Y:S08]  /*284e0*/  HMMA.1688.F32.TF32 R168, R144, R136.reuse, R168 ;  /* 0x0000008890a8723c */ /* 0x080ff000000810a8 */
[-C--:B-1----:R-:W-:Y:S08]  /*284f0*/  HMMA.1688.F32.TF32 R12, R204, R136.reuse, R172 ;  /* 0x00000088cc0c723c */ /* 0x082ff000000810ac */
[----:B------:R-:W-:Y:S11]  /*28500*/  HMMA.1688.F32.TF32 R16, R200, R136, R16 ;  /* 0x00000088c810723c */ /* 0x000ff60000081010 */
[----:B------:R-:W-:Y:S04]  /*28510*/  @!UPT UIADD3 URZ, URZ, URZ, URZ ;  /* 0x0000003f3f3ff290 */ /* 0x000fe8000fffe03f */
[----:B------:R-:W-:Y:S04]  /*28520*/  STL.64 [R1+0x540], R12 ;  /* 0x0005400c01007387 */ /* 0x000fe80000100a00 */
[----:B------:R1:W-:Y:S01]  /*28530*/  STL.64 [R1+0x480], R88 ;  /* 0x0004805801007387 */ /* 0x0003e20000100a00 */
[----:B------:R-:W-:-:S03]  /*28540*/  IMAD.MOV.U32 R0, RZ, RZ, R15 ;  /* 0x000000ffff007224 */ /* 0x000fc600078e000f */
[----:B------:R1:W-:Y:S04]  /*28550*/  STL.64 [R1+0x488], R90 ;  /* 0x0004885a01007387 */ /* 0x0003e80000100a00 */
[----:B------:R1:W-:Y:S04]  /*28560*/  STL [R1+0x548], R14 ;  /* 0x0005480e01007387 */ /* 0x0003e80000100800 */
[----:B------:R-:W2:Y:S04]  /*28570*/  LDL.LU.64 R172, [R1+0x450] ;  /* 0x0004500001ac7983 */ /* 0x000ea80000300a00 */
[----:B------:R-:W2:Y:S04]  /*28580*/  LDL.LU.64 R174, [R1+0x458] ;  /* 0x0004580001ae7983 */ /* 0x000ea80000300a00 */
[----:B-1----:R-:W2:Y:S04]  /*28590*/  LDL.LU.64 R88, [R1+0x100] ;  /* 0x0001000001587983 */ /* 0x002ea80000300a00 */
[----:B------:R-:W2:Y:S04]  /*285a0*/  LDL.LU.64 R90, [R1+0x108] ;  /* 0x00010800015a7983 */ /* 0x000ea80000300a00 */
[----:B------:R-:W2:Y:S04]  /*285b0*/  LDL.LU.64 R12, [R1+0x30] ;  /* 0x00003000010c7983 */ /* 0x000ea80000300a00 */
[----:B------:R-:W2:Y:S04]  /*285c0*/  LDL.LU.64 R14, [R1+0x38] ;  /* 0x00003800010e7983 */ /* 0x000ea80000300a00 */
[----:B------:R-:W-:Y:S04]  /*285d0*/  STL [R1+0x2114], R0 ;  /* 0x0021140001007387 */ /* 0x000fe80000100800 */
[----:B------:R1:W-:Y:S04]  /*285e0*/  STL.64 [R1+0x5e0], R168 ;  /* 0x0005e0a801007387 */ /* 0x0003e80000100a00 */
[----:B------:R1:W-:Y:S04]  /*285f0*/  STL.64 [R1+0x5e8], R170 ;  /* 0x0005e8aa01007387 */ /* 0x0003e80000100a00 */
[----:B-1----:R-:W2:Y:S04]  /*28600*/  LDL.LU.64 R168, [R1+0x40] ;  /* 0x0000400001a87983 */ /* 0x002ea80000300a00 */
[----:B------:R-:W2:Y:S04]  /*28610*/  LDL.LU.64 R170, [R1+0x48] ;  /* 0x0000480001aa7983 */ /* 0x000ea80000300a00 */
[----:B------:R-:W2:Y:S04]  /*28620*/  LDL.LU.64 R136, [R1+0x430] ;  /* 0x0004300001887983 */ /* 0x000ea80000300a00 */
[----:B------:R-:W2:Y:S04]  /*28630*/  LDL.LU.64 R138, [R1+0x438] ;  /* 0x00043800018a7983 */ /* 0x000ea80000300a00 */
[----:B------:R1:W-:Y:S04]  /*28640*/  STL.64 [R1+0x6a0], R16 ;  /* 0x0006a01001007387 */ /* 0x0003e80000100a00 */
[----:B------:R1:W-:Y:S04]  /*28650*/  STL.64 [R1+0x6a8], R18 ;  /* 0x0006a81201007387 */ /* 0x0003e80000100a00 */
[----:B-1----:R-:W3:Y:S04]  /*28660*/  LDL.LU.64 R16, [R1+0x150] ;  /* 0x0001500001107983 */ /* 0x002ee80000300a00 */
[----:B------:R-:W3:Y:S01]  /*28670*/  LDL.LU.64 R18, [R1+0x158] ;  /* 0x0001580001127983 */ /* 0x000ee20000300a00 */
[-C--:B--2---:R-:W-:Y:S08]  /*28680*/  HMMA.1688.F32.TF32 R136, R184, R132.reuse, R136 ;  /* 0x00000084b888723c */ /* 0x084ff00000081088 */
[-C--:B---3--:R-:W-:Y:S11]  /*28690*/  HMMA.1688.F32.TF32 R16, R188, R132.reuse, R16 ;  /* 0x00000084bc10723c */ /* 0x088ff60000081010 */
[----:B------:R-:W-:Y:S04]  /*286a0*/  @!UPT UIADD3 URZ, URZ, URZ, URZ ;  /* 0x0000003f3f3ff290 */ /* 0x000fe8000fffe03f */
[----:B------:R-:W-:Y:S04]  /*286b0*/  STL.64 [R1+0x2c0], R136 ;  /* 0x0002c08801007387 */ /* 0x000fe80000100a00 */
[----:B------:R1:W-:Y:S01]  /*286c0*/  STL.64 [R1+0x2c8], R138 ;  /* 0x0002c88a01007387 */ /* 0x0003e20000100a00 */
[-C--:B------:R-:W-:Y:S08]  /*286d0*/  HMMA.1688.F32.TF32 R168, R192, R132.reuse, R168 ;  /* 0x00000084c0a8723c */ /* 0x080ff000000810a8 */
[-C--:B-1----:R-:W-:Y:S01]  /*286e0*/  HMMA.1688.F32.TF32 R136, R196, R132.reuse, R8 ;  /* 0x00000084c488723c */ /* 0x082fe20000081008 */
[----:B------:R-:W-:Y:S04]  /*286f0*/  STL.64 [R1+0x2b0], R16 ;  /* 0x0002b01001007387 */ /* 0x000fe80000100a00 */
[----:B------:R1:W-:Y:S03]  /*28700*/  STL.64 [R1+0x2b8], R18 ;  /* 0x0002b81201007387 */ /* 0x0003e60000100a00 */
[-C--:B------:R-:W-:Y:S08]  /*28710*/  HMMA.1688.F32.TF32 R8, R204, R132.reuse, R160 ;  /* 0x00000084cc08723c */ /* 0x080ff000000810a0 */
[-C--:B-1----:R-:W-:Y:S01]  /*28720*/  HMMA.1688.F32.TF32 R16, R140, R132.reuse, R84 ;  /* 0x000000848c10723c */ /* 0x082fe20000081054 */
[----:B------:R-:W-:Y:S04]  /*28730*/  STL.64 [R1+0x2e0], R168 ;  /* 0x0002e0a801007387 */ /* 0x000fe80000100a00 */
[----:B------:R-:W-:Y:S04]  /*28740*/  STL.64 [R1+0x2e8], R170 ;  /* 0x0002e8aa01007387 */ /* 0x000fe80000100a00 */
[----:B------:R-:W-:Y:S01]  /*28750*/  STL.64 [R1+0x340], R136 ;  /* 0x0003408801007387 */ /* 0x000fe20000100a00 */
[-C--:B------:R-:W-:Y:S03]  /*28760*/  HMMA.1688.F32.TF32 R84, R144, R132.reuse, R180 ;  /* 0x000000849054723c */ /* 0x080fe600000810b4 */
[----:B------:R-:W-:Y:S10]  /*28770*/  STL.64 [R1+0x348], R138 ;  /* 0x0003488a01007387 */ /* 0x000ff40000100a00 */
[----:B------:R-:W-:Y:S04]  /*28780*/  STL.64 [R1+0x430], R16 ;  /* 0x0004301001007387 */ /* 0x000fe80000100a00 */
[----:B------:R1:W-:Y:S04]  /*28790*/  STL.64 [R1+0x438], R18 ;  /* 0x0004381201007387 */ /* 0x0003e80000100a00 */
[----:B------:R-:W-:Y:S04]  /*287a0*/  STL.64 [R1+0x510], R8 ;  /* 0x0005100801007387 */ /* 0x000fe80000100a00 */
[----:B------:R2:W-:Y:S01]  /*287b0*/  STL.64 [R1+0x518], R10 ;  /* 0x0005180a01007387 */ /* 0x0005e20000100a00 */
[----:B-1----:R-:W-:Y:S08]  /*287c0*/  HMMA.1688.F32.TF32 R16, R200, R132, R20 ;  /* 0x00000084c810723c */ /* 0x002ff00000081014 */
[----:B--2---:R-:W-:Y:S01]  /*287d0*/  HMMA.1688.F32.TF32 R8, R184, R128, R172 ;  /* 0x00000080b808723c */ /* 0x004fe200000810ac */
[----:B------:R-:W-:Y:S04]  /*287e0*/  STL.64 [R1+0x5a0], R84 ;  /* 0x0005a05401007387 */ /* 0x000fe80000100a00 */
[----:B------:R-:W-:Y:S10]  /*287f0*/  STL.64 [R1+0x5a8], R86 ;  /* 0x0005a85601007387 */ /* 0x000ff40000100a00 */
[----:B------:R-:W-:Y:S04]  /*28800*/  STL.64 [R1+0x660], R16 ;  /* 0x0006601001007387 */ /* 0x000fe80000100a00 */
[----:B------:R1:W-:Y:S04]  /*28810*/  STL.64 [R1+0x668], R18 ;  /* 0x0006681201007387 */ /* 0x0003e80000100a00 */
[----:B------:R2:W-:Y:S01]  /*28820*/  STL.64 [R1+0x1a0], R8 ;  /* 0x0001a00801007387 */ /* 0x0005e20000100a00 */
[----:B------:R-:W-:-:S02]  /*28830*/  IMAD.MOV.U32 R138, RZ, RZ, R10 ;  /* 0x000000ffff8a7224 */ /* 0x000fc400078e000a */
[----:B------:R-:W-:Y:S01]  /*28840*/  IMAD.MOV.U32 R252, RZ, RZ, R11 ;  /* 0x000000fffffc7224 */ /* 0x000fe200078e000b */
[-C--:B-1----:R-:W-:Y:S08]  /*28850*/  HMMA.1688.F32.TF32 R16, R188, R128.reuse, R88 ;  /* 0x00000080bc10723c */ /* 0x082ff00000081058 */
[-C--:B--2---:R-:W-:Y:S01]  /*28860*/  HMMA.1688.F32.TF32 R8, R192, R128.reuse, R12 ;  /* 0x00000080c008723c */ /* 0x084fe2000008100c */
[----:B------:R-:W-:Y:S04]  /*28870*/  STL [R1+0x21d4], R252 ;  /* 0x0021d4fc01007387 */ /* 0x000fe80000100800 */
[----:B------:R-:W-:Y:S04]  /*28880*/  STL [R1+0x21d0], R138 ;  /* 0x0021d08a01007387 */ /* 0x000fe80000100800 */
[----:B------:R-:W2:Y:S01]  /*28890*/  LDL.LU.64 R84, [R1+0x590] ;  /* 0x0005900001547983 */ /* 0x000ea20000300a00 */
[-C--:B------:R-:W-:Y:S05]  /*288a0*/  HMMA.1688.F32.TF32 R12, R196, R128.reuse, R4 ;  /* 0x00000080c40c723c */ /* 0x080fea0000081004 */
[----:B------:R-:W-:Y:S04]  /*288b0*/  STL.64 [R1+0x180], R16 ;  /* 0x0001801001007387 */ /* 0x000fe80000100a00 */
[----:B------:R-:W-:Y:S04]  /*288c0*/  STL.64 [R1+0x188], R18 ;  /* 0x0001881201007387 */ /* 0x000fe80000100a00 */
[----:B------:R-:W2:Y:S04]  /*288d0*/  LDL.LU.64 R86, [R1+0x598] ;  /* 0x0005980001567983 */ /* 0x000ea80000300a00 */
[----:B------:R-:W-:Y:S04]  /*288e0*/  STL.64 [R1+0x1e0], R8 ;  /* 0x0001e00801007387 */ /* 0x000fe80000100a00 */
[----:B------:R1:W-:Y:S01]  /*288f0*/  STL.64 [R1+0x1e8], R10 ;  /* 0x0001e80a01007387 */ /* 0x0003e20000100a00 */
[-C--:B------:R-:W-:Y:S03]  /*28900*/  HMMA.1688.F32.TF32 R4, R204, R128.reuse, R156 ;  /* 0x00000080cc04723c */ /* 0x080fe6000008109c */
[----:B------:R-:W-:Y:S05]  /*28910*/  LDSM.16.M88.4 R16, [R228+0x3000] ;  /* 0x00300000e410783b */ /* 0x000fea0000000200 */
[-C--:B-1----:R-:W-:Y:S01]  /*28920*/  HMMA.1688.F32.TF32 R8, R140, R128.reuse, R80 ;  /* 0x000000808c08723c */ /* 0x082fe20000081050 */
[----:B------:R-:W-:Y:S04]  /*28930*/  STL.64 [R1+0x2d0], R12 ;  /* 0x0002d00c01007387 */ /* 0x000fe80000100a00 */
[----:B------:R-:W-:Y:S04]  /*28940*/  STL.64 [R1+0x2d8], R14 ;  /* 0x0002d80e01007387 */ /* 0x000fe80000100a00 */
[----:B------:R-:W3:Y:S04]  /*28950*/  LDL.LU.64 R80, [R1+0x130] ;  /* 0x0001300001507983 */ /* 0x000ee80000300a00 */
[----:B------:R-:W-:Y:S10]  /*28960*/  LDSM.16.M88.4 R12, [R228+0x4000] ;  /* 0x00400000e40c783b */ /* 0x000ff40000000200 */
[----:B------:R-:W-:Y:S04]  /*28970*/  STL.64 [R1+0x390], R8 ;  /* 0x0003900801007387 */ /* 0x000fe80000100a00 */
[----:B------:R-:W-:Y:S04]  /*28980*/  STL.64 [R1+0x398], R10 ;  /* 0x0003980a01007387 */ /* 0x000fe80000100a00 */
[----:B------:R-:W3:Y:S04]  /*28990*/  LDL.LU.64 R82, [R1+0x138] ;  /* 0x0001380001527983 */ /* 0x000ee80000300a00 */
[----:B------:R-:W-:Y:S04]  /*289a0*/  STL.64 [R1+0x4a0], R4 ;  /* 0x0004a00401007387 */ /* 0x000fe80000100a00 */
[----:B------:R1:W-:Y:S04]  /*289b0*/  STL.64 [R1+0x4a8], R6 ;  /* 0x0004a80601007387 */ /* 0x0003e80000100a00 */
[----:B------:R-:W4:Y:S04]  /*289c0*/  LDL.LU.64 R88, [R1+0x60] ;  /* 0x0000600001587983 */ /* 0x000f280000300a00 */
[----:B------:R-:W4:Y:S01]  /*289d0*/  LDL.LU.64 R90, [R1+0x68] ;  /* 0x00006800015a7983 */ /* 0x000f220000300a00 */
[-C--:B-1----:R-:W-:Y:S03]  /*289e0*/  HMMA.1688.F32.TF32 R4, R144, R128.reuse, R164 ;  /* 0x000000809004723c */ /* 0x082fe600000810a4 */
[----:B------:R-:W1:Y:S11]  /*289f0*/  LDSM.16.M88.4 R8, [R228+0x5000] ;  /* 0x00500000e408783b */ /* 0x000e760000000200 */
[----:B------:R-:W-:Y:S09]  /*28a00*/  @!UPT UIADD3 URZ, URZ, URZ, URZ ;  /* 0x0000003f3f3ff290 */ /* 0x000ff2000fffe03f */
[----:B------:R-:W-:Y:S04]  /*28a10*/  STL.64 [R1+0x530], R4 ;  /* 0x0005300401007387 */ /* 0x000fe80000100a00 */
[----:B------:R1:W-:Y:S04]  /*28a20*/  STL.64 [R1+0x538], R6 ;  /* 0x0005380601007387 */ /* 0x0003e80000100a00 */
[----:B------:R-:W4:Y:S04]  /*28a30*/  LDL.LU.64 R20, [R1+0x20] ;  /* 0x0000200001147983 */ /* 0x000f280000300a00 */
[----:B------:R-:W4:Y:S01]  /*28a40*/  LDL.LU.64 R22, [R1+0x28] ;  /* 0x0000280001167983 */ /* 0x000f220000300a00 */
[----:B-1----:R-:W-:Y:S11]  /*28a50*/  HMMA.1688.F32.TF32 R4, R200, R128, R24 ;  /* 0x00000080c804723c */ /* 0x002ff60000081018 */
[----:B------:R-:W-:Y:S11]  /*28a60*/  @!UPT UIADD3 URZ, URZ, URZ, URZ ;  /* 0x0000003f3f3ff290 */ /* 0x000ff6000fffe03f */
[----:B------:R-:W-:Y:S01]  /*28a70*/  @!UPT UIADD3 URZ, URZ, URZ, URZ ;  /* 0x0000003f3f3ff290 */ /* 0x000fe2000fffe03f */
[----:B------:R-:W-:Y:S04]  /*28a80*/  STL.64 [R1+0x620], R4 ;  /* 0x0006200401007387 */ /* 0x000fe80000100a00 */
[----:B------:R-:W-:Y:S04]  /*28a90*/  STL.64 [R1+0x628], R6 ;  /* 0x0006280601007387 */ /* 0x000fe80000100a00 */
[----:B------:R-:W1:Y:S04]  /*28aa0*/  LDSM.16.M88.4 R4, [R228+0x6000] ;  /* 0x00600000e404783b */ /* 0x000e680000000200 */
[----:B------:R-:W-:Y:S04]  /*28ab0*/  STL [R1+0x216c], R11 ;  /* 0x00216c0b01007387 */ /* 0x000fe80000100800 */
[----:B-1----:R-:W-:Y:S04]  /*28ac0*/  STL [R1+0x2164], R6 ;  /* 0x0021640601007387 */ /* 0x002fe80000100800 */
[----:B------:R-:W-:Y:S01]  /*28ad0*/  STL [R1+0x2160], R7 ;  /* 0x0021600701007387 */ /* 0x000fe20000100800 */
[-C--:B--2---:R-:W-:Y:S11]  /*28ae0*/  HMMA.1688.F32.TF32 R84, R184, R16.reuse, R84 ;  /* 0x00000010b854723c */ /* 0x084ff60000081054 */
[----:B------:R-:W-:Y:S11]  /*28af0*/  @!UPT UIADD3 URZ, URZ, URZ, URZ ;  /* 0x0000003f3f3ff290 */ /* 0x000ff6000fffe03f */
[----:B------:R-:W-:Y:S02]  /*28b00*/  @!UPT UIADD3 URZ, URZ, URZ, URZ ;  /* 0x0000003f3f3ff290 */ /* 0x000fe4000fffe03f */
[----:B------:R-:W-:Y:S01]  /*28b10*/  MOV R135, R87 ;  /* 0x0000005700877202 */ /* 0x000fe20000000f00 */
[----:B------:R-:W-:Y:S02]  /*28b20*/  IMAD.MOV.U32 R134, RZ, RZ, R86 ;  /* 0x000000ffff867224 */ /* 0x000fe400078e0056 */
[----:B------:R-:W-:Y:S02]  /*28b30*/  IMAD.MOV.U32 R139, RZ, RZ, R84 ;  /* 0x000000ffff8b7224 */ /* 0x000fe400078e0054 */
[----:B------:R-:W-:Y:S02]  /*28b40*/  IMAD.MOV.U32 R131, RZ, RZ, R85 ;  /* 0x000000ffff837224 */ /* 0x000fe400078e0055 */
[----:B------:R-:W2:Y:S04]  /*28b50*/  LDL.LU.64 R84, [R1+0x680] ;  /* 0x0006800001547983 */ /* 0x000ea80000300a00 */
[----:B------:R-:W2:Y:S01]  /*28b60*/  LDL.LU.64 R86, [R1+0x688] ;  /* 0x0006880001567983 */ /* 0x000ea20000300a00 */
[-C--:B---3--:R-:W-:Y:S03]  /*28b70*/  HMMA.1688.F32.TF32 R24, R188, R16.reuse, R80 ;  /* 0x00000010bc18723c */ /* 0x088fe60000081050 */
[----:B------:R-:W-:Y:S05]  /*28b80*/  STL [R1+0x21e0], R135 ;  /* 0x0021e08701007387 */ /* 0x000fea0000100800 */
[-C--:B----4-:R-:W-:Y:S01]  /*28b90*/  HMMA.1688.F32.TF32 R88, R192, R16.reuse, R88 ;  /* 0x00000010c058723c */ /* 0x090fe20000081058 */
[----:B------:R-:W-:Y:S04]  /*28ba0*/  STL [R1+0x21dc], R134 ;  /* 0x0021dc8601007387 */ /* 0x000fe80000100800 */
[----:B------:R-:W-:Y:S04]  /*28bb0*/  STL [R1+0x21d8], R139 ;  /* 0x0021d88b01007387 */ /* 0x000fe80000100800 */
[----:B------:R-:W3:Y:S04]  /*28bc0*/  LDL.LU.64 R80, [R1+0x3e0] ;  /* 0x0003e00001507983 */ /* 0x000ee80000300a00 */
[----:B------:R-:W3:Y:S04]  /*28bd0*/  LDL.LU.64 R82, [R1+0x3e8] ;  /* 0x0003e80001527983 */ /* 0x000ee80000300a00 */
[----:B------:R1:W-:Y:S04]  /*28be0*/  STL.64 [R1+0x130], R24 ;  /* 0x0001301801007387 */ /* 0x0003e80000100a00 */
[----:B------:R4:W-:Y:S04]  /*28bf0*/  STL.64 [R1+0x138], R26 ;  /* 0x0001381a01007387 */ /* 0x0009e80000100a00 */
[----:B-1----:R-:W3:Y:S01]  /*28c00*/  LDL.LU.64 R24, [R1+0x140] ;  /* 0x0001400001187983 */ /* 0x002ee20000300a00 */
[-C--:B------:R-:W-:Y:S03]  /*28c10*/  HMMA.1688.F32.TF32 R20, R196, R16.reuse, R20 ;  /* 0x00000010c414723c */ /* 0x080fe60000081014 */
[----:B------:R-:W-:Y:S04]  /*28c20*/  STL.64 [R1+0x160], R88 ;  /* 0x0001605801007387 */ /* 0x000fe80000100a00 */
[----:B------:R-:W-:Y:S04]  /*28c30*/  STL.64 [R1+0x168], R90 ;  /* 0x0001685a01007387 */ /* 0x000fe80000100a00 */
[----:B----4-:R-:W4:Y:S11]  /*28c40*/  LDL.LU.64 R26, [R1+0x148] ;  /* 0x00014800011a7983 */ /* 0x010f360000300a00 */
[----:B------:R-:W-:Y:S01]  /*28c50*/  @!UPT UIADD3 URZ, URZ, URZ, URZ ;  /* 0x0000003f3f3ff290 */ /* 0x000fe2000fffe03f */
[----:B------:R1:W-:Y:S04]  /*28c60*/  STL.64 [R1+0x1d0], R20 ;  /* 0x0001d01401007387 */ /* 0x0003e80000100a00 */
[----:B------:R1:W-:Y:S04]  /*28c70*/  STL.64 [R1+0x1d8], R22 ;  /* 0x0001d81601007387 */ /* 0x0003e80000100a00 */
[----:B-1----:R-:W4:Y:S04]  /*28c80*/  LDL.LU.64 R20, [R1+0x10] ;  /* 0x0000100001147983 */ /* 0x002f280000300a00 */
[----:B------:R-:W4:Y:S01]  /*28c90*/  LDL.LU.64 R22, [R1+0x18] ;  /* 0x0000180001167983 */ /* 0x000f220000300a00 */
[-C--:B------:R-:W-:Y:S08]  /*28ca0*/  HMMA.1688.F32.TF32 R132, R140, R16.reuse, R76 ;  /* 0x000000108c84723c */ /* 0x080ff0000008104c */
[-C--:B------:R-:W-:Y:S01]  /*28cb0*/  HMMA.1688.F32.TF32 R76, R204, R16.reuse, R116 ;  /* 0x00000010cc4c723c */ /* 0x080fe20000081074 */
[----:B------:R-:W-:Y:S07]  /*28cc0*/  LDSM.16.M88.4 R116, [R228+0xe000] ;  /* 0x00e00000e474783b */ /* 0x000fee0000000200 */
[-C--:B------:R-:W-:Y:S01]  /*28cd0*/  HMMA.1688.F32.TF32 R88, R144, R16.reuse, R112 ;  /* 0x000000109058723c */ /* 0x080fe20000081070 */
[----:B------:R-:W-:Y:S07]  /*28ce0*/  LDSM.16.M88.4 R112, [R228+0xf000] ;  /* 0x00f00000e470783b */ /* 0x000fee0000000200 */
[----:B------:R-:W-:Y:S01]  /*28cf0*/  HMMA.1688.F32.TF32 R28, R200, R16, R28 ;  /* 0x00000010c81c723c */ /* 0x000fe2000008101c */
[----:B------:R-:W-:Y:S04]  /*28d00*/  STL.64 [R1+0x320], R132 ;  /* 0x0003208401007387 */ /* 0x000fe80000100a00 */
[----:B------:R-:W-:Y:S04]  /*28d10*/  STL.64 [R1+0x328], R134 ;  /* 0x0003288601007387 */ /* 0x000fe80000100a00 */
[----:B------:R-:W-:Y:S04]  /*28d20*/  STL.64 [R1+0x440], R76 ;  /* 0x0004404c01007387 */ /* 0x000fe80000100a00 */
[----:B------:R2:W-:Y:S04]  /*28d30*/  STL.64 [R1+0x448], R78 ;  /* 0x0004484e01007387 */ /* 0x0005e80000100a00 */
[----:B------:R-:W-:Y:S04]  /*28d40*/  STL.64 [R1+0x500], R88 ;  /* 0x0005005801007387 */ /* 0x000fe80000100a00 */
[----:B------:R-:W-:Y:S04]  /*28d50*/  STL.64 [R1+0x508], R90 ;  /* 0x0005085a01007387 */ /* 0x000fe80000100a00 */
[----:B------:R-:W-:Y:S04]  /*28d60*/  STL.64 [R1+0x5b0], R28 ;  /* 0x0005b01c01007387 */ /* 0x000fe80000100a00 */
[----:B------:R3:W-:Y:S01]  /*28d70*/  STL.64 [R1+0x5b8], R30 ;  /* 0x0005b81e01007387 */ /* 0x0007e20000100a00 */
[-C--:B--2---:R-:W-:Y:S08]  /*28d80*/  HMMA.1688.F32.TF32 R76, R184, R12.reuse, R84 ;  /* 0x0000000cb84c723c */ /* 0x084ff00000081054 */
[----:B---3--:R-:W-:Y:S11]  /*28d90*/  HMMA.1688.F32.TF32 R28, R188, R12, R80 ;  /* 0x0000000cbc1c723c */ /* 0x008ff60000081050 */
[----:B------:R-:W-:Y:S05]  /*28da0*/  @!UPT UIADD3 URZ, URZ, URZ, URZ ;  /* 0x0000003f3f3ff290 */ /* 0x000fea000fffe03f */
[----:B------:R-:W-:-:S05]  /*28db0*/  IMAD.MOV.U32 R138, RZ, RZ, R79 ;  /* 0x000000ffff8a7224 */ /* 0x000fca00078e004f */
[----:B------:R-:W-:Y:S01]  /*28dc0*/  STL [R1+0x21e4], R138 ;  /* 0x0021e48a01007387 */ /* 0x000fe20000100800 */
[-C--:B----4-:R-:W-:Y:S02]  /*28dd0*/  HMMA.1688.F32.TF32 R24, R192, R12.reuse, R24 ;  /* 0x0000000cc018723c */ /* 0x090fe40000081018 */
[----:B------:R-:W-:Y:S02]  /*28de0*/  IMAD.MOV.U32 R16, RZ, RZ, R31 ;  /* 0x000000ffff107224 */ /* 0x000fe400078e001f */
[----:B------:R-:W-:Y:S01]  /*28df0*/  IMAD.MOV.U32 R17, RZ, RZ, R30 ;  /* 0x000000ffff117224 */ /* 0x000fe200078e001e */
[----:B------:R-:W-:Y:S04]  /*28e00*/  STL.64 [R1+0xe0], R28 ;  /* 0x0000e01c01007387 */ /* 0x000fe80000100a00 */
[----:B------:R-:W-:Y:S04]  /*28e10*/  STL [R1+0x212c], R16 ;  /* 0x00212c1001007387 */ /* 0x000fe80000100800 */
[----:B------:R-:W-:Y:S04]  /*28e20*/  STL [R1+0x2128], R17 ;  /* 0x0021281101007387 */ /* 0x000fe80000100800 */
[----:B------:R-:W2:Y:S01]  /*28e30*/  LDL.LU.64 R84, [R1+0x6b0] ;  /* 0x0006b00001547983 */ /* 0x000ea20000300a00 */
[----:B------:R-:W-:Y:S05]  /*28e40*/  HMMA.1688.F32.TF32 R20, R196, R12, R20 ;  /* 0x0000000cc414723c */ /* 0x000fea0000081014 */
[----:B------:R-:W-:Y:S04]  /*28e50*/  STL.64 [R1+0x110], R24 ;  /* 0x0001101801007387 */ /* 0x000fe80000100a00 */
[----:B------:R-:W-:Y:S04]  /*28e60*/  STL.64 [R1+0x118], R26 ;  /* 0x0001181a01007387 */ /* 0x000fe80000100a00 */
[----:B------:R-:W2:Y:S01]  /*28e70*/  LDL.LU.64 R86, [R1+0x6b8] ;  /* 0x0006b80001567983 */ /* 0x000ea20000300a00 */
[----:B------:R-:W-:-:S02]  /*28e80*/  IMAD.MOV.U32 R134, RZ, RZ, R76 ;  /* 0x000000ffff867224 */ /* 0x000fc400078e004c */
[----:B------:R-:W-:-:S07]  /*28e90*/  IMAD.MOV.U32 R139, RZ, RZ, R77 ;  /* 0x000000ffff8b7224 */ /* 0x000fce00078e004d */
[----:B------:R1:W-:Y:S04]  /*28ea0*/  STL.64 [R1+0x150], R20 ;  /* 0x0001501401007387 */ /* 0x0003e80000100a00 */
[----:B------:R3:W-:Y:S04]  /*28eb0*/  STL.64 [R1+0x158], R22 ;  /* 0x0001581601007387 */ /* 0x0007e80000100a00 */
[----:B------:R-:W4:Y:S04]  /*28ec0*/  LDL.LU.64 R80, [R1+0x580] ;  /* 0x0005800001507983 */ /* 0x000f280000300a00 */
[----:B------:R-:W4:Y:S01]  /*28ed0*/  LDL.LU.64 R82, [R1+0x588] ;  /* 0x0005880001527983 */ /* 0x000f220000300a00 */
[----:B------:R-:W-:-:S03]  /*28ee0*/  IMAD.MOV.U32 R252, RZ, RZ, R78 ;  /* 0x000000fffffc7224 */ /* 0x000fc600078e004e */
[----:B------:R-:W4:Y:S04]  /*28ef0*/  LDL.LU.64 R76, [R1+0x230] ;  /* 0x00023000014c7983 */ /* 0x000f280000300a00 */
[----:B------:R-:W4:Y:S04]  /*28f00*/  LDL.LU.64 R78, [R1+0x238] ;  /* 0x00023800014e7983 */ /* 0x000f280000300a00 */
[----:B-1----:R-:W4:Y:S04]  /*28f10*/  LDL.LU.64 R20, [R1] ;  /* 0x0000000001147983 */ /* 0x002f280000300a00 */
[----:B---3--:R-:W3:Y:S01]  /*28f20*/  LDL.LU.64 R22, [R1+0x8] ;  /* 0x0000080001167983 */ /* 0x008ee20000300a00 */
[-C--:B------:R-:W-:Y:S08]  /*28f30*/  HMMA.1688.F32.TF32 R24, R140, R12.reuse, R44 ;  /* 0x0000000c8c18723c */ /* 0x080ff0000008102c */
[----:B------:R-:W-:Y:S11]  /*28f40*/  HMMA.1688.F32.TF32 R44, R144, R12, R176 ;  /* 0x0000000c902c723c */ /* 0x000ff600000810b0 */
[----:B------:R-:W-:Y:S04]  /*28f50*/  @!UPT UIADD3 URZ, URZ, URZ, URZ ;  /* 0x0000003f3f3ff290 */ /* 0x000fe8000fffe03f */
[----:B------:R-:W-:Y:S01]  /*28f60*/  STL.64 [R1+0x2a0], R24 ;  /* 0x0002a01801007387 */ /* 0x000fe20000100a00 */
[----:B------:R-:W-:-:S03]  /*28f70*/  IMAD.MOV.U32 R0, RZ, RZ, R27 ;  /* 0x000000ffff007224 */ /* 0x000fc600078e001b */
[----:B------:R1:W-:Y:S02]  /*28f80*/  STL [R1+0x2a8], R26 ;  /* 0x0002a81a01007387 */ /* 0x0003e40000100800 */
[-C--:B-1----:R-:W-:Y:S02]  /*28f90*/  HMMA.1688.F32.TF32 R24, R204, R12.reuse, R92 ;  /* 0x0000000ccc18723c */ /* 0x082fe4000008105c */
[----:B------:R-:W-:Y:S04]  /*28fa0*/  STL [R1+0x2118], R0 ;  /* 0x0021180001007387 */ /* 0x000fe80000100800 */
[----:B------:R-:W3:Y:S02]  /*28fb0*/  LDL.LU.64 R28, [R1+0x720] ;  /* 0x00072000011c7983 */ /* 0x000ee40000300a00 */
[----:B------:R-:W-:Y:S02]  /*28fc0*/  HMMA.1688.F32.TF32 R32, R200, R12, R32 ;  /* 0x0000000cc820723c */ /* 0x000fe40000081020 */
[----:B------:R-:W3:Y:S11]  /*28fd0*/  LDL.LU.64 R30, [R1+0x728] ;  /* 0x00072800011e7983 */ /* 0x000ef60000300a00 */
[----:B------:R-:W-:Y:S02]  /*28fe0*/  @!UPT UIADD3 URZ, URZ, URZ, URZ ;  /* 0x0000003f3f3ff290 */ /* 0x000fe4000fffe03f */
[----:B------:R1:W-:Y:S04]  /*28ff0*/  STL.64 [R1+0x400], R24 ;  /* 0x0004001801007387 */ /* 0x0003e80000100a00 */
[----:B------:R1:W-:Y:S04]  /*29000*/  STL.64 [R1+0x408], R26 ;  /* 0x0004081a01007387 */ /* 0x0003e80000100a00 */
[----:B-1----:R-:W3:Y:S04]  /*29010*/  LDL.LU.64 R24, [R1+0x640] ;  /* 0x0006400001187983 */ /* 0x002ee80000300a00 */
[----:B------:R-:W3:Y:S04]  /*29020*/  LDL.LU.64 R26, [R1+0x648] ;  /* 0x00064800011a7983 */ /* 0x000ee80000300a00 */
[----:B------:R-:W-:Y:S04]  /*29030*/  STL.64 [R1+0x4d0], R44 ;  /* 0x0004d02c01007387 */ /* 0x000fe80000100a00 */
[----:B------:R2:W-:Y:S04]  /*29040*/  STL.64 [R1+0x4d8], R46 ;  /* 0x0004d82e01007387 */ /* 0x0005e80000100a00 */
[----:B------:R-:W-:Y:S04]  /*29050*/  STL.64 [R1+0x590], R32 ;  /* 0x0005902001007387 */ /* 0x000fe80000100a00 */
[----:B------:R4:W-:Y:S01]  /*29060*/  STL.64 [R1+0x598], R34 ;  /* 0x0005982201007387 */ /* 0x0009e20000100a00 */
[-C--:B--2---:R-:W-:Y:S08]  /*29070*/  HMMA.1688.F32.TF32 R44, R184, R8.reuse, R84 ;  /* 0x00000008b82c723c */ /* 0x084ff00000081054 */
[-C--:B----4-:R-:W-:Y:S11]  /*29080*/  HMMA.1688.F32.TF32 R32, R188, R8.reuse, R80 ;  /* 0x00000008bc20723c */ /* 0x090ff60000081050 */
[----:B------:R-:W-:Y:S05]  /*29090*/  @!UPT UIADD3 URZ, URZ, URZ, URZ ;  /* 0x0000003f3f3ff290 */ /* 0x000fea000fffe03f */
[----:B------:R-:W-:Y:S01]  /*290a0*/  MOV R138, R44 ;  /* 0x0000002c008a7202 */ /* 0x000fe20000000f00 */
[----:B------:R-:W-:Y:S01]  /*290b0*/  IMAD.MOV.U32 R135, RZ, RZ, R46 ;  /* 0x000000ffff877224 */ /* 0x000fe200078e002e */
[----:B------:R1:W-:Y:S01]  /*290c0*/  STL [R1+0xa4], R45 ;  /* 0x0000a42d01007387 */ /* 0x0003e20000100800 */
[----:B------:R-:W-:Y:S02]  /*290d0*/  IMAD.MOV.U32 R12, RZ, RZ, R47 ;  /* 0x000000ffff0c7224 */ /* 0x000fe400078e002f */
[----:B-1----:R-:W-:Y:S03]  /*290e0*/  HMMA.1688.F32.TF32 R44, R192, R8, R76 ;  /* 0x00000008c02c723c */ /* 0x002fe6000008104c */
[----:B------:R-:W-:Y:S02]  /*290f0*/  IMAD.MOV.U32 R13, RZ, RZ, R35 ;  /* 0x000000ffff0d7224 */ /* 0x000fe400078e0023 */
[----:B------:R-:W-:Y:S01]  /*29100*/  IMAD.MOV.U32 R16, RZ, RZ, R33 ;  /* 0x000000ffff107224 */ /* 0x000fe200078e0021 */
[----:B------:R3:W-:Y:S01]  /*29110*/  STL [R1+0xc0], R32 ;  /* 0x0000c02001007387 */ /* 0x0007e20000100800 */
[----:B------:R-:W-:-:S03]  /*29120*/  IMAD.MOV.U32 R17, RZ, RZ, R34 ;  /* 0x000000ffff117224 */ /* 0x000fc600078e0022 */
[----:B------:R-:W-:Y:S04]  /*29130*/  STL.64 [R1+0x21b0], R14 ;  /* 0x0021b00e01007387 */ /* 0x000fe80000100a00 */
[----:B------:R-:W-:Y:S01]  /*29140*/  STL [R1+0x21a8], R13 ;  /* 0x0021a80d01007387 */ /* 0x000fe20000100800 */
[-C--:B---3--:R-:W-:Y:S03]  /*29150*/  HMMA.1688.F32.TF32 R32, R196, R8.reuse, R20 ;  /* 0x00000008c420723c */ /* 0x088fe60000081014 */
[----:B------:R-:W-:Y:S04]  /*29160*/  STL [R1+0x2168], R16 ;  /* 0x0021681001007387 */ /* 0x000fe80000100800 */
[----:B------:R-:W2:Y:S04]  /*29170*/  LDL.LU.64 R20, [R1+0x330] ;  /* 0x0003300001147983 */ /* 0x000ea80000300a00 */
[----:B------:R-:W-:Y:S04]  /*29180*/  STL.64 [R1+0xb0], R44 ;  /* 0x0000b02c01007387 */ /* 0x000fe80000100a00 */
[----:B------:R-:W-:Y:S04]  /*29190*/  STL.64 [R1+0xb8], R46 ;  /* 0x0000b82e01007387 */ /* 0x000fe80000100a00 */
[----:B------:R-:W2:Y:S04]  /*291a0*/  LDL.LU.64 R22, [R1+0x338] ;  /* 0x0003380001167983 */ /* 0x000ea80000300a00 */
[----:B------:R-:W-:Y:S04]  /*291b0*/  STL.64 [R1+0x100], R32 ;  /* 0x0001002001007387 */ /* 0x000fe80000100a00 */
[----:B------:R1:W-:Y:S02]  /*291c0*/  STL.64 [R1+0x108], R34 ;  /* 0x0001082201007387 */ /* 0x0003e40000100a00 */
[-C--:B-1----:R-:W-:Y:S08]  /*291d0*/  HMMA.1688.F32.TF32 R32, R140, R8.reuse, R48 ;  /* 0x000000088c20723c */ /* 0x082ff00000081030 */
[-C--:B------:R-:W-:Y:S08]  /*291e0*/  HMMA.1688.F32.TF32 R48, R204, R8.reuse, R96 ;  /* 0x00000008cc30723c */ /* 0x080ff00000081060 */
[----:B------:R-:W-:Y:S01]  /*291f0*/  HMMA.1688.F32.TF32 R44, R144, R8, R120 ;  /* 0x00000008902c723c */ /* 0x000fe20000081078 */
[----:B------:R-:W-:Y:S06]  /*29200*/  LDSM.16.M88.4 R120, [R228+0xd000] ;  /* 0x00d00000e478783b */ /* 0x000fec0000000200 */
[----:B------:R-:W-:Y:S01]  /*29210*/  STL.64 [R1+0x1c0], R32 ;  /* 0x0001c02001007387 */ /* 0x000fe20000100a00 */
[----:B------:R-:W-:Y:S01]  /*29220*/  IMAD.MOV.U32 R0, RZ, RZ, R35 ;  /* 0x000000ffff007224 */ /* 0x000fe200078e0023 */
[----:B------:R-:W-:Y:S02]  /*29230*/  HMMA.1688.F32.TF32 R24, R188, R4, R24 ;  /* 0x00000004bc18723c */ /* 0x000fe40000081018 */
[----:B------:R1:W-:Y:S06]  /*29240*/  STL [R1+0x1c8], R34 ;  /* 0x0001c82201007387 */ /* 0x0003ec0000100800 */
[----:B-1----:R-:W-:Y:S01]  /*29250*/  HMMA.1688.F32.TF32 R32, R200, R8, R36 ;  /* 0x00000008c820723c */ /* 0x002fe20000081024 */
[----:B------:R-:W-:Y:S04]  /*29260*/  STL [R1+0x211c], R0 ;  /* 0x00211c0001007387 */ /* 0x000fe80000100800 */
[----:B------:R1:W-:Y:S04]  /*29270*/  STL.64 [R1+0x380], R48 ;  /* 0x0003803001007387 */ /* 0x0003e80000100a00 */
[----:B------:R3:W-:Y:S04]  /*29280*/  STL.64 [R1+0x388], R50 ;  /* 0x0003883201007387 */ /* 0x0007e80000100a00 */
[----:B------:R4:W-:Y:S03]  /*29290*/  STL.64 [R1+0x470], R44 ;  /* 0x0004702c01007387 */ /* 0x0009e60000100a00 */
[----:B------:R-:W-:Y:S01]  /*292a0*/  IMAD.MOV.U32 R11, RZ, RZ, R24 ;  /* 0x000000ffff0b7224 */ /* 0x000fe200078e0018 */
[----:B------:R1:W-:Y:S01]  /*292b0*/  STL.64 [R1+0x478], R46 ;  /* 0x0004782e01007387 */ /* 0x0003e20000100a00 */
[----:B------:R-:W-:-:S05]  /*292c0*/  IMAD.MOV.U32 R16, RZ, RZ, R25 ;  /* 0x000000ffff107224 */ /* 0x000fca00078e0019 */
[----:B------:R-:W-:Y:S04]  /*292d0*/  STL.64 [R1+0x560], R32 ;  /* 0x0005602001007387 */ /* 0x000fe80000100a00 */
[----:B------:R-:W-:Y:S04]  /*292e0*/  STL.64 [R1+0x568], R34 ;  /* 0x0005682201007387 */ /* 0x000fe80000100a00 */
[----:B-1----:R-:W2:Y:S04]  /*292f0*/  LDL.LU.64 R48, [R1+0x7a0] ;  /* 0x0007a00001307983 */ /* 0x002ea80000300a00 */
[----:B---3--:R-:W3:Y:S04]  /*29300*/  LDL.LU.64 R50, [R1+0x7a8] ;  /* 0x0007a80001327983 */ /* 0x008ee80000300a00 */
[----:B------:R-:W3:Y:S04]  /*29310*/  LDL.LU.64 R36, [R1+0x6d0] ;  /* 0x0006d00001247983 */ /* 0x000ee80000300a00 */
[----:B------:R-:W3:Y:S04]  /*29320*/  LDL.LU.64 R38, [R1+0x6d8] ;  /* 0x0006d80001267983 */ /* 0x000ee80000300a00 */
[----:B------:R-:W-:Y:S04]  /*29330*/  STL.64 [R1+0x21b8], R10 ;  /* 0x0021b80a01007387 */ /* 0x000fe80000100a00 */
[----:B------:R-:W-:Y:S04]  /*29340*/  STL.64 [R1+0x2178], R18 ;  /* 0x0021781201007387 */ /* 0x000fe80000100a00 */
[----:B------:R2:W-:Y:S04]  /*29350*/  STL.64 [R1+0x2170], R16 ;  /* 0x0021701001007387 */ /* 0x0005e80000100a00 */
[----:B----4-:R-:W3:Y:S04]  /*29360*/  LDL.LU.64 R44, [R1+0x5c0] ;  /* 0x0005c000012c7983 */ /* 0x010ee80000300a00 */
[----:B------:R-:W3:Y:S01]  /*29370*/  LDL.LU.64 R46, [R1+0x5c8] ;  /* 0x0005c800012e7983 */ /* 0x000ee20000300a00 */
[----:B------:R-:W-:-:S03]  /*29380*/  IMAD.MOV.U32 R6, RZ, RZ, R26 ;  /* 0x000000ffff067224 */ /* 0x000fc600078e001a */
[----:B------:R-:W3:Y:S01]  /*29390*/  LDSM.16.M88.4 R32, [R228+0x7000] ;  /* 0x00700000e420783b */ /* 0x000ee20000000200 */
[-C--:B--2---:R-:W-:Y:S11]  /*293a0*/  HMMA.1688.F32.TF32 R16, R192, R4.reuse, R20 ;  /* 0x00000004c010723c */ /* 0x084ff60000081014 */
[----:B------:R-:W-:Y:S11]  /*293b0*/  @!UPT UIADD3 URZ, URZ, URZ, URZ ;  /* 0x0000003f3f3ff290 */ /* 0x000ff6000fffe03f */
[----:B------:R-:W-:Y:S01]  /*293c0*/  @!UPT UIADD3 URZ, URZ, URZ, URZ ;  /* 0x0000003f3f3ff290 */ /* 0x000fe2000fffe03f */
[----:B------:R1:W-:Y:S04]  /*293d0*/  STL.64 [R1+0x50], R16 ;  /* 0x0000501001007387 */ /* 0x0003e80000100a00 */
[----:B------:R2:W-:Y:S04]  /*293e0*/  STL.64 [R1+0x58], R18 ;  /* 0x0000581201007387 */ /* 0x0005e80000100a00 */
[----:B-1----:R-:W4:Y:S04]  /*293f0*/  LDL.LU.64 R16, [R1+0x270] ;  /* 0x0002700001107983 */ /* 0x002f280000300a00 */
[----:B--2---:R-:W4:Y:S01]  /*29400*/  LDL.LU.64 R18, [R1+0x278] ;  /* 0x0002780001127983 */ /* 0x004f220000300a00 */
[----:B------:R-:W-:Y:S01]  /*29410*/  IMAD.MOV.U32 R7, RZ, RZ, R27 ;  /* 0x000000ffff077224 */ /* 0x000fe200078e001b */
[-C--:B------:R-:W-:Y:S08]  /*29420*/  HMMA.1688.F32.TF32 R20, R140, R4.reuse, R68 ;  /* 0x000000048c14723c */ /* 0x080ff00000081044 */
[-C--:B------:R-:W-:Y:S08]  /*29430*/  HMMA.1688.F32.TF32 R24, R196, R4.reuse, R248 ;  /* 0x00000004c418723c */ /* 0x080ff000000810f8 */
[----:B------:R-:W-:Y:S07]  /*29440*/  HMMA.1688.F32.TF32 R28, R184, R4, R28 ;  /* 0x00000004b81c723c */ /* 0x000fee000008101c */
[----:B------:R-:W-:Y:S01]  /*29450*/  STL [R1+0x140], R20 ;  /* 0x0001401401007387 */ /* 0x000fe20000100800 */
[----:B------:R-:W-:-:S07]  /*29460*/  IMAD.MOV.U32 R0, RZ, RZ, R21 ;  /* 0x000000ffff007224 */ /* 0x000fce00078e0015 */
[----:B------:R-:W-:Y:S04]  /*29470*/  STL.64 [R1+0x90], R24 ;  /* 0x0000901801007387 */ /* 0x000fe80000100a00 */
[----:B------:R-:W-:Y:S04]  /*29480*/  STL.64 [R1+0x98], R26 ;  /* 0x0000981a01007387 */ /* 0x000fe80000100a00 */
[----:B------:R1:W-:Y:S01]  /*29490*/  STL.64 [R1+0x148], R22 ;  /* 0x0001481601007387 */ /* 0x0003e20000100a00 */
[----:B------:R-:W-:Y:S01]  /*294a0*/  IMAD.MOV.U32 R14, RZ, RZ, R28 ;  /* 0x000000ffff0e7224 */ /* 0x000fe200078e001c */
[----:B------:R-:W-:Y:S01]  /*294b0*/  MOV R13, R29 ;  /* 0x0000001d000d7202 */ /* 0x000fe20000000f00 */
[----:B------:R-:W-:-:S02]  /*294c0*/  IMAD.MOV.U32 R9, RZ, RZ, R30 ;  /* 0x000000ffff097224 */ /* 0x000fc400078e001e */
[----:B------:R-:W-:Y:S02]  /*294d0*/  IMAD.MOV.U32 R8, RZ, RZ, R31 ;  /* 0x000000ffff087224 */ /* 0x000fe400078e001f */
[-C--:B------:R-:W-:Y:S08]  /*294e0*/  HMMA.1688.F32.TF32 R28, R204, R4.reuse, R100 ;  /* 0x00000004cc1c723c */ /* 0x080ff00000081064 */
[-C--:B-1----:R-:W-:Y:S08]  /*294f0*/  HMMA.1688.F32.TF32 R20, R200, R4.reuse, R40 ;  /* 0x00000004c814723c */ /* 0x082ff00000081028 */
[----:B------:R-:W-:Y:S08]  /*29500*/  HMMA.1688.F32.TF32 R24, R144, R4, R124 ;  /* 0x000000049018723c */ /* 0x000ff0000008107c */
[-C--:B---3--:R-:W-:Y:S08]  /*29510*/  HMMA.1688.F32.TF32 R248, R184, R32.reuse, R48 ;  /* 0x00000020b8f8723c */ /* 0x088ff00000081030 */
[----:B------:R-:W-:Y:S01]  /*29520*/  HMMA.1688.F32.TF32 R36, R188, R32, R36 ;  /* 0x00000020bc24723c */ /* 0x000fe20000081024 */
[----:B------:R-:W-:Y:S01]  /*29530*/  STL [R1+0x2120], R0 ;  /* 0x0021200001007387 */ /* 0x000fe20000100800 */
[----:B------:R-:W-:-:S06]  /*29540*/  IMAD.MOV.U32 R4, RZ, RZ, R23 ;  /* 0x000000ffff047224 */ /* 0x000fcc00078e0017 */
[----:B------:R-:W-:Y:S01]  /*29550*/  HMMA.1688.F32.TF32 R40, R192, R32, R44 ;  /* 0x00000020c028723c */ /* 0x000fe2000008102c */
[----:B------:R-:W-:Y:S01]  /*29560*/  STL.64 [R1+0x310], R28 ;  /* 0x0003101c01007387 */ /* 0x000fe20000100a00 */
[----:B------:R-:W-:Y:S02]  /*29570*/  IMAD.MOV.U32 R128, RZ, RZ, R22 ;  /* 0x000000ffff807224 */ /* 0x000fe400078e0016 */
[----:B------:R-:W-:Y:S01]  /*29580*/  IMAD.MOV.U32 R129, RZ, RZ, R21 ;  /* 0x000000ffff817224 */ /* 0x000fe200078e0015 */
[----:B------:R-:W-:Y:S01]  /*29590*/  STL.64 [R1+0x318], R30 ;  /* 0x0003181e01007387 */ /* 0x000fe20000100a00 */
[----:B------:R-:W-:-:S03]  /*295a0*/  MOV R132, R20 ;  /* 0x0000001400847202 */ /* 0x000fc60000000f00 */
[----:B------:R-:W-:Y:S04]  /*295b0*/  STL.64 [R1+0x420], R24 ;  /* 0x0004201801007387 */ /* 0x000fe80000100a00 */
[----:B------:R-:W-:Y:S04]  /*295c0*/  STL.64 [R1+0x428], R26 ;  /* 0x0004281a01007387 */ /* 0x000fe80000100a00 */
[----:B------:R-:W-:Y:S04]  /*295d0*/  STL [R1+0x20d4], R4 ;  /* 0x0020d40401007387 */ /* 0x000fe80000100800 */
[----:B------:R-:W-:Y:S04]  /*295e0*/  STL [R1+0x20d0], R128 ;  /* 0x0020d08001007387 */ /* 0x000fe80000100800 */
[----:B------:R-:W-:Y:S04]  /*295f0*/  STL [R1+0x20cc], R129 ;  /* 0x0020cc8101007387 */ /* 0x000fe80000100800 */
[----:B------:R-:W-:Y:S04]  /*29600*/  STL.64 [R1+0x21c0], R130 ;  /* 0x0021c08201007387 */ /* 0x000fe80000100a00 */
[----:B------:R-:W-:Y:S04]  /*29610*/  STL [R1+0x20c8], R132 ;  /* 0x0020c88401007387 */ /* 0x000fe80000100800 */
[----:B------:R-:W-:Y:S04]  /*29620*/  STL.64 [R1+0x2138], R250 ;  /* 0x002138fa01007387 */ /* 0x000fe80000100a00 */
[----:B------:R-:W-:Y:S04]  /*29630*/  STL.64 [R1+0x2130], R248 ;  /* 0x002130f801007387 */ /* 0x000fe80000100a00 */
[----:B------:R-:W-:Y:S04]  /*29640*/  STL.64 [R1+0x2148], R38 ;  /* 0x0021482601007387 */ /* 0x000fe80000100a00 */
[----:B------:R-:W-:Y:S04]  /*29650*/  STL.64 [R1+0x2140], R36 ;  /* 0x0021402401007387 */ /* 0x000fe80000100a00 */
[----:B------:R-:W-:Y:S04]  /*29660*/  STL.64 [R1+0x2158], R42 ;  /* 0x0021582a01007387 */ /* 0x000fe80000100a00 */
[----:B------:R1:W-:Y:S04]  /*29670*/  STL.64 [R1+0x2150], R40 ;  /* 0x0021502801007387 */ /* 0x0003e80000100a00 */
[----:B------:R-:W2:Y:S04]  /*29680*/  LDSM.16.M88.4 R28, [R228+0x8000] ;  /* 0x00800000e41c783b */ /* 0x000ea80000000200 */
[----:B------:R-:W3:Y:S01]  /*29690*/  LDSM.16.M88.4 R24, [R228+0x9000] ;  /* 0x00900000e418783b */ /* 0x000ee20000000200 */
[-C--:B-1----:R-:W-:Y:S03]  /*296a0*/  HMMA.1688.F32.TF32 R40, R204, R32.reuse, R104 ;  /* 0x00000020cc28723c */ /* 0x082fe60000081068 */
[----:B------:R-:W1:Y:S04]  /*296b0*/  LDSM.16.M88.4 R20, [R228+0xa000] ;  /* 0x00a00000e414783b */ /* 0x000e680000000200 */
[----:B------:R-:W-:Y:S01]  /*296c0*/  LDSM.16.M88.4 R124, [R228+0xc000] ;  /* 0x00c00000e47c783b */ /* 0x000fe20000000200 */
[-C--:B----4-:R-:W-:Y:S08]  /*296d0*/  HMMA.1688.F32.TF32 R36, R196, R32.reuse, R16 ;  /* 0x00000020c424723c */ /* 0x090ff00000081010 */
[-C--:B------:R-:W-:Y:S11]  /*296e0*/  HMMA.1688.F32.TF32 R16, R140, R32.reuse, R72 ;  /* 0x000000208c10723c */ /* 0x080ff60000081048 */
[----:B------:R-:W-:Y:S04]  /*296f0*/  @!UPT UIADD3 URZ, URZ, URZ, URZ ;  /* 0x0000003f3f3ff290 */ /* 0x000fe8000fffe03f */
[----:B------:R-:W-:Y:S04]  /*29700*/  STL.64 [R1+0x40], R36 ;  /* 0x0000402401007387 */ /* 0x000fe80000100a00 */
[----:B------:R-:W-:Y:S04]  /*29710*/  STL.64 [R1+0x48], R38 ;  /* 0x0000482601007387 */ /* 0x000fe80000100a00 */
[----:B------:R4:W-:Y:S04]  /*29720*/  STL.64 [R1+0xf0], R16 ;  /* 0x0000f01001007387 */ /* 0x0009e80000100a00 */
[----:B------:R1:W-:Y:S04]  /*29730*/  STL.64 [R1+0xf8], R18 ;  /* 0x0000f81201007387 */ /* 0x0003e80000100a00 */
[----:B----4-:R-:W4:Y:S04]  /*29740*/  LDL.LU.64 R16, [R1+0x7c0] ;  /* 0x0007c00001107983 */ /* 0x010f280000300a00 */
[----:B------:R-:W-:Y:S04]  /*29750*/  STL.64 [R1+0x290], R40 ;  /* 0x0002902801007387 */ /* 0x000fe80000100a00 */
[----:B------:R-:W-:Y:S04]  /*29760*/  STL.64 [R1+0x298], R42 ;  /* 0x0002982a01007387 */ /* 0x000fe80000100a00 */
[----:B-1----:R-:W4:Y:S01]  /*29770*/  LDL.LU.64 R18, [R1+0x7c8] ;  /* 0x0007c80001127983 */ /* 0x002f220000300a00 */
[-C--:B------:R-:W-:Y:S03]  /*29780*/  HMMA.1688.F32.TF32 R36, R144, R32.reuse, R148 ;  /* 0x000000209024723c */ /* 0x080fe60000081094 */
[----:B------:R-:W1:Y:S11]  /*29790*/  LDSM.16.M88.4 R148, [R228+0xb000] ;  /* 0x00b00000e494783b */ /* 0x000e760000000200 */
[----:B------:R-:W-:Y:S09]  /*297a0*/  @!UPT UIADD3 URZ, URZ, URZ, URZ ;  /* 0x0000003f3f3ff290 */ /* 0x000ff2000fffe03f */
[----:B------:R-:W-:Y:S04]  /*297b0*/  STL.64 [R1+0x3f0], R36 ;  /* 0x0003f02401007387 */ /* 0x000fe80000100a00 */
[----:B------:R2:W-:Y:S04]  /*297c0*/  STL.64 [R1+0x3f8], R38 ;  /* 0x0003f82601007387 */ /* 0x0005e80000100a00 */
[----:B------:R-:W3:Y:S04]  /*297d0*/  LDL.LU.64 R96, [R1+0x730] ;  /* 0x0007300001607983 */ /* 0x000ee80000300a00 */
[----:B------:R-:W3:Y:S01]  /*297e0*/  LDL.LU.64 R98, [R1+0x738] ;  /* 0x0007380001627983 */ /* 0x000ee20000300a00 */
[----:B--2---:R-:W-:Y:S03]  /*297f0*/  HMMA.1688.F32.TF32 R36, R200, R32, R52 ;  /* 0x00000020c824723c */ /* 0x004fe60000081034 */
[----:B------:R-:W2:Y:S04]  /*29800*/  LDL.LU.64 R68, [R1+0x670] ;  /* 0x0006700001447983 */ /* 0x000ea80000300a00 */
[----:B------:R-:W2:Y:S04]  /*29810*/  LDL.LU.64 R70, [R1+0x678] ;  /* 0x0006780001467983 */ /* 0x000ea80000300a00 */
[----:B------:R-:W2:Y:S04]  /*29820*/  LDL.LU.64 R44, [R1+0x3a0] ;  /* 0x0003a000012c7983 */ /* 0x000ea80000300a00 */
[----:B------:R-:W2:Y:S08]  /*29830*/  LDL.LU.64 R46, [R1+0x3a8] ;  /* 0x0003a800012e7983 */ /* 0x000eb00000300a00 */
[----:B------:R1:W-:Y:S04]  /*29840*/  STL [R1+0x4c0], R36 ;  /* 0x0004c02401007387 */ /* 0x0003e80000100800 */
[----:B------:R-:W2:Y:S04]  /*29850*/  LDL.LU.64 R72, [R1+0x820] ;  /* 0x0008200001487983 */ /* 0x000ea80000300a00 */
        /* <DEDUP_REMOVED lines=8> */
[----:B------:R-:W2:Y:S01]  /*298e0*/  LDL.LU.64 R90, [R1+0x258] ;  /* 0x00025800015a7983 */ /* 0x000ea20000300a00 */
[----:B------:R-:W-:-:S03]  /*298f0*/  IMAD.MOV.U32 R137, RZ, RZ, R37 ;  /* 0x000000ffff897224 */ /* 0x000fc600078e0025 */
[----:B------:R-:W2:Y:S01]  /*29900*/  LDL.LU.64 R84, [R1+0x880] ;  /* 0x0008800001547983 */ /* 0x000ea20000300a00 */
[----:B------:R-:W-:-:S03]  /*29910*/  IMAD.MOV.U32 R136, RZ, RZ, R38 ;  /* 0x000000ffff887224 */ /* 0x000fc600078e0026 */
[----:B------:R-:W2:Y:S01]  /*29920*/  LDL.LU.64 R86, [R1+0x888] ;  /* 0x0008880001567983 */ /* 0x000ea20000300a00 */
[----:B------:R-:W-:-:S03]  /*29930*/  IMAD.MOV.U32 R133, RZ, RZ, R39 ;  /* 0x000000ffff857224 */ /* 0x000fc600078e0027 */
[----:B------:R-:W2:Y:S04]  /*29940*/  LDL.LU.64 R40, [R1+0x7b0] ;  /* 0x0007b00001287983 */ /* 0x000ea80000300a00 */
[----:B------:R-:W2:Y:S04]  /*29950*/  LDL.LU.64 R42, [R1+0x7b8] ;  /* 0x0007b800012a7983 */ /* 0x000ea80000300a00 */
[----:B-1----:R-:W2:Y:S04]  /*29960*/  LDL.LU.64 R36, [R1+0x710] ;  /* 0x0007100001247983 */ /* 0x002ea80000300a00 */
[----:B------:R-:W2:Y:S04]  /*29970*/  LDL.LU.64 R38, [R1+0x718] ;  /* 0x0007180001267983 */ /* 0x000ea80000300a00 */
[----:B------:R1:W-:Y:S02]  /*29980*/  STL.64 [R1+0x2180], R34 ;  /* 0x0021802201007387 */ /* 0x0003e40000100a00 */
[-C--:B-1----:R-:W-:Y:S02]  /*29990*/  HMMA.1688.F32.TF32 R32, R140, R28.reuse, R224 ;  /* 0x0000001c8c20723c */ /* 0x082fe400000810e0 */
[----:B------:R-:W-:Y:S04]  /*299a0*/  STL [R1+0x20e0], R133 ;  /* 0x0020e08501007387 */ /* 0x000fe80000100800 */
[----:B------:R-:W-:Y:S04]  /*299b0*/  STL [R1+0x20dc], R136 ;  /* 0x0020dc8801007387 */ /* 0x000fe80000100800 */
[----:B------:R-:W-:Y:S11]  /*299c0*/  STL [R1+0x20d8], R137 ;  /* 0x0020d88901007387 */ /* 0x000ff60000100800 */
[----:B------:R-:W-:Y:S03]  /*299d0*/  @!UPT UIADD3 URZ, URZ, URZ, URZ ;  /* 0x0000003f3f3ff290 */ /* 0x000fe6000fffe03f */
[----:B------:R-:W-:Y:S01]  /*299e0*/  IMAD.MOV.U32 R0, RZ, RZ, R35 ;  /* 0x000000ffff007224 */ /* 0x000fe200078e0023 */
[-C--:B----4-:R-:W-:Y:S01]  /*299f0*/  HMMA.1688.F32.TF32 R48, R184, R28.reuse, R16 ;  /* 0x0000001cb830723c */ /* 0x090fe20000081010 */
[----:B------:R-:W4:Y:S04]  /*29a00*/  LDL.LU.64 R16, [R1+0x630] ;  /* 0x0006300001107983 */ /* 0x000f280000300a00 */
[----:B------:R-:W4:Y:S11]  /*29a10*/  LDL.LU.64 R18, [R1+0x638] ;  /* 0x0006380001127983 */ /* 0x000f360000300a00 */
[----:B------:R-:W-:Y:S07]  /*29a20*/  @!UPT UIADD3 URZ, URZ, URZ, URZ ;  /* 0x0000003f3f3ff290 */ /* 0x000fee000fffe03f */
[----:B------:R-:W-:Y:S04]  /*29a30*/  STL.64 [R1+0x2190], R50 ;  /* 0x0021903201007387 */ /* 0x000fe80000100a00 */
[----:B------:R-:W-:Y:S04]  /*29a40*/  STL.64 [R1+0x2188], R48 ;  /* 0x0021883001007387 */ /* 0x000fe80000100a00 */
[----:B------:R1:W-:Y:S04]  /*29a50*/  STL.64 [R1+0x80], R32 ;  /* 0x0000802001007387 */ /* 0x0003e80000100a00 */
[----:B------:R3:W-:Y:S04]  /*29a60*/  STL [R1+0x88], R34 ;  /* 0x0000882201007387 */ /* 0x0007e80000100800 */
[----:B-1----:R-:W4:Y:S04]  /*29a70*/  LDL.LU.64 R32, [R1+0x280] ;  /* 0x0002800001207983 */ /* 0x002f280000300a00 */
[----:B---3--:R-:W3:Y:S01]  /*29a80*/  LDL.LU.64 R34, [R1+0x288] ;  /* 0x0002880001227983 */ /* 0x008ee20000300a00 */
[-C--:B------:R-:W-:Y:S08]  /*29a90*/  HMMA.1688.F32.TF32 R100, R204, R28.reuse, R108 ;  /* 0x0000001ccc64723c */ /* 0x080ff0000008106c */
[-C--:B------:R-:W-:Y:S08]  /*29aa0*/  HMMA.1688.F32.TF32 R52, R188, R28.reuse, R96 ;  /* 0x0000001cbc34723c */ /* 0x080ff00000081060 */
[-C--:B------:R-:W-:Y:S08]  /*29ab0*/  HMMA.1688.F32.TF32 R96, R144, R28.reuse, R152 ;  /* 0x0000001c9060723c */ /* 0x080ff00000081098 */
[----:B------:R-:W-:Y:S01]  /*29ac0*/  HMMA.1688.F32.TF32 R48, R200, R28, R56 ;  /* 0x0000001cc830723c */ /* 0x000fe20000081038 */
[----:B------:R-:W-:Y:S04]  /*29ad0*/  STL [R1+0x2124], R0 ;  /* 0x0021240001007387 */ /* 0x000fe80000100800 */
[----:B------:R-:W-:Y:S04]  /*29ae0*/  STL.64 [R1+0x230], R100 ;  /* 0x0002306401007387 */ /* 0x000fe80000100a00 */
[----:B------:R-:W-:Y:S06]  /*29af0*/  STL.64 [R1+0x238], R102 ;  /* 0x0002386601007387 */ /* 0x000fec0000100a00 */
[----:B------:R-:W-:Y:S04]  /*29b00*/  STL.64 [R1+0x3e0], R96 ;  /* 0x0003e06001007387 */ /* 0x000fe80000100a00 */
[----:B------:R-:W-:Y:S04]  /*29b10*/  STL.64 [R1+0x3e8], R98 ;  /* 0x0003e86201007387 */ /* 0x000fe80000100a00 */
[----:B------:R-:W-:Y:S04]  /*29b20*/  STL.64 [R1+0x490], R48 ;  /* 0x0004903001007387 */ /* 0x000fe80000100a00 */
[----:B------:R2:W-:Y:S02]  /*29b30*/  STL.64 [R1+0x498], R50 ;  /* 0x0004983201007387 */ /* 0x0005e40000100a00 */
[-C--:B--2---:R-:W-:Y:S08]  /*29b40*/  HMMA.1688.F32.TF32 R48, R140, R24.reuse, R88 ;  /* 0x000000188c30723c */ /* 0x084ff00000081058 */
[-C--:B------:R-:W-:Y:S08]  /*29b50*/  HMMA.1688.F32.TF32 R88, R204, R24.reuse, R212 ;  /* 0x00000018cc58723c */ /* 0x080ff000000810d4 */
[-C--:B------:R-:W-:Y:S07]  /*29b60*/  HMMA.1688.F32.TF32 R56, R196, R24.reuse, R92 ;  /* 0x00000018c438723c */ /* 0x080fee000008105c */
[----:B------:R-:W-:Y:S01]  /*29b70*/  STL [R1+0x30], R48 ;  /* 0x0000303001007387 */ /* 0x000fe20000100800 */
[----:B------:R-:W-:Y:S01]  /*29b80*/  HMMA.1688.F32.TF32 R92, R144, R24, R208 ;  /* 0x00000018905c723c */ /* 0x000fe200000810d0 */
[----:B------:R-:W-:-:S02]  /*29b90*/  MOV R0, R49 ;  /* 0x0000003100007202 */ /* 0x000fc40000000f00 */
[----:B------:R1:W-:Y:S05]  /*29ba0*/  STL.64 [R1+0x38], R50 ;  /* 0x0000383201007387 */ /* 0x0003ea0000100a00 */
[----:B-1----:R-:W-:Y:S01]  /*29bb0*/  HMMA.1688.F32.TF32 R48, R200, R24, R60 ;  /* 0x00000018c830723c */ /* 0x002fe2000008103c */
[----:B------:R-:W-:Y:S04]  /*29bc0*/  STL.64 [R1+0x1b0], R88 ;  /* 0x0001b05801007387 */ /* 0x000fe80000100a00 */
[----:B------:R1:W-:Y:S10]  /*29bd0*/  STL.64 [R1+0x1b8], R90 ;  /* 0x0001b85a01007387 */ /* 0x0003f40000100a00 */
[----:B------:R-:W-:Y:S04]  /*29be0*/  STL.64 [R1+0x360], R92 ;  /* 0x0003605c01007387 */ /* 0x000fe80000100a00 */
[----:B------:R2:W-:Y:S01]  /*29bf0*/  STL.64 [R1+0x368], R94 ;  /* 0x0003685e01007387 */ /* 0x0005e20000100a00 */
[-C--:B-1----:R-:W-:Y:S03]  /*29c00*/  HMMA.1688.F32.TF32 R88, R184, R20.reuse, R84 ;  /* 0x00000014b858723c */ /* 0x082fe60000081054 */
[----:B------:R-:W-:Y:S04]  /*29c10*/  STL.64 [R1+0x460], R48 ;  /* 0x0004603001007387 */ /* 0x000fe80000100a00 */
[----:B------:R-:W-:Y:S01]  /*29c20*/  STL.64 [R1+0x468], R50 ;  /* 0x0004683201007387 */ /* 0x000fe20000100a00 */
[-C--:B--2---:R-:W-:Y:S08]  /*29c30*/  HMMA.1688.F32.TF32 R92, R188, R20.reuse, R40 ;  /* 0x00000014bc5c723c */ /* 0x084ff00000081028 */
[-C--:B------:R-:W-:Y:S08]  /*29c40*/  HMMA.1688.F32.TF32 R96, R192, R20.reuse, R36 ;  /* 0x00000014c060723c */ /* 0x080ff00000081024 */
[-C--:B----4-:R-:W-:Y:S01]  /*29c50*/  HMMA.1688.F32.TF32 R60, R196, R20.reuse, R16 ;  /* 0x00000014c43c723c */ /* 0x090fe20000081010 */
[----:B------:R-:W2:Y:S04]  /*29c60*/  LDL.LU.64 R16, [R1+0x8d0] ;  /* 0x0008d00001107983 */ /* 0x000ea80000300a00 */
[----:B------:R-:W2:Y:S04]  /*29c70*/  LDL.LU.64 R18, [R1+0x8d8] ;  /* 0x0008d80001127983 */ /* 0x000ea80000300a00 */
        /* <DEDUP_REMOVED lines=9> */
[-C--:B---3--:R-:W-:Y:S03]  /*29d10*/  HMMA.1688.F32.TF32 R84, R140, R20.reuse, R32 ;  /* 0x000000148c54723c */ /* 0x088fe60000081020 */
[----:B------:R-:W3:Y:S04]  /*29d20*/  LDL.LU.64 R162, [R1+0x878] ;  /* 0x0008780001a27983 */ /* 0x000ee80000300a00 */
[----:B------:R-:W3:Y:S01]  /*29d30*/  LDL.LU.64 R156, [R1+0x860] ;  /* 0x00086000019c7983 */ /* 0x000ee20000300a00 */
[-C--:B------:R-:W-:Y:S03]  /*29d40*/  HMMA.1688.F32.TF32 R32, R204, R20.reuse, R220 ;  /* 0x00000014cc20723c */ /* 0x080fe600000810dc */
[----:B------:R-:W3:Y:S04]  /*29d50*/  LDL.LU.64 R158, [R1+0x868] ;  /* 0x00086800019e7983 */ /* 0x000ee80000300a00 */
[----:B------:R-:W3:Y:S04]  /*29d60*/  LDL.LU.64 R152, [R1+0x850] ;  /* 0x0008500001987983 */ /* 0x000ee80000300a00 */
[----:B------:R-:W3:Y:S04]  /*29d70*/  LDL.LU.64 R154, [R1+0x858] ;  /* 0x00085800019a7983 */ /* 0x000ee80000300a00 */
[----:B------:R-:W3:Y:S04]  /*29d80*/  LDL.LU.64 R40, [R1+0x840] ;  /* 0x0008400001287983 */ /* 0x000ee80000300a00 */
[----:B------:R-:W3:Y:S04]  /*29d90*/  LDL.LU.64 R42, [R1+0x848] ;  /* 0x00084800012a7983 */ /* 0x000ee80000300a00 */
[----:B------:R-:W-:Y:S04]  /*29da0*/  STL.64 [R1+0x170], R32 ;  /* 0x0001702001007387 */ /* 0x000fe80000100a00 */
[----:B------:R1:W-:Y:S04]  /*29db0*/  STL.64 [R1+0x178], R34 ;  /* 0x0001782201007387 */ /* 0x0003e80000100a00 */
[----:B------:R-:W3:Y:S04]  /*29dc0*/  LDL.LU.64 R36, [R1+0x830] ;  /* 0x0008300001247983 */ /* 0x000ee80000300a00 */
[----:B------:R-:W3:Y:S01]  /*29dd0*/  LDL.LU.64 R38, [R1+0x838] ;  /* 0x0008380001267983 */ /* 0x000ee20000300a00 */
[-C--:B-1----:R-:W-:Y:S11]  /*29de0*/  HMMA.1688.F32.TF32 R32, R144, R20.reuse, R216 ;  /* 0x000000149020723c */ /* 0x082ff600000810d8 */
[----:B------:R-:W-:Y:S11]  /*29df0*/  @!UPT UIADD3 URZ, URZ, URZ, URZ ;  /* 0x0000003f3f3ff290 */ /* 0x000ff6000fffe03f */
[----:B------:R-:W-:Y:S01]  /*29e00*/  @!UPT UIADD3 URZ, URZ, URZ, URZ ;  /* 0x0000003f3f3ff290 */ /* 0x000fe2000fffe03f */
[----:B------:R-:W-:Y:S04]  /*29e10*/  STL.64 [R1+0x330], R32 ;  /* 0x0003302001007387 */ /* 0x000fe80000100a00 */
[----:B------:R1:W-:Y:S04]  /*29e20*/  STL.64 [R1+0x338], R34 ;  /* 0x0003382201007387 */ /* 0x0003e80000100a00 */
[----:B------:R-:W3:Y:S04]  /*29e30*/  LDL.LU.64 R128, [R1+0x810] ;  /* 0x0008100001807983 */ /* 0x000ee80000300a00 */
[----:B------:R-:W3:Y:S01]  /*29e40*/  LDL.LU.64 R130, [R1+0x818] ;  /* 0x0008180001827983 */ /* 0x000ee20000300a00 */
[----:B-1----:R-:W-:Y:S03]  /*29e50*/  HMMA.1688.F32.TF32 R32, R200, R20, R64 ;  /* 0x00000014c820723c */ /* 0x002fe60000081040 */
[----:B------:R-:W3:Y:S04]  /*29e60*/  LDL.LU.64 R48, [R1+0x800] ;  /* 0x0008000001307983 */ /* 0x000ee80000300a00 */
[----:B------:R-:W3:Y:S11]  /*29e70*/  LDL.LU.64 R50, [R1+0x808] ;  /* 0x0008080001327983 */ /* 0x000ef60000300a00 */
[----:B------:R-:W-:Y:S05]  /*29e80*/  @!UPT UIADD3 URZ, URZ, URZ, URZ ;  /* 0x0000003f3f3ff290 */ /* 0x000fea000fffe03f */
[----:B------:R1:W-:Y:S04]  /*29e90*/  STL.64 [R1+0x450], R32 ;  /* 0x0004502001007387 */ /* 0x0003e80000100a00 */
[----:B------:R1:W-:Y:S04]  /*29ea0*/  STL.64 [R1+0x458], R34 ;  /* 0x0004582201007387 */ /* 0x0003e80000100a00 */
[----:B-1----:R-:W3:Y:S04]  /*29eb0*/  LDL.LU.64 R32, [R1+0x7f0] ;  /* 0x0007f00001207983 */ /* 0x002ee80000300a00 */
[----:B------:R-:W3:Y:S01]  /*29ec0*/  LDL.LU.64 R34, [R1+0x7f8] ;  /* 0x0007f80001227983 */ /* 0x000ee20000300a00 */
[-C--:B------:R-:W-:Y:S08]  /*29ed0*/  HMMA.1688.F32.TF32 R72, R184, R24.reuse, R72 ;  /* 0x00000018b848723c */ /* 0x080ff00000081048 */
[----:B------:R-:W-:Y:S08]  /*29ee0*/  HMMA.1688.F32.TF32 R76, R188, R24, R76 ;  /* 0x00000018bc4c723c */ /* 0x000ff0000008104c */
[C---:B--2---:R-:W-:Y:S01]  /*29ef0*/  HMMA.1688.F32.TF32 R100, R184.reuse, R148, R16 ;  /* 0x00000094b864723c */ /* 0x044fe20000081010 */
[----:B------:R-:W2:Y:S04]  /*29f00*/  LDL.LU.64 R16, [R1+0x7e0] ;  /* 0x0007e00001107983 */ /* 0x000ea80000300a00 */
[----:B------:R-:W2:Y:S03]  /*29f10*/  LDL.LU.64 R18, [R1+0x7e8] ;  /* 0x0007e80001127983 */ /* 0x000ea60000300a00 */
[C---:B----4-:R-:W-:Y:S08]  /*29f20*/  HMMA.1688.F32.TF32 R104, R184.reuse, R124, R104 ;  /* 0x0000007cb868723c */ /* 0x050ff00000081068 */
[C---:B------:R-:W-:Y:S08]  /*29f30*/  HMMA.1688.F32.TF32 R64, R184.reuse, R120, R168 ;  /* 0x00000078b840723c */ /* 0x040ff000000810a8 */
[C---:B------:R-:W-:Y:S08]  /*29f40*/  HMMA.1688.F32.TF32 R108, R184.reuse, R116, R108 ;  /* 0x00000074b86c723c */ /* 0x040ff0000008106c */
[----:B------:R-:W-:Y:S08]  /*29f50*/  HMMA.1688.F32.TF32 R184, R184, R112, R164 ;  /* 0x00000070b8b8723c */ /* 0x000ff000000810a4 */
[C---:B---3--:R-:W-:Y:S08]  /*29f60*/  HMMA.1688.F32.TF32 R160, R188.reuse, R148, R160 ;  /* 0x00000094bca0723c */ /* 0x048ff000000810a0 */
[C---:B------:R-:W-:Y:S08]  /*29f70*/  HMMA.1688.F32.TF32 R164, R188.reuse, R124, R156 ;  /* 0x0000007cbca4723c */ /* 0x040ff0000008109c */
[C---:B------:R-:W-:Y:S08]  /*29f80*/  HMMA.1688.F32.TF32 R152, R188.reuse, R120, R152 ;  /* 0x00000078bc98723c */ /* 0x040ff00000081098 */
[C---:B------:R-:W-:Y:S01]  /*29f90*/  HMMA.1688.F32.TF32 R156, R188.reuse, R116, R40 ;  /* 0x00000074bc9c723c */ /* 0x040fe20000081028 */
[----:B------:R-:W3:Y:S04]  /*29fa0*/  LDL.LU.64 R40, [R1+0x7d0] ;  /* 0x0007d00001287983 */ /* 0x000ee80000300a00 */
[----:B------:R-:W3:Y:S03]  /*29fb0*/  LDL.LU.64 R42, [R1+0x7d8] ;  /* 0x0007d800012a7983 */ /* 0x000ee60000300a00 */
[----:B------:R-:W-:Y:S01]  /*29fc0*/  HMMA.1688.F32.TF32 R188, R188, R112, R36 ;  /* 0x00000070bcbc723c */ /* 0x000fe20000081024 */
        /* <DEDUP_REMOVED lines=10> */
[C---:B------:R-:W-:Y:S03]  /*2a070*/  HMMA.1688.F32.TF32 R168, R192.reuse, R120, R32 ;  /* 0x00000078c0a8723c */ /* 0x040fe60000081020 */
[----:B------:R-:W4:Y:S04]  /*2a080*/  LDL.LU.64 R32, [R1+0x700] ;  /* 0x0007000001207983 */ /* 0x000f280000300a00 */
[----:B------:R-:W4:Y:S01]  /*2a090*/  LDL.LU.64 R34, [R1+0x708] ;  /* 0x0007080001227983 */ /* 0x000f220000300a00 */
[C---:B------:R-:W-:Y:S08]  /*2a0a0*/  HMMA.1688.F32.TF32 R176, R192.reuse, R148, R128 ;  /* 0x00000094c0b0723c */ /* 0x040ff00000081080 */
[C---:B------:R-:W-:Y:S08]  /*2a0b0*/  HMMA.1688.F32.TF32 R180, R192.reuse, R124, R48 ;  /* 0x0000007cc0b4723c */ /* 0x040ff00000081030 */
[C---:B------:R-:W-:Y:S08]  /*2a0c0*/  HMMA.1688.F32.TF32 R68, R192.reuse, R28, R68 ;  /* 0x0000001cc044723c */ /* 0x040ff00000081044 */
[----:B------:R-:W-:Y:S08]  /*2a0d0*/  HMMA.1688.F32.TF32 R80, R192, R24, R80 ;  /* 0x00000018c050723c */ /* 0x000ff00000081050 */
[----:B------:R-:W-:Y:S08]  /*2a0e0*/  HMMA.1688.F32.TF32 R44, R196, R28, R44 ;  /* 0x0000001cc42c723c */ /* 0x000ff0000008102c */
[C---:B--2---:R-:W-:Y:S01]  /*2a0f0*/  HMMA.1688.F32.TF32 R172, R192.reuse, R116, R16 ;  /* 0x00000074c0ac723c */ /* 0x044fe20000081010 */
[----:B------:R-:W2:Y:S04]  /*2a100*/  LDL.LU.64 R16, [R1+0x6e0] ;  /* 0x0006e00001107983 */ /* 0x000ea80000300a00 */
[----:B------:R-:W2:Y:S04]  /*2a110*/  LDL.LU.64 R18, [R1+0x6e8] ;  /* 0x0006e80001127983 */ /* 0x000ea80000300a00 */
[----:B------:R-:W2:Y:S04]  /*2a120*/  LDL.LU.64 R128, [R1+0x6c0] ;  /* 0x0006c00001807983 */ /* 0x000ea80000300a00 */
[----:B------:R-:W2:Y:S04]  /*2a130*/  LDL.LU.64 R130, [R1+0x6c8] ;  /* 0x0006c80001827983 */ /* 0x000ea80000300a00 */
[----:B------:R-:W2:Y:S04]  /*2a140*/  LDL.LU.64 R48, [R1+0x610] ;  /* 0x0006100001307983 */ /* 0x000ea80000300a00 */
[----:B------:R-:W2:Y:S01]  /*2a150*/  LDL.LU.64 R50, [R1+0x618] ;  /* 0x0006180001327983 */ /* 0x000ea20000300a00 */
[----:B---3--:R-:W-:Y:S03]  /*2a160*/  HMMA.1688.F32.TF32 R212, R192, R112, R40 ;  /* 0x00000070c0d4723c */ /* 0x008fe60000081028 */
[----:B------:R-:W3:Y:S04]  /*2a170*/  LDL.LU.64 R40, [R1+0x600] ;  /* 0x0006000001287983 */ /* 0x000ee80000300a00 */
[----:B------:R-:W3:Y:S01]  /*2a180*/  LDL.LU.64 R42, [R1+0x608] ;  /* 0x00060800012a7983 */ /* 0x000ee20000300a00 */
[C---:B----4-:R-:W-:Y:S03]  /*2a190*/  HMMA.1688.F32.TF32 R192, R196.reuse, R148, R36 ;  /* 0x00000094c4c0723c */ /* 0x050fe60000081024 */
[----:B------:R-:W4:Y:S04]  /*2a1a0*/  LDL.LU.64 R36, [R1+0x5d0] ;  /* 0x0005d00001247983 */ /* 0x000f280000300a00 */
[----:B------:R-:W4:Y:S01]  /*2a1b0*/  LDL.LU.64 R38, [R1+0x5d8] ;  /* 0x0005d80001267983 */ /* 0x000f220000300a00 */
[C---:B------:R-:W-:Y:S03]  /*2a1c0*/  HMMA.1688.F32.TF32 R208, R196.reuse, R124, R208 ;  /* 0x0000007cc4d0723c */ /* 0x040fe600000810d0 */
[----:B------:R-:W4:Y:S05]  /*2a1d0*/  LDL R29, [R1+0x370] ;  /* 0x00037000011d7983 */ /* 0x000f2a0000100800 */
[C---:B------:R-:W-:Y:S08]  /*2a1e0*/  HMMA.1688.F32.TF32 R216, R196.reuse, R120, R216 ;  /* 0x00000078c4d8723c */ /* 0x040ff000000810d8 */
[C---:B------:R-:W-:Y:S08]  /*2a1f0*/  HMMA.1688.F32.TF32 R220, R196.reuse, R116, R220 ;  /* 0x00000074c4dc723c */ /* 0x040ff000000810dc */
[----:B------:R-:W-:Y:S08]  /*2a200*/  HMMA.1688.F32.TF32 R228, R196, R112, R224 ;  /* 0x00000070c4e4723c */ /* 0x000ff000000810e0 */
[C---:B------:R-:W-:Y:S01]  /*2a210*/  HMMA.1688.F32.TF32 R196, R140.reuse, R148, R32 ;  /* 0x000000948cc4723c */ /* 0x040fe20000081020 */
[----:B------:R-:W4:Y:S04]  /*2a220*/  LDL.LU.64 R32, [R1+0x550] ;  /* 0x0005500001207983 */ /* 0x000f280000300a00 */
[----:B------:R-:W4:Y:S03]  /*2a230*/  LDL.LU.64 R34, [R1+0x558] ;  /* 0x0005580001227983 */ /* 0x000f260000300a00 */
[C---:B------:R-:W-:Y:S08]  /*2a240*/  HMMA.1688.F32.TF32 R232, R140.reuse, R120, R232 ;  /* 0x000000788ce8723c */ /* 0x040ff000000810e8 */
[C---:B------:R-:W-:Y:S08]  /*2a250*/  HMMA.1688.F32.TF32 R236, R140.reuse, R116, R236 ;  /* 0x000000748cec723c */ /* 0x040ff000000810ec */
[C---:B--2---:R-:W-:Y:S01]  /*2a260*/  HMMA.1688.F32.TF32 R224, R140.reuse, R124, R16 ;  /* 0x0000007c8ce0723c */ /* 0x044fe20000081010 */
[----:B------:R-:W2:Y:S04]  /*2a270*/  LDL.LU.64 R16, [R1+0x3d0] ;  /* 0x0003d00001107983 */ /* 0x000ea80000300a00 */
[----:B------:R-:W2:Y:S03]  /*2a280*/  LDL.LU.64 R18, [R1+0x3d8] ;  /* 0x0003d80001127983 */ /* 0x000ea60000300a00 */
[----:B------:R-:W-:Y:S08]  /*2a290*/  HMMA.1688.F32.TF32 R140, R140, R112, R128 ;  /* 0x000000708c8c723c */ /* 0x000ff00000081080 */
[C---:B------:R-:W-:Y:S11]  /*2a2a0*/  HMMA.1688.F32.TF32 R128, R204.reuse, R148, R48 ;  /* 0x00000094cc80723c */ /* 0x040ff60000081030 */
[----:B------:R-:W-:Y:S11]  /*2a2b0*/  @!UPT UIADD3 URZ, URZ, URZ, URZ ;  /* 0x0000003f3f3ff290 */ /* 0x000ff6000fffe03f */
[----:B------:R-:W-:Y:S01]  /*2a2c0*/  @!UPT UIADD3 URZ, URZ, URZ, URZ ;  /* 0x0000003f3f3ff290 */ /* 0x000fe2000fffe03f */
[----:B------:R-:W-:Y:S04]  /*2a2d0*/  STL.64 [R1+0x20], R128 ;  /* 0x0000208001007387 */ /* 0x000fe80000100a00 */
[----:B------:R-:W-:Y:S01]  /*2a2e0*/  STL.64 [R1+0x28], R130 ;  /* 0x0000288201007387 */ /* 0x000fe20000100a00 */
[C---:B---3--:R-:W-:Y:S03]  /*2a2f0*/  HMMA.1688.F32.TF32 R48, R204.reuse, R124, R40 ;  /* 0x0000007ccc30723c */ /* 0x048fe60000081028 */
[----:B------:R-:W3:Y:S05]  /*2a300*/  LDL.LU.64 R40, [R1+0x3c0] ;  /* 0x0003c00001287983 */ /* 0x000eea0000300a00 */
[----:B----4-:R-:W-:Y:S11]  /*2a310*/  HMMA.1688.F32.TF32 R36, R204, R120, R36 ;  /* 0x00000078cc24723c */ /* 0x010ff60000081024 */
[----:B------:R-:W-:Y:S04]  /*2a320*/  @!UPT UIADD3 URZ, URZ, URZ, URZ ;  /* 0x0000003f3f3ff290 */ /* 0x000fe8000fffe03f */
[----:B------:R-:W-:Y:S04]  /*2a330*/  STL.64 [R1+0x10], R48 ;  /* 0x0000103001007387 */ /* 0x000fe80000100a00 */
[----:B------:R-:W-:Y:S04]  /*2a340*/  STL.64 [R1+0x18], R50 ;  /* 0x0000183201007387 */ /* 0x000fe80000100a00 */
[----:B------:R-:W3:Y:S04]  /*2a350*/  LDL.LU.64 R42, [R1+0x3c8] ;  /* 0x0003c800012a7983 */ /* 0x000ee80000300a00 */
[----:B------:R1:W-:Y:S04]  /*2a360*/  STL.64 [R1], R36 ;  /* 0x0000002401007387 */ /* 0x0003e80000100a00 */
[----:B------:R4:W-:Y:S04]  /*2a370*/  STL.64 [R1+0x8], R38 ;  /* 0x0000082601007387 */ /* 0x0009e80000100a00 */
[----:B-1----:R-:W3:Y:S04]  /*2a380*/  LDL.LU.64 R36, [R1+0x260] ;  /* 0x0002600001247983 */ /* 0x002ee80000300a00 */
[----:B----4-:R-:W4:Y:S01]  /*2a390*/  LDL.LU.64 R38, [R1+0x268] ;  /* 0x0002680001267983 */ /* 0x010f220000300a00 */
[C---:B------:R-:W-:Y:S11]  /*2a3a0*/  HMMA.1688.F32.TF32 R32, R144.reuse, R148, R32 ;  /* 0x000000949020723c */ /* 0x040ff60000081020 */
[----:B------:R-:W-:Y:S11]  /*2a3b0*/  @!UPT UIADD3 URZ, URZ, URZ, URZ ;  /* 0x0000003f3f3ff290 */ /* 0x000ff6000fffe03f */
[----:B------:R-:W-:Y:S01]  /*2a3c0*/  @!UPT UIADD3 URZ, URZ, URZ, URZ ;  /* 0x0000003f3f3ff290 */ /* 0x000fe2000fffe03f */
[----:B------:R1:W-:Y:S04]  /*2a3d0*/  STL.64 [R1+0x250], R32 ;  /* 0x0002502001007387 */ /* 0x0003e80000100a00 */
[----:B------:R1:W-:Y:S04]  /*2a3e0*/  STL.64 [R1+0x258], R34 ;  /* 0x0002582201007387 */ /* 0x0003e80000100a00 */
[----:B-1----:R-:W4:Y:S04]  /*2a3f0*/  LDL.LU.64 R32, [R1+0x240] ;  /* 0x0002400001207983 */ /* 0x002f280000300a00 */
[----:B------:R-:W4:Y:S01]  /*2a400*/  LDL.LU.64 R34, [R1+0x248] ;  /* 0x0002480001227983 */ /* 0x000f220000300a00 */
[C---:B--2---:R-:W-:Y:S11]  /*2a410*/  HMMA.1688.F32.TF32 R16, R144.reuse, R124, R16 ;  /* 0x0000007c9010723c */ /* 0x044ff60000081010 */
[----:B------:R-:W-:Y:S11]  /*2a420*/  @!UPT UIADD3 URZ, URZ, URZ, URZ ;  /* 0x0000003f3f3ff290 */ /* 0x000ff6000fffe03f */
[----:B------:R-:W-:Y:S02]  /*2a430*/  @!UPT UIADD3 URZ, URZ, URZ, URZ ;  /* 0x0000003f3f3ff290 */ /* 0x000fe4000fffe03f */
[----:B------:R-:W-:Y:S02]  /*2a440*/  IMAD.MOV.U32 R4, RZ, RZ, R19 ;  /* 0x000000ffff047224 */ /* 0x000fe400078e0013 */
[----:B------:R-:W-:Y:S02]  /*2a450*/  IMAD.MOV.U32 R137, RZ, RZ, R18 ;  /* 0x000000ffff897224 */ /* 0x000fe400078e0012 */
[----:B------:R-:W-:Y:S02]  /*2a460*/  IMAD.MOV.U32 R133, RZ, RZ, R16 ;  /* 0x000000ffff857224 */ /* 0x000fe400078e0010 */
[----:B------:R-:W-:Y:S02]  /*2a470*/  IMAD.MOV.U32 R136, RZ, RZ, R17 ;  /* 0x000000ffff887224 */ /* 0x000fe400078e0011 */
[----:B------:R-:W2:Y:S04]  /*2a480*/  LDL.LU.64 R16, [R1+0x220] ;  /* 0x0002200001107983 */ /* 0x000ea80000300a00 */
[----:B------:R-:W2:Y:S04]  /*2a490*/  LDL.LU.64 R18, [R1+0x228] ;  /* 0x0002280001127983 */ /* 0x000ea80000300a00 */
[----:B------:R-:W-:Y:S04]  /*2a4a0*/  STL [R1+0x20f0], R4 ;  /* 0x0020f00401007387 */ /* 0x000fe80000100800 */
[----:B------:R-:W-:Y:S04]  /*2a4b0*/  STL [R1+0x20ec], R137 ;  /* 0x0020ec8901007387 */ /* 0x000fe80000100800 */
[----:B------:R-:W-:Y:S04]  /*2a4c0*/  STL [R1+0x20e8], R136 ;  /* 0x0020e88801007387 */ /* 0x000fe80000100800 */
[----:B------:R1:W-:Y:S01]  /*2a4d0*/  STL [R1+0x20e4], R133 ;  /* 0x0020e48501007387 */ /* 0x0003e20000100800 */
[C---:B---3--:R-:W-:Y:S08]  /*2a4e0*/  HMMA.1688.F32.TF32 R40, R144.reuse, R120, R40 ;  /* 0x000000789028723c */ /* 0x048ff00000081028 */
[----:B----4-:R-:W-:Y:S11]  /*2a4f0*/  HMMA.1688.F32.TF32 R36, R144, R116, R36 ;  /* 0x000000749024723c */ /* 0x010ff60000081024 */
[----:B------:R-:W-:Y:S04]  /*2a500*/  @!UPT UIADD3 URZ, URZ, URZ, URZ ;  /* 0x0000003f3f3ff290 */ /* 0x000fe8000fffe03f */
[----:B------:R3:W-:Y:S04]  /*2a510*/  STL.64 [R1+0x270], R40 ;  /* 0x0002702801007387 */ /* 0x0007e80000100a00 */
[----:B------:R4:W-:Y:S05]  /*2a520*/  STL.64 [R1+0x278], R42 ;  /* 0x0002782a01007387 */ /* 0x0009ea0000100a00 */
[----:B-1----:R-:W-:Y:S01]  /*2a530*/  MOV R133, R39 ;  /* 0x0000002700857202 */ /* 0x002fe20000000f00 */
[----:B------:R-:W-:-:S02]  /*2a540*/  IMAD.MOV.U32 R136, RZ, RZ, R38 ;  /* 0x000000ffff887224 */ /* 0x000fc400078e0026 */
[----:B------:R-:W-:Y:S02]  /*2a550*/  IMAD.MOV.U32 R137, RZ, RZ, R37 ;  /* 0x000000ffff897224 */ /* 0x000fe400078e0025 */
[----:B------:R-:W-:Y:S01]  /*2a560*/  IMAD.MOV.U32 R4, RZ, RZ, R36 ;  /* 0x000000ffff047224 */ /* 0x000fe200078e0024 */
[----:B------:R1:W-:Y:S04]  /*2a570*/  STL [R1+0x2100], R133 ;  /* 0x0021008501007387 */ /* 0x0003e80000100800 */
[----:B------:R-:W-:Y:S04]  /*2a580*/  STL [R1+0x20fc], R136 ;  /* 0x0020fc8801007387 */ /* 0x000fe80000100800 */
[----:B------:R-:W-:Y:S04]  /*2a590*/  STL [R1+0x20f8], R137 ;  /* 0x0020f88901007387 */ /* 0x000fe80000100800 */
[----:B------:R-:W-:Y:S01]  /*2a5a0*/  STL [R1+0x20f4], R4 ;  /* 0x0020f40401007387 */ /* 0x000fe20000100800 */
[----:B------:R-:W-:Y:S01]  /*2a5b0*/  IMAD.MOV.U32 R36, RZ, RZ, R138 ;  /* 0x000000ffff247224 */ /* 0x000fe200078e008a */
[----:B------:R-:W-:Y:S11]  /*2a5c0*/  HMMA.1688.F32.TF32 R32, R144, R112, R32 ;  /* 0x000000709020723c */ /* 0x000ff60000081020 */
[----:B------:R-:W-:Y:S11]  /*2a5d0*/  @!UPT UIADD3 URZ, URZ, URZ, URZ ;  /* 0x0000003f3f3ff290 */ /* 0x000ff6000fffe03f */
[----:B------:R-:W-:Y:S01]  /*2a5e0*/  @!UPT UIADD3 URZ, URZ, URZ, URZ ;  /* 0x0000003f3f3ff290 */ /* 0x000fe2000fffe03f */
[----:B------:R1:W-:Y:S04]  /*2a5f0*/  STL.64 [R1+0x240], R32 ;  /* 0x0002402001007387 */ /* 0x0003e80000100a00 */
[----:B------:R1:W-:Y:S04]  /*2a600*/  STL.64 [R1+0x248], R34 ;  /* 0x0002482201007387 */ /* 0x0003e80000100a00 */
[----:B------:R-:W2:Y:S04]  /*2a610*/  LDL.LU.64 R128, [R1+0x210] ;  /* 0x0002100001807983 */ /* 0x000ea80000300a00 */
[----:B------:R-:W2:Y:S04]  /*2a620*/  LDL.LU.64 R130, [R1+0x218] ;  /* 0x0002180001827983 */ /* 0x000ea80000300a00 */
[----:B------:R-:W2:Y:S01]  /*2a630*/  LDL.LU R138, [R1+0x21e4] ;  /* 0x0021e400018a7983 */ /* 0x000ea20000300800 */
[----:B------:R-:W-:-:S02]  /*2a640*/  IMAD.MOV.U32 R38, RZ, RZ, R135 ;  /* 0x000000ffff267224 */ /* 0x000fc400078e0087 */
[----:B---3--:R-:W-:Y:S01]  /*2a650*/  IMAD.MOV.U32 R40, RZ, RZ, R134 ;  /* 0x000000ffff287224 */ /* 0x008fe200078e0086 */
[----:B------:R-:W3:Y:S01]  /*2a660*/  LDL.LU R37, [R1+0xa4] ;  /* 0x0000a40001257983 */ /* 0x000ee20000300800 */
[----:B------:R-:W-:-:S03]  /*2a670*/  IMAD.MOV.U32 R41, RZ, RZ, R139 ;  /* 0x000000ffff297224 */ /* 0x000fc600078e008b */
[----:B------:R-:W3:Y:S01]  /*2a680*/  LDL.LU R135, [R1+0x21e0] ;  /* 0x0021e00001877983 */ /* 0x000ee20000300800 */
[----:B----4-:R-:W-:-:S03]  /*2a690*/  IMAD.MOV.U32 R42, RZ, RZ, R252 ;  /* 0x000000ffff2a7224 */ /* 0x010fc600078e00fc */
[----:B------:R-:W4:Y:S04]  /*2a6a0*/  LDL.LU R134, [R1+0x21dc] ;  /* 0x0021dc0001867983 */ /* 0x000f280000300800 */
[----:B------:R-:W3:Y:S04]  /*2a6b0*/  LDL.LU R139, [R1+0x21d8] ;  /* 0x0021d800018b7983 */ /* 0x000ee80000300800 */
[----:B------:R-:W3:Y:S01]  /*2a6c0*/  LDL.LU R252, [R1+0x21d4] ;  /* 0x0021d40001fc7983 */ /* 0x000ee20000300800 */
[----:B------:R-:W-:Y:S01]  /*2a6d0*/  IMAD.MOV.U32 R250, RZ, RZ, R9 ;  /* 0x000000fffffa7224 */ /* 0x000fe200078e0009 */
[----:B------:R-:W-:Y:S01]  /*2a6e0*/  MOV R251, R8 ;  /* 0x0000000800fb7202 */ /* 0x000fe20000000f00 */
[----:B--2---:R-:W-:-:S02]  /*2a6f0*/  IMAD.MOV.U32 R43, RZ, RZ, R138 ;  /* 0x000000ffff2b7224 */ /* 0x004fc400078e008a */
[----:B------:R-:W2:Y:S01]  /*2a700*/  LDL.LU R138, [R1+0x21d0] ;  /* 0x0021d000018a7983 */ /* 0x000ea20000300800 */
[----:B------:R-:W-:Y:S03]  /*2a710*/  HMMA.1688.F32.TF32 R16, R200, R148, R16 ;  /* 0x00000094c810723c */ /* 0x000fe60000081010 */
[----:B------:R-:W4:Y:S04]  /*2a720*/  LDL.LU R48, [R1+0x300] ;  /* 0x0003000001307983 */ /* 0x000f280000300800 */
[----:B------:R-:W4:Y:S04]  /*2a730*/  LDL.LU R49, [R1+0x304] ;  /* 0x0003040001317983 */ /* 0x000f280000300800 */
[----:B------:R-:W4:Y:S01]  /*2a740*/  LDL.LU R50, [R1+0x308] ;  /* 0x0003080001327983 */ /* 0x000f220000300800 */
[----:B------:R-:W-:-:S03]  /*2a750*/  IMAD.MOV.U32 R249, RZ, RZ, R13 ;  /* 0x000000fffff97224 */ /* 0x000fc600078e000d */
[----:B------:R-:W4:Y:S01]  /*2a760*/  LDL.LU R51, [R1+0x30c] ;  /* 0x00030c0001337983 */ /* 0x000f220000300800 */
[----:B------:R-:W-:-:S03]  /*2a770*/  IMAD.MOV.U32 R39, RZ, RZ, R12 ;  /* 0x000000ffff277224 */ /* 0x000fc600078e000c */
[----:B------:R-:W4:Y:S01]  /*2a780*/  LDL.LU.64 R8, [R1+0x200] ;  /* 0x0002000001087983 */ /* 0x000f220000300a00 */
[----:B------:R-:W-:-:S03]  /*2a790*/  IMAD.MOV.U32 R248, RZ, RZ, R14 ;  /* 0x000000fffff87224 */ /* 0x000fc600078e000e */
[----:B------:R-:W4:Y:S04]  /*2a7a0*/  LDL.LU.64 R10, [R1+0x208] ;  /* 0x00020800010a7983 */ /* 0x000f280000300a00 */
[----:B------:R-:W4:Y:S01]  /*2a7b0*/  LDL.LU.64 R12, [R1+0x1f0] ;  /* 0x0001f000010c7983 */ /* 0x000f220000300a00 */
[----:B------:R-:W-:Y:S03]  /*2a7c0*/  HMMA.1688.F32.TF32 R128, R200, R124, R128 ;  /* 0x0000007cc880723c */ /* 0x000fe60000081080 */
[----:B------:R-:W4:Y:S04]  /*2a7d0*/  LDL.LU.64 R14, [R1+0x1f8] ;  /* 0x0001f800010e7983 */ /* 0x000f280000300a00 */
[----:B------:R-:W4:Y:S04]  /*2a7e0*/  LDL.LU.64 R144, [R1+0x190] ;  /* 0x0001900001907983 */ /* 0x000f280000300a00 */
[----:B------:R-:W4:Y:S01]  /*2a7f0*/  LDL.LU.64 R146, [R1+0x198] ;  /* 0x0001980001927983 */ /* 0x000f220000300a00 */
[----:B-1----:R-:W-:-:S03]  /*2a800*/  IMAD.MOV.U32 R133, RZ, RZ, R16 ;  /* 0x000000ffff857224 */ /* 0x002fc600078e0010 */
[----:B------:R-:W4:Y:S01]  /*2a810*/  LDL.LU R32, [R1+0x2c0] ;  /* 0x0002c00001207983 */ /* 0x000f220000300800 */
[----:B------:R-:W-:-:S03]  /*2a820*/  IMAD.MOV.U32 R4, RZ, RZ, R19 ;  /* 0x000000ffff047224 */ /* 0x000fc600078e0013 */
[----:B------:R-:W4:Y:S01]  /*2a830*/  LDL.LU R33, [R1+0x2c4] ;  /* 0x0002c40001217983 */ /* 0x000f220000300800 */
[----:B------:R-:W-:-:S03]  /*2a840*/  IMAD.MOV.U32 R136, RZ, RZ, R17 ;  /* 0x000000ffff887224 */ /* 0x000fc600078e0011 */
[----:B------:R-:W4:Y:S01]  /*2a850*/  LDL.LU R34, [R1+0x2c8] ;  /* 0x0002c80001227983 */ /* 0x000f220000300800 */
[----:B------:R-:W-:-:S03]  /*2a860*/  IMAD.MOV.U32 R137, RZ, RZ, R18 ;  /* 0x000000ffff897224 */ /* 0x000fc600078e0012 */
[----:B------:R-:W4:Y:S01]  /*2a870*/  LDL.LU R35, [R1+0x2cc] ;  /* 0x0002cc0001237983 */ /* 0x000f220000300800 */
[----:B---3--:R-:W-:-:S03]  /*2a880*/  IMAD.MOV.U32 R19, RZ, RZ, R252 ;  /* 0x000000ffff137224 */ /* 0x008fc600078e00fc */
[----:B------:R-:W3:Y:S04]  /*2a890*/  LDL.LU R16, [R1+0x1a0] ;  /* 0x0001a00001107983 */ /* 0x000ee80000300800 */
[----:B------:R-:W3:Y:S01]  /*2a8a0*/  LDL.LU R17, [R1+0x1a4] ;  /* 0x0001a40001117983 */ /* 0x000ee20000300800 */
[----:B--2---:R-:W-:-:S03]  /*2a8b0*/  MOV R18, R138 ;  /* 0x0000008a00127202 */ /* 0x004fc60000000f00 */
[----:B------:R-:W2:Y:S04]  /*2a8c0*/  LDL.LU R138, [R1+0x21cc] ;  /* 0x0021cc00018a7983 */ /* 0x000ea80000300800 */
[----:B------:R-:W2:Y:S04]  /*2a8d0*/  LDL.LU R252, [R1+0x21c8] ;  /* 0x0021c80001fc7983 */ /* 0x000ea80000300800 */
[----:B------:R-:W-:Y:S04]  /*2a8e0*/  STL [R1+0x2110], R4 ;  /* 0x0021100401007387 */ /* 0x000fe80000100800 */
[----:B------:R-:W-:Y:S04]  /*2a8f0*/  STL [R1+0x210c], R137 ;  /* 0x00210c8901007387 */ /* 0x000fe80000100800 */
[----:B------:R-:W-:Y:S04]  /*2a900*/  STL [R1+0x2108], R136 ;  /* 0x0021088801007387 */ /* 0x000fe80000100800 */
[----:B------:R-:W-:Y:S04]  /*2a910*/  STL [R1+0x2104], R133 ;  /* 0x0021048501007387 */ /* 0x000fe80000100800 */
[----:B------:R-:W-:Y:S04]  /*2a920*/  STL.64 [R1+0x3c0], R128 ;  /* 0x0003c08001007387 */ /* 0x000fe80000100a00 */
[----:B------:R1:W-:Y:S04]  /*2a930*/  STL.64 [R1+0x3c8], R130 ;  /* 0x0003c88201007387 */ /* 0x0003e80000100a00 */
[----:B-1----:R-:W2:Y:S01]  /*2a940*/  LDL.LU.64 R130, [R1+0x21c0] ;  /* 0x0021c00001827983 */ /* 0x002ea20000300a00 */
[C---:B----4-:R-:W-:Y:S08]  /*2a950*/  HMMA.1688.F32.TF32 R8, R200.reuse, R120, R8 ;  /* 0x00000078c808723c */ /* 0x050ff00000081008 */
[C---:B------:R-:W-:Y:S08]  /*2a960*/  HMMA.1688.F32.TF32 R12, R200.reuse, R116, R12 ;  /* 0x00000074c80c723c */ /* 0x040ff0000008100c */
[----:B------:R-:W-:Y:S08]  /*2a970*/  HMMA.1688.F32.TF32 R144, R200, R112, R144 ;  /* 0x00000070c890723c */ /* 0x000ff00000081090 */
[----:B------:R-:W-:-:S02]  /*2a980*/  IMAD.MOV.U32 R136, RZ, RZ, R10 ;  /* 0x000000ffff887224 */ /* 0x000fc400078e000a */
[----:B------:R-:W-:Y:S02]  /*2a990*/  IMAD.MOV.U32 R133, RZ, RZ, R11 ;  /* 0x000000ffff857224 */ /* 0x000fe400078e000b */
[----:B------:R-:W4:Y:S01]  /*2a9a0*/  LDL.LU.64 R10, [R1+0x21b8] ;  /* 0x0021b800010a7983 */ /* 0x000f220000300a00 */
[----:B------:R-:W-:-:S03]  /*2a9b0*/  IMAD.MOV.U32 R200, RZ, RZ, R139 ;  /* 0x000000ffffc87224 */ /* 0x000fc600078e008b */
[----:B------:R-:W-:Y:S04]  /*2a9c0*/  STL.64 [R1+0x3a0], R12 ;  /* 0x0003a00c01007387 */ /* 0x000fe80000100a00 */
[----:B------:R1:W-:Y:S01]  /*2a9d0*/  STL.64 [R1+0x3a8], R14 ;  /* 0x0003a80e01007387 */ /* 0x0003e20000100a00 */
[----:B------:R-:W-:Y:S02]  /*2a9e0*/  IMAD.MOV.U32 R202, RZ, RZ, R134 ;  /* 0x000000ffffca7224 */ /* 0x000fe400078e0086 */
[----:B------:R-:W-:Y:S01]  /*2a9f0*/  IMAD.MOV.U32 R203, RZ, RZ, R135 ;  /* 0x000000ffffcb7224 */ /* 0x000fe200078e0087 */
[----:B-1----:R-:W3:Y:S04]  /*2aa00*/  LDL.LU.64 R14, [R1+0x21b0] ;  /* 0x0021b000010e7983 */ /* 0x002ee80000300a00 */
[----:B------:R-:W3:Y:S04]  /*2aa10*/  LDL.LU R13, [R1+0x21a8] ;  /* 0x0021a800010d7983 */ /* 0x000ee80000300800 */
[----:B------:R-:W3:Y:S01]  /*2aa20*/  LDL.LU R139, [R1+0x21a4] ;  /* 0x0021a400018b7983 */ /* 0x000ee20000300800 */
[----:B--2---:R-:W-:-:S03]  /*2aa30*/  IMAD.MOV.U32 R201, RZ, RZ, R131 ;  /* 0x000000ffffc97224 */ /* 0x004fc600078e0083 */
[----:B------:R-:W2:Y:S04]  /*2aa40*/  LDL.LU R131, [R1+0x21a0] ;  /* 0x0021a00001837983 */ /* 0x000ea80000300800 */
[----:B------:R-:W4:Y:S04]  /*2aa50*/  LDL.LU R134, [R1+0x219c] ;  /* 0x00219c0001867983 */ /* 0x000f280000300800 */
[----:B------:R-:W4:Y:S01]  /*2aa60*/  LDL.LU R135, [R1+0x2198] ;  /* 0x0021980001877983 */ /* 0x000f220000300800 */
[C---:B------:R-:W-:Y:S08]  /*2aa70*/  HMMA.1688.F32.TF32 R240, R204.reuse, R116, R240 ;  /* 0x00000074ccf0723c */ /* 0x040ff000000810f0 */
[----:B------:R-:W-:Y:S01]  /*2aa80*/  HMMA.1688.F32.TF32 R204, R204, R112, R244 ;  /* 0x00000070cccc723c */ /* 0x000fe200000810f4 */
[----:B------:R-:W-:Y:S04]  /*2aa90*/  LDS R244, [R2+0x21000] ;  /* 0x0210000002f47984 */ /* 0x000fe80000000800 */
[----:B------:R-:W-:Y:S04]  /*2aaa0*/  LDS R246, [R2+0x21800] ;  /* 0x0218000002f67984 */ /* 0x000fe80000000800 */
[----:B------:R-:W-:Y:S04]  /*2aab0*/  LDS R245, [R3+0x21000] ;  /* 0x0210000003f57984 */ /* 0x000fe80000000800 */
[----:B------:R-:W3:Y:S01]  /*2aac0*/  LDS R247, [R3+0x21800] ;  /* 0x0218000003f77984 */ /* 0x000ee20000000800 */
[----:B------:R-:W-:-:S02]  /*2aad0*/  IMAD.MOV.U32 R4, RZ, RZ, R8 ;  /* 0x000000ffff047224 */ /* 0x000fc400078e0008 */
[----:B------:R-:W-:Y:S01]  /*2aae0*/  IMAD.MOV.U32 R137, RZ, RZ, R9 ;  /* 0x000000ffff897224 */ /* 0x000fe200078e0009 */
[----:B---3--:R-:W-:Y:S11]  /*2aaf0*/  HMMA.1688.F32.TF32 R48, R244, R138, R48 ;  /* 0x0000008af430723c */ /* 0x008ff60000081030 */
[----:B------:R-:W-:Y:S11]  /*2ab00*/  @!UPT UIADD3 URZ, URZ, URZ, URZ ;  /* 0x0000003f3f3ff290 */ /* 0x000ff6000fffe03f */
[----:B------:R-:W-:Y:S02]  /*2ab10*/  @!UPT UIADD3 URZ, URZ, URZ, URZ ;  /* 0x0000003f3f3ff290 */ /* 0x000fe4000fffe03f */
[----:B------:R-:W-:Y:S01]  /*2ab20*/  MOV R8, R50 ;  /* 0x0000003200087202 */ /* 0x000fe20000000f00 */
[----:B------:R-:W-:Y:S02]  /*2ab30*/  IMAD.MOV.U32 R5, RZ, RZ, R51 ;  /* 0x000000ffff057224 */ /* 0x000fe400078e0033 */
[----:B------:R-:W-:Y:S01]  /*2ab40*/  IMAD.MOV.U32 R12, RZ, RZ, R48 ;  /* 0x000000ffff0c7224 */ /* 0x000fe200078e0030 */
[----:B------:R-:W3:Y:S01]  /*2ab50*/  LDL.LU.64 R50, [R1+0x2190] ;  /* 0x0021900001327983 */ /* 0x000ee20000300a00 */
[----:B------:R-:W-:-:S03]  /*2ab60*/  IMAD.MOV.U32 R9, RZ, RZ, R49 ;  /* 0x000000ffff097224 */ /* 0x000fc600078e0031 */
[----:B------:R-:W3:Y:S01]  /*2ab70*/  LDL.LU.64 R48, [R1+0x2188] ;  /* 0x0021880001307983 */ /* 0x000ee20000300a00 */
[C---:B--2---:R-:W-:Y:S08]  /*2ab80*/  HMMA.1688.F32.TF32 R16, R244.reuse, R130, R16 ;  /* 0x00000082f410723c */ /* 0x044ff00000081010 */
[C---:B----4-:R-:W-:Y:S11]  /*2ab90*/  HMMA.1688.F32.TF32 R32, R244.reuse, R134, R32 ;  /* 0x00000086f420723c */ /* 0x050ff60000081020 */
[----:B------:R-:W-:Y:S11]  /*2aba0*/  @!UPT UIADD3 URZ, URZ, URZ, URZ ;  /* 0x0000003f3f3ff290 */ /* 0x000ff6000fffe03f */
[----:B------:R-:W-:Y:S01]  /*2abb0*/  @!UPT UIADD3 URZ, URZ, URZ, URZ ;  /* 0x0000003f3f3ff290 */ /* 0x000fe2000fffe03f */
[----:B------:R-:W-:Y:S04]  /*2abc0*/  STL.64 [R1+0x4e0], R32 ;  /* 0x0004e02001007387 */ /* 0x000fe80000100a00 */
[----:B------:R1:W-:Y:S04]  /*2abd0*/  STL.64 [R1+0x4e8], R34 ;  /* 0x0004e82201007387 */ /* 0x0003e80000100a00 */
[----:B-1----:R-:W2:Y:S04]  /*2abe0*/  LDL.LU.64 R34, [R1+0x2180] ;  /* 0x0021800001227983 */ /* 0x002ea80000300a00 */
[----:B------:R-:W-:Y:S04]  /*2abf0*/  STL.64 [R1+0x520], R16 ;  /* 0x0005201001007387 */ /* 0x000fe80000100a00 */
[----:B------:R1:W-:Y:S04]  /*2ac00*/  STL.64 [R1+0x528], R18 ;  /* 0x0005281201007387 */ /* 0x0003e80000100a00 */
[----:B-1----:R-:W4:Y:S04]  /*2ac10*/  LDL.LU.64 R18, [R1+0x2178] ;  /* 0x0021780001127983 */ /* 0x002f280000300a00 */
[----:B------:R-:W2:Y:S01]  /*2ac20*/  LDL.LU.64 R16, [R1+0x2170] ;  /* 0x0021700001107983 */ /* 0x000ea20000300a00 */
[----:B----4-:R-:W-:Y:S11]  /*2ac30*/  HMMA.1688.F32.TF32 R200, R244, R18, R200 ;  /* 0x00000012f4c8723c */ /* 0x010ff600000810c8 */
[----:B------:R-:W-:Y:S11]  /*2ac40*/  @!UPT UIADD3 URZ, URZ, URZ, URZ ;  /* 0x0000003f3f3ff290 */ /* 0x000ff6000fffe03f */
[----:B------:R-:W-:Y:S01]  /*2ac50*/  @!UPT UIADD3 URZ, URZ, URZ, URZ ;  /* 0x0000003f3f3ff290 */ /* 0x000fe2000fffe03f */
[----:B------:R1:W-:Y:S04]  /*2ac60*/  STL.64 [R1+0x580], R200 ;  /* 0x000580c801007387 */ /* 0x0003e80000100a00 */
[----:B------:R4:W-:Y:S01]  /*2ac70*/  STL.64 [R1+0x588], R202 ;  /* 0x000588ca01007387 */ /* 0x0009e20000100a00 */
[----:B-1----:R-:W-:-:S03]  /*2ac80*/  IMAD.MOV.U32 R200, RZ, RZ, R11 ;  /* 0x000000ffffc87224 */ /* 0x002fc600078e000b */
[----:B------:R-:W3:Y:S01]  /*2ac90*/  LDL.LU R11, [R1+0x216c] ;  /* 0x00216c00010b7983 */ /* 0x000ee20000300800 */
[----:B--2---:R-:W-:Y:S02]  /*2aca0*/  IMAD.MOV.U32 R201, RZ, RZ, R16 ;  /* 0x000000ffffc97224 */ /* 0x004fe400078e0010 */
[----:B----4-:R-:W-:Y:S01]  /*2acb0*/  IMAD.MOV.U32 R202, RZ, RZ, R6 ;  /* 0x000000ffffca7224 */ /* 0x010fe200078e0006 */
[----:B------:R-:W2:Y:S01]  /*2acc0*/  LDL.LU R16, [R1+0x2168] ;  /* 0x0021680001107983 */ /* 0x000ea20000300800 */
[----:B------:R-:W-:-:S03]  /*2acd0*/  IMAD.MOV.U32 R203, RZ, RZ, R7 ;  /* 0x000000ffffcb7224 */ /* 0x000fc600078e0007 */
[----:B------:R-:W4:Y:S04]  /*2ace0*/  LDL.LU R6, [R1+0x2164] ;  /* 0x0021640001067983 */ /* 0x000f280000300800 */
[----:B------:R-:W4:Y:S01]  /*2acf0*/  LDL.LU R7, [R1+0x2160] ;  /* 0x0021600001077983 */ /* 0x000f220000300800 */
[C---:B------:R-:W-:Y:S11]  /*2ad00*/  HMMA.1688.F32.TF32 R40, R244.reuse, R14, R40 ;  /* 0x0000000ef428723c */ /* 0x040ff60000081028 */
[----:B------:R-:W-:Y:S11]  /*2ad10*/  @!UPT UIADD3 URZ, URZ, URZ, URZ ;  /* 0x0000003f3f3ff290 */ /* 0x000ff6000fffe03f */
[----:B------:R-:W-:Y:S01]  /*2ad20*/  @!UPT UIADD3 URZ, URZ, URZ, URZ ;  /* 0x0000003f3f3ff290 */ /* 0x000fe2000fffe03f */
[----:B------:R-:W-:Y:S04]  /*2ad30*/  STL.64 [R1+0x630], R40 ;  /* 0x0006302801007387 */ /* 0x000fe80000100a00 */
[----:B------:R1:W-:Y:S04]  /*2ad40*/  STL.64 [R1+0x638], R42 ;  /* 0x0006382a01007387 */ /* 0x0003e80000100a00 */
[----:B-1----:R-:W2:Y:S04]  /*2ad50*/  LDL.LU.64 R42, [R1+0x2158] ;  /* 0x00215800012a7983 */ /* 0x002ea80000300a00 */
[----:B------:R-:W2:Y:S01]  /*2ad60*/  LDL.LU.64 R40, [R1+0x2150] ;  /* 0x0021500001287983 */ /* 0x000ea20000300a00 */
[C---:B---3--:R-:W-:Y:S08]  /*2ad70*/  HMMA.1688.F32.TF32 R36, R244.reuse, R10, R36 ;  /* 0x0000000af424723c */ /* 0x048ff00000081024 */
[C---:B----4-:R-:W-:Y:S11]  /*2ad80*/  HMMA.1688.F32.TF32 R248, R244.reuse, R6, R248 ;  /* 0x00000006f4f8723c */ /* 0x050ff600000810f8 */
[----:B------:R-:W-:Y:S04]  /*2ad90*/  @!UPT UIADD3 URZ, URZ, URZ, URZ ;  /* 0x0000003f3f3ff290 */ /* 0x000fe8000fffe03f */
[----:B------:R-:W-:Y:S04]  /*2ada0*/  STL.64 [R1+0x680], R36 ;  /* 0x0006802401007387 */ /* 0x000fe80000100a00 */
[----:B------:R1:W-:Y:S04]  /*2adb0*/  STL.64 [R1+0x688], R38 ;  /* 0x0006882601007387 */ /* 0x0003e80000100a00 */
[----:B-1----:R-:W3:Y:S04]  /*2adc0*/  LDL.LU.64 R38, [R1+0x2148] ;  /* 0x0021480001267983 */ /* 0x002ee80000300a00 */
[----:B------:R-:W3:Y:S04]  /*2add0*/  LDL.LU.64 R36, [R1+0x2140] ;  /* 0x0021400001247983 */ /* 0x000ee80000300a00 */
[----:B------:R-:W-:Y:S04]  /*2ade0*/  STL.64 [R1+0x6f0], R248 ;  /* 0x0006f0f801007387 */ /* 0x000fe80000100a00 */
[----:B------:R1:W-:Y:S04]  /*2adf0*/  STL.64 [R1+0x6f8], R250 ;  /* 0x0006f8fa01007387 */ /* 0x0003e80000100a00 */
[----:B-1----:R-:W4:Y:S04]  /*2ae00*/  LDL.LU.64 R250, [R1+0x2138] ;  /* 0x0021380001fa7983 */ /* 0x002f280000300a00 */
[----:B------:R-:W4:Y:S01]  /*2ae10*/  LDL.LU.64 R248, [R1+0x2130] ;  /* 0x0021300001f87983 */ /* 0x000f220000300a00 */
[C---:B------:R-:W-:Y:S08]  /*2ae20*/  HMMA.1688.F32.TF32 R48, R244.reuse, R30, R48 ;  /* 0x0000001ef430723c */ /* 0x040ff00000081030 */
[----:B----4-:R-:W-:Y:S11]  /*2ae30*/  HMMA.1688.F32.TF32 R248, R244, R34, R248 ;  /* 0x00000022f4f8723c */ /* 0x010ff600000810f8 */
[----:B------:R-:W-:Y:S11]  /*2ae40*/  @!UPT UIADD3 URZ, URZ, URZ, URZ ;  /* 0x0000003f3f3ff290 */ /* 0x000ff6000fffe03f */
[----:B------:R-:W-:Y:S01]  /*2ae50*/  @!UPT UIADD3 URZ, URZ, URZ, URZ ;  /* 0x0000003f3f3ff290 */ /* 0x000fe2000fffe03f */
[----:B------:R1:W-:Y:S04]  /*2ae60*/  STL.64 [R1+0x740], R248 ;  /* 0x000740f801007387 */ /* 0x0003e80000100a00 */
[----:B------:R4:W-:Y:S04]  /*2ae70*/  STL.64 [R1+0x748], R250 ;  /* 0x000748fa01007387 */ /* 0x0009e80000100a00 */
[----:B-1----:R-:W3:Y:S01]  /*2ae80*/  LDL.LU R248, [R1+0xc0] ;  /* 0x0000c00001f87983 */ /* 0x002ee20000300800 */
[----:B--2---:R-:W-:-:S03]  /*2ae90*/  IMAD.MOV.U32 R249, RZ, RZ, R16 ;  /* 0x000000fffff97224 */ /* 0x004fc600078e0010 */
[----:B------:R-:W2:Y:S01]  /*2aea0*/  LDL.LU R16, [R1+0x212c] ;  /* 0x00212c0001107983 */ /* 0x000ea20000300800 */
[----:B----4-:R-:W-:-:S03]  /*2aeb0*/  IMAD.MOV.U32 R250, RZ, RZ, R17 ;  /* 0x000000fffffa7224 */ /* 0x010fc600078e0011 */
[----:B------:R-:W4:Y:S04]  /*2aec0*/  LDL.LU R17, [R1+0x2128] ;  /* 0x0021280001117983 */ /* 0x000f280000300800 */
[----:B------:R-:W-:Y:S04]  /*2aed0*/  STL.64 [R1+0x7c0], R48 ;  /* 0x0007c03001007387 */ /* 0x000fe80000100a00 */
[----:B------:R1:W-:Y:S02]  /*2aee0*/  STL.64 [R1+0x7c8], R50 ;  /* 0x0007c83201007387 */ /* 0x0003e40000100a00 */
[C---:B-1----:R-:W-:Y:S02]  /*2aef0*/  HMMA.1688.F32.TF32 R48, R244.reuse, R26, R72 ;  /* 0x0000001af430723c */ /* 0x042fe40000081048 */
[----:B------:R-:W3:Y:S11]  /*2af00*/  LDL.LU R72, [R1+0xe0] ;  /* 0x0000e00001487983 */ /* 0x000ef60000300800 */
[----:B------:R-:W-:Y:S10]  /*2af10*/  @!UPT UIADD3 URZ, URZ, URZ, URZ ;  /* 0x0000003f3f3ff290 */ /* 0x000ff4000fffe03f */
[----:B------:R-:W-:Y:S04]  /*2af20*/  STL.64 [R1+0x840], R48 ;  /* 0x0008403001007387 */ /* 0x000fe80000100a00 */
[----:B------:R1:W-:Y:S04]  /*2af30*/  STL.64 [R1+0x848], R50 ;  /* 0x0008483201007387 */ /* 0x0003e80000100a00 */
[----:B------:R-:W3:Y:S01]  /*2af40*/  LDL.LU R73, [R1+0xe4] ;  /* 0x0000e40001497983 */ /* 0x000ee20000300800 */
[C---:B-1----:R-:W-:Y:S11]  /*2af50*/  HMMA.1688.F32.TF32 R48, R244.reuse, R22, R88 ;  /* 0x00000016f430723c */ /* 0x042ff60000081058 */
[----:B------:R-:W-:Y:S11]  /*2af60*/  @!UPT UIADD3 URZ, URZ, URZ, URZ ;  /* 0x0000003f3f3ff290 */ /* 0x000ff6000fffe03f */
[----:B------:R-:W-:Y:S01]  /*2af70*/  @!UPT UIADD3 URZ, URZ, URZ, URZ ;  /* 0x0000003f3f3ff290 */ /* 0x000fe2000fffe03f */
[----:B------:R1:W-:Y:S01]  /*2af80*/  STL.64 [R1+0x858], R50 ;  /* 0x0008583201007387 */ /* 0x0003e20000100a00 */
[----:B------:R-:W-:Y:S02]  /*2af90*/  IMAD.MOV.U32 R112, RZ, RZ, R48 ;  /* 0x000000ffff707224 */ /* 0x000fe400078e0030 */
[----:B------:R-:W-:Y:S01]  /*2afa0*/  IMAD.MOV.U32 R113, RZ, RZ, R49 ;  /* 0x000000ffff717224 */ /* 0x000fe200078e0031 */
[----:B------:R-:W3:Y:S04]  /*2afb0*/  LDL.LU R88, [R1+0x130] ;  /* 0x0001300001587983 */ /* 0x000ee80000300800 */
[----:B------:R-:W3:Y:S01]  /*2afc0*/  LDL.LU R89, [R1+0x134] ;  /* 0x0001340001597983 */ /* 0x000ee20000300800 */
[C---:B-1----:R-:W-:Y:S03]  /*2afd0*/  HMMA.1688.F32.TF32 R48, R244.reuse, R150, R100 ;  /* 0x00000096f430723c */ /* 0x042fe60000081064 */
[----:B------:R-:W3:Y:S04]  /*2afe0*/  LDL.LU R90, [R1+0x138] ;  /* 0x00013800015a7983 */ /* 0x000ee80000300800 */
[----:B------:R-:W3:Y:S04]  /*2aff0*/  LDL.LU R91, [R1+0x13c] ;  /* 0x00013c00015b7983 */ /* 0x000ee80000300800 */
[----:B------:R-:W-:Y:S04]  /*2b000*/  STL [R1+0x2004], R113 ;  /* 0x0020047101007387 */ /* 0x000fe80000100800 */
[----:B------:R-:W-:Y:S04]  /*2b010*/  STL [R1+0x2000], R112 ;  /* 0x0020007001007387 */ /* 0x000fe80000100800 */
[----:B------:R-:W3:Y:S04]  /*2b020*/  LDL.LU R100, [R1+0x180] ;  /* 0x0001800001647983 */ /* 0x000ee80000300800 */
[----:B------:R-:W-:Y:S04]  /*2b030*/  STL.64 [R1+0x8c0], R48 ;  /* 0x0008c03001007387 */ /* 0x000fe80000100a00 */
[----:B------:R1:W-:Y:S04]  /*2b040*/  STL.64 [R1+0x8c8], R50 ;  /* 0x0008c83201007387 */ /* 0x0003e80000100a00 */
[----:B------:R-:W3:Y:S04]  /*2b050*/  LDL.LU R101, [R1+0x184] ;  /* 0x0001840001657983 */ /* 0x000ee80000300800 */
[----:B------:R-:W3:Y:S01]  /*2b060*/  LDL.LU R102, [R1+0x188] ;  /* 0x0001880001667983 */ /* 0x000ee20000300800 */
[C---:B-1----:R-:W-:Y:S03]  /*2b070*/  HMMA.1688.F32.TF32 R48, R244.reuse, R126, R104 ;  /* 0x0000007ef430723c */ /* 0x042fe60000081068 */
[----:B------:R-:W3:Y:S04]  /*2b080*/  LDL.LU R103, [R1+0x18c] ;  /* 0x00018c0001677983 */ /* 0x000ee80000300800 */
[----:B------:R-:W3:Y:S11]  /*2b090*/  LDL.LU R104, [R1+0x2b0] ;  /* 0x0002b00001687983 */ /* 0x000ef60000300800 */
[----:B------:R-:W-:Y:S05]  /*2b0a0*/  @!UPT UIADD3 URZ, URZ, URZ, URZ ;  /* 0x0000003f3f3ff290 */ /* 0x000fea000fffe03f */
[----:B------:R-:W-:Y:S04]  /*2b0b0*/  STL.64 [R1+0x910], R48 ;  /* 0x0009103001007387 */ /* 0x000fe80000100a00 */
[----:B------:R1:W-:Y:S04]  /*2b0c0*/  STL.64 [R1+0x918], R50 ;  /* 0x0009183201007387 */ /* 0x0003e80000100a00 */
[----:B------:R-:W3:Y:S04]  /*2b0d0*/  LDL.LU R105, [R1+0x2b4] ;  /* 0x0002b40001697983 */ /* 0x000ee80000300800 */
[----:B------:R-:W3:Y:S01]  /*2b0e0*/  LDL.LU R106, [R1+0x2b8] ;  /* 0x0002b800016a7983 */ /* 0x000ee20000300800 */
[----:B-1----:R-:W-:Y:S03]  /*2b0f0*/  HMMA.1688.F32.TF32 R48, R244, R122, R64 ;  /* 0x0000007af430723c */ /* 0x002fe60000081040 */
[----:B------:R-:W3:Y:S04]  /*2b100*/  LDL.LU R107, [R1+0x2bc] ;  /* 0x0002bc00016b7983 */ /* 0x000ee80000300800 */
[----:B------:R-:W3:Y:S11]  /*2b110*/  LDL.LU R64, [R1+0x2f0] ;  /* 0x0002f00001407983 */ /* 0x000ef60000300800 */
[----:B------:R-:W-:Y:S05]  /*2b120*/  @!UPT UIADD3 URZ, URZ, URZ, URZ ;  /* 0x0000003f3f3ff290 */ /* 0x000fea000fffe03f */
[----:B------:R-:W-:Y:S04]  /*2b130*/  STL.64 [R1+0x900], R48 ;  /* 0x0009003001007387 */ /* 0x000fe80000100a00 */
[----:B------:R1:W-:Y:S04]  /*2b140*/  STL.64 [R1+0x908], R50 ;  /* 0x0009083201007387 */ /* 0x0003e80000100a00 */
[----:B------:R-:W3:Y:S04]  /*2b150*/  LDL.LU R65, [R1+0x2f4] ;  /* 0x0002f40001417983 */ /* 0x000ee80000300800 */
[----:B------:R-:W3:Y:S04]  /*2b160*/  LDL.LU R66, [R1+0x2f8] ;  /* 0x0002f80001427983 */ /* 0x000ee80000300800 */
[----:B------:R-:W3:Y:S01]  /*2b170*/  LDL.LU R67, [R1+0x2fc] ;  /* 0x0002fc0001437983 */ /* 0x000ee20000300800 */
[----:B------:R-:W-:Y:S01]  /*2b180*/  IMAD.MOV.U32 R128, RZ, RZ, R144 ;  /* 0x000000ffff807224 */ /* 0x000fe200078e0090 */
[----:B------:R-:W-:Y:S01]  /*2b190*/  MOV R132, R146 ;  /* 0x0000009200847202 */ /* 0x000fe20000000f00 */
[----:B------:R-:W-:Y:S01]  /*2b1a0*/  IMAD.MOV.U32 R129, RZ, RZ, R145 ;  /* 0x000000ffff817224 */ /* 0x000fe200078e0091 */
[----:B------:R-:W-:Y:S01]  /*2b1b0*/  LDS R144, [R252+0x21000] ;  /* 0x02100000fc907984 */ /* 0x000fe20000000800 */
[----:B------:R-:W-:-:S03]  /*2b1c0*/  IMAD.MOV.U32 R28, RZ, RZ, R147 ;  /* 0x000000ffff1c7224 */ /* 0x000fc600078e0093 */
[----:B------:R-:W-:Y:S04]  /*2b1d0*/  LDS R146, [R252+0x21800] ;  /* 0x02180000fc927984 */ /* 0x000fe80000000800 */
[----:B------:R-:W-:Y:S04]  /*2b1e0*/  LDS R145, [R29+0x21000] ;  /* 0x021000001d917984 */ /* 0x000fe80000000800 */
[----:B------:R-:W3:Y:S01]  /*2b1f0*/  LDS R147, [R29+0x21800] ;  /* 0x021800001d937984 */ /* 0x000ee20000000800 */
[----:B-1----:R-:W-:Y:S01]  /*2b200*/  HMMA.1688.F32.TF32 R48, R244, R118, R108 ;  /* 0x00000076f430723c */ /* 0x002fe2000008106c */
[----:B------:R-:W-:-:S07]  /*2b210*/  MOV R251, R13 ;  /* 0x0000000d00fb7202 */ /* 0x000fce0000000f00 */
[----:B------:R-:W-:Y:S11]  /*2b220*/  HMMA.1688.F32.TF32 R108, R244, R114, R184 ;  /* 0x00000072f46c723c */ /* 0x000ff600000810b8 */
[----:B------:R-:W-:Y:S04]  /*2b230*/  @!UPT UIADD3 URZ, URZ, URZ, URZ ;  /* 0x0000003f3f3ff290 */ /* 0x000fe8000fffe03f */
[----:B------:R-:W-:Y:S04]  /*2b240*/  STL.64 [R1+0x8f0], R48 ;  /* 0x0008f03001007387 */ /* 0x000fe80000100a00 */
[----:B------:R-:W-:Y:S04]  /*2b250*/  STL.64 [R1+0x8f8], R50 ;  /* 0x0008f83201007387 */ /* 0x000fe80000100a00 */
[----:B------:R-:W-:Y:S04]  /*2b260*/  STL.64 [R1+0x8e0], R108 ;  /* 0x0008e06c01007387 */ /* 0x000fe80000100a00 */
[----:B------:R-:W-:Y:S04]  /*2b270*/  STL.64 [R1+0x8e8], R110 ;  /* 0x0008e86e01007387 */ /* 0x000fe80000100a00 */
[----:B------:R-:W-:Y:S04]  /*2b280*/  LDS R48, [R2+0x21080] ;  /* 0x0210800002307984 */ /* 0x000fe80000000800 */
[----:B------:R-:W-:Y:S04]  /*2b290*/  LDS R50, [R2+0x21880] ;  /* 0x0218800002327984 */ /* 0x000fe80000000800 */
[----:B------:R-:W-:Y:S04]  /*2b2a0*/  LDS R49, [R3+0x21080] ;  /* 0x0210800003317984 */ /* 0x000fe80000000800 */
[----:B------:R-:W1:Y:S01]  /*2b2b0*/  LDS R51, [R3+0x21880] ;  /* 0x0218800003337984 */ /* 0x000e620000000800 */
[----:B--2---:R-:W-:-:S02]  /*2b2c0*/  IMAD.MOV.U32 R75, RZ, RZ, R16 ;  /* 0x000000ffff4b7224 */ /* 0x004fc400078e0010 */
[----:B----4-:R-:W-:Y:S01]  /*2b2d0*/  IMAD.MOV.U32 R74, RZ, RZ, R17 ;  /* 0x000000ffff4a7224 */ /* 0x010fe200078e0011 */
[C---:B---3--:R-:W-:Y:S11]  /*2b2e0*/  HMMA.1688.F32.TF32 R64, R144.reuse, R138, R64 ;  /* 0x0000008a9040723c */ /* 0x048ff60000081040 */
[----:B------:R-:W-:Y:S11]  /*2b2f0*/  @!UPT UIADD3 URZ, URZ, URZ, URZ ;  /* 0x0000003f3f3ff290 */ /* 0x000ff6000fffe03f */
[----:B------:R-:W-:Y:S02]  /*2b300*/  @!UPT UIADD3 URZ, URZ, URZ, URZ ;  /* 0x0000003f3f3ff290 */ /* 0x000fe4000fffe03f */
[----:B------:R-:W-:Y:S01]  /*2b310*/  IMAD.MOV.U32 R20, RZ, RZ, R64 ;  /* 0x000000ffff147224 */ /* 0x000fe200078e0040 */
[----:B------:R-:W-:Y:S01]  /*2b320*/  MOV R13, R67 ;  /* 0x00000043000d7202 */ /* 0x000fe20000000f00 */
[----:B------:R-:W-:Y:S02]  /*2b330*/  IMAD.MOV.U32 R17, RZ, RZ, R65 ;  /* 0x000000ffff117224 */ /* 0x000fe400078e0041 */
[----:B------:R-:W-:Y:S02]  /*2b340*/  IMAD.MOV.U32 R16, RZ, RZ, R66 ;  /* 0x000000ffff107224 */ /* 0x000fe400078e0042 */
[C---:B------:R-:W-:Y:S08]  /*2b350*/  HMMA.1688.F32.TF32 R64, R144.reuse, R134, R104 ;  /* 0x000000869040723c */ /* 0x040ff00000081068 */
[C---:B------:R-:W-:Y:S08]  /*2b360*/  HMMA.1688.F32.TF32 R104, R144.reuse, R130, R100 ;  /* 0x000000829068723c */ /* 0x040ff00000081064 */
[C---:B------:R-:W-:Y:S07]  /*2b370*/  HMMA.1688.F32.TF32 R100, R144.reuse, R18, R88 ;  /* 0x000000129064723c */ /* 0x040fee0000081058 */
[----:B------:R-:W-:Y:S04]  /*2b380*/  STL.64 [R1+0x120], R64 ;  /* 0x0001204001007387 */ /* 0x000fe80000100a00 */
[----:B------:R2:W-:Y:S02]  /*2b390*/  STL.64 [R1+0x128], R66 ;  /* 0x0001284201007387 */ /* 0x0005e40000100a00 */
[C---:B--2---:R-:W-:Y:S02]  /*2b3a0*/  HMMA.1688.F32.TF32 R64, R144.reuse, R14, R72 ;  /* 0x0000000e9040723c */ /* 0x044fe40000081048 */
[----:B------:R-:W-:Y:S04]  /*2b3b0*/  STL.64 [R1+0x200], R104 ;  /* 0x0002006801007387 */ /* 0x000fe80000100a00 */
[----:B------:R-:W-:Y:S02]  /*2b3c0*/  STL.64 [R1+0x208], R106 ;  /* 0x0002086a01007387 */ /* 0x000fe40000100a00 */
[C---:B------:R-:W-:Y:S02]  /*2b3d0*/  HMMA.1688.F32.TF32 R88, R144.reuse, R10, R248 ;  /* 0x0000000a9058723c */ /* 0x040fe400000810f8 */
[----:B------:R-:W-:Y:S04]  /*2b3e0*/  STL.64 [R1+0x130], R100 ;  /* 0x0001306401007387 */ /* 0x000fe80000100a00 */
[----:B------:R-:W-:Y:S02]  /*2b3f0*/  STL.64 [R1+0x138], R102 ;  /* 0x0001386601007387 */ /* 0x000fe40000100a00 */
[C---:B------:R-:W-:Y:S07]  /*2b400*/  HMMA.1688.F32.TF32 R72, R144.reuse, R6, R200 ;  /* 0x000000069048723c */ /* 0x040fee00000810c8 */
[----:B------:R-:W-:Y:S04]  /*2b410*/  STL.64 [R1+0x2f0], R64 ;  /* 0x0002f04001007387 */ /* 0x000fe80000100a00 */
[----:B------:R2:W-:Y:S02]  /*2b420*/  STL.64 [R1+0x2f8], R66 ;  /* 0x0002f84201007387 */ /* 0x0005e40000100a00 */
[C---:B--2---:R-:W-:Y:S08]  /*2b430*/  HMMA.1688.F32.TF32 R64, R144.reuse, R34, R36 ;  /* 0x000000229040723c */ /* 0x044ff00000081024 */
[C---:B------:R-:W-:Y:S01]  /*2b440*/  HMMA.1688.F32.TF32 R36, R144.reuse, R30, R52 ;  /* 0x0000001e9024723c */ /* 0x040fe20000081034 */
[----:B------:R2:W-:Y:S04]  /*2b450*/  STL.64 [R1+0x570], R88 ;  /* 0x0005705801007387 */ /* 0x0005e80000100a00 */
[----:B------:R3:W-:Y:S04]  /*2b460*/  STL.64 [R1+0x578], R90 ;  /* 0x0005785a01007387 */ /* 0x0007e80000100a00 */
[----:B------:R2:W-:Y:S04]  /*2b470*/  STL.64 [R1+0x5d0], R72 ;  /* 0x0005d04801007387 */ /* 0x0005e80000100a00 */
[----:B------:R1:W-:Y:S04]  /*2b480*/  STL.64 [R1+0x5d8], R74 ;  /* 0x0005d84a01007387 */ /* 0x0003e80000100a00 */
[----:B------:R-:W4:Y:S04]  /*2b490*/  LDL.LU R200, [R1+0x50] ;  /* 0x0000500001c87983 */ /* 0x000f280000300800 */
[----:B------:R-:W-:Y:S04]  /*2b4a0*/  STL.64 [R1+0x650], R64 ;  /* 0x0006504001007387 */ /* 0x000fe80000100a00 */
[----:B------:R-:W-:Y:S04]  /*2b4b0*/  STL.64 [R1+0x658], R66 ;  /* 0x0006584201007387 */ /* 0x000fe80000100a00 */
[----:B------:R-:W-:Y:S04]  /*2b4c0*/  STL.64 [R1+0x700], R36 ;  /* 0x0007002401007387 */ /* 0x000fe80000100a00 */
[----:B------:R1:W-:Y:S04]  /*2b4d0*/  STL.64 [R1+0x708], R38 ;  /* 0x0007082601007387 */ /* 0x0003e80000100a00 */
[----:B------:R-:W4:Y:S04]  /*2b4e0*/  LDL.LU R201, [R1+0x54] ;  /* 0x0000540001c97983 */ /* 0x000f280000300800 */
[----:B------:R-:W4:Y:S04]  /*2b4f0*/  LDL.LU R202, [R1+0x58] ;  /* 0x0000580001ca7983 */ /* 0x000f280000300800 */
[----:B------:R-:W4:Y:S04]  /*2b500*/  LDL.LU R203, [R1+0x5c] ;  /* 0x00005c0001cb7983 */ /* 0x000f280000300800 */
[----:B------:R-:W4:Y:S04]  /*2b510*/  LDL.LU R248, [R1+0xb0] ;  /* 0x0000b00001f87983 */ /* 0x000f280000300800 */
[----:B------:R-:W4:Y:S04]  /*2b520*/  LDL.LU R249, [R1+0xb4] ;  /* 0x0000b40001f97983 */ /* 0x000f280000300800 */
[----:B------:R-:W4:Y:S04]  /*2b530*/  LDL.LU R250, [R1+0xb8] ;  /* 0x0000b80001fa7983 */ /* 0x000f280000300800 */
[----:B------:R-:W4:Y:S04]  /*2b540*/  LDL.LU R251, [R1+0xbc] ;  /* 0x0000bc0001fb7983 */ /* 0x000f280000300800 */
[----:B--2---:R-:W2:Y:S04]  /*2b550*/  LDL.LU R88, [R1+0x160] ;  /* 0x0001600001587983 */ /* 0x004ea80000300800 */
[----:B------:R-:W2:Y:S04]  /*2b560*/  LDL.LU R89, [R1+0x164] ;  /* 0x0001640001597983 */ /* 0x000ea80000300800 */
[----:B---3--:R-:W2:Y:S04]  /*2b570*/  LDL.LU R90, [R1+0x168] ;  /* 0x00016800015a7983 */ /* 0x008ea80000300800 */
[----:B------:R-:W2:Y:S04]  /*2b580*/  LDL.LU R91, [R1+0x16c] ;  /* 0x00016c00015b7983 */ /* 0x000ea80000300800 */
[----:B------:R-:W3:Y:S04]  /*2b590*/  LDL.LU R108, [R1+0x350] ;  /* 0x00035000016c7983 */ /* 0x000ee80000300800 */
[----:B------:R-:W3:Y:S04]  /*2b5a0*/  LDL.LU R109, [R1+0x354] ;  /* 0x00035400016d7983 */ /* 0x000ee80000300800 */
[----:B------:R-:W3:Y:S04]  /*2b5b0*/  LDL.LU R110, [R1+0x358] ;  /* 0x00035800016e7983 */ /* 0x000ee80000300800 */
[----:B------:R-:W3:Y:S04]  /*2b5c0*/  LDL.LU R111, [R1+0x35c] ;  /* 0x00035c00016f7983 */ /* 0x000ee80000300800 */
[----:B------:R-:W2:Y:S04]  /*2b5d0*/  LDL.LU R104, [R1+0x2e0] ;  /* 0x0002e00001687983 */ /* 0x000ea80000300800 */
[----:B------:R-:W2:Y:S04]  /*2b5e0*/  LDL.LU R105, [R1+0x2e4] ;  /* 0x0002e40001697983 */ /* 0x000ea80000300800 */
[----:B------:R-:W2:Y:S04]  /*2b5f0*/  LDL.LU R106, [R1+0x2e8] ;  /* 0x0002e800016a7983 */ /* 0x000ea80000300800 */
[----:B------:R-:W2:Y:S04]  /*2b600*/  LDL.LU R107, [R1+0x2ec] ;  /* 0x0002ec00016b7983 */ /* 0x000ea80000300800 */
[----:B------:R-:W4:Y:S04]  /*2b610*/  LDL.LU R100, [R1+0x1e0] ;  /* 0x0001e00001647983 */ /* 0x000f280000300800 */
[----:B------:R-:W4:Y:S04]  /*2b620*/  LDL.LU R101, [R1+0x1e4] ;  /* 0x0001e40001657983 */ /* 0x000f280000300800 */
[----:B------:R-:W4:Y:S04]  /*2b630*/  LDL.LU R102, [R1+0x1e8] ;  /* 0x0001e80001667983 */ /* 0x000f280000300800 */
[----:B------:R-:W4:Y:S04]  /*2b640*/  LDL.LU R103, [R1+0x1ec] ;  /* 0x0001ec0001677983 */ /* 0x000f280000300800 */
[----:B------:R-:W4:Y:S04]  /*2b650*/  LDL.LU R72, [R1+0x110] ;  /* 0x0001100001487983 */ /* 0x000f280000300800 */
[----:B------:R-:W4:Y:S04]  /*2b660*/  LDL.LU R73, [R1+0x114] ;  /* 0x0001140001497983 */ /* 0x000f280000300800 */
[----:B-1----:R-:W4:Y:S04]  /*2b670*/  LDL.LU R74, [R1+0x118] ;  /* 0x00011800014a7983 */ /* 0x002f280000300800 */
[----:B------:R-:W4:Y:S01]  /*2b680*/  LDL.LU R75, [R1+0x11c] ;  /* 0x00011c00014b7983 */ /* 0x000f220000300800 */
[C---:B------:R-:W-:Y:S11]  /*2b690*/  HMMA.1688.F32.TF32 R36, R144.reuse, R26, R76 ;  /* 0x0000001a9024723c */ /* 0x040ff6000008104c */
[----:B------:R-:W-:Y:S11]  /*2b6a0*/  @!UPT UIADD3 URZ, URZ, URZ, URZ ;  /* 0x0000003f3f3ff290 */ /* 0x000ff6000fffe03f */
[----:B------:R-:W-:Y:S01]  /*2b6b0*/  @!UPT UIADD3 URZ, URZ, URZ, URZ ;  /* 0x0000003f3f3ff290 */ /* 0x000fe2000fffe03f */
[----:B------:R-:W-:Y:S01]  /*2b6c0*/  STL [R1+0x760], R36 ;  /* 0x0007602401007387 */ /* 0x000fe20000100800 */
[----:B------:R-:W-:Y:S02]  /*2b6d0*/  IMAD.MOV.U32 R113, RZ, RZ, R37 ;  /* 0x000000ffff717224 */ /* 0x000fe400078e0025 */
[----:B------:R-:W-:Y:S01]  /*2b6e0*/  IMAD.MOV.U32 R112, RZ, RZ, R38 ;  /* 0x000000ffff707224 */ /* 0x000fe200078e0026 */
[----:B------:R1:W-:Y:S02]  /*2b6f0*/  STL [R1+0x76c], R39 ;  /* 0x00076c2701007387 */ /* 0x0003e40000100800 */
[C---:B-1----:R-:W-:Y:S02]  /*2b700*/  HMMA.1688.F32.TF32 R36, R144.reuse, R22, R92 ;  /* 0x000000169024723c */ /* 0x042fe4000008105c */
[----:B------:R-:W-:Y:S04]  /*2b710*/  STL [R1+0x200c], R112 ;  /* 0x00200c7001007387 */ /* 0x000fe80000100800 */
[----:B------:R-:W-:Y:S02]  /*2b720*/  STL [R1+0x2008], R113 ;  /* 0x0020087101007387 */ /* 0x000fe40000100800 */
[C---:B------:R-:W-:Y:S11]  /*2b730*/  HMMA.1688.F32.TF32 R52, R144.reuse, R150, R160 ;  /* 0x000000969034723c */ /* 0x040ff600000810a0 */
[----:B------:R-:W-:Y:S04]  /*2b740*/  @!UPT UIADD3 URZ, URZ, URZ, URZ ;  /* 0x0000003f3f3ff290 */ /* 0x000fe8000fffe03f */
[----:B------:R1:W-:Y:S01]  /*2b750*/  STL.64 [R1+0x7b8], R38 ;  /* 0x0007b82601007387 */ /* 0x0003e20000100a00 */
[----:B------:R-:W-:Y:S02]  /*2b760*/  IMAD.MOV.U32 R116, RZ, RZ, R36 ;  /* 0x000000ffff747224 */ /* 0x000fe400078e0024 */
[----:B------:R-:W-:Y:S02]  /*2b770*/  IMAD.MOV.U32 R117, RZ, RZ, R37 ;  /* 0x000000ffff757224 */ /* 0x000fe400078e0025 */
[C---:B-1----:R-:W-:Y:S03]  /*2b780*/  HMMA.1688.F32.TF32 R36, R144.reuse, R126, R164 ;  /* 0x0000007e9024723c */ /* 0x042fe600000810a4 */
[----:B------:R-:W-:Y:S04]  /*2b790*/  STL [R1+0x202c], R117 ;  /* 0x00202c7501007387 */ /* 0x000fe80000100800 */
[----:B------:R-:W-:Y:S01]  /*2b7a0*/  STL [R1+0x2028], R116 ;  /* 0x0020287401007387 */ /* 0x000fe20000100800 */
[C---:B------:R-:W-:Y:S03]  /*2b7b0*/  HMMA.1688.F32.TF32 R64, R144.reuse, R122, R152 ;  /* 0x0000007a9040723c */ /* 0x040fe60000081098 */
[----:B------:R-:W-:Y:S04]  /*2b7c0*/  STL.64 [R1+0x800], R52 ;  /* 0x0008003401007387 */ /* 0x000fe80000100a00 */
[----:B------:R1:W-:Y:S08]  /*2b7d0*/  STL.64 [R1+0x808], R54 ;  /* 0x0008083601007387 */ /* 0x0003f00000100a00 */
[----:B------:R-:W-:Y:S01]  /*2b7e0*/  STL.64 [R1+0x8b0], R36 ;  /* 0x0008b02401007387 */ /* 0x000fe20000100a00 */
[C---:B-1----:R-:W-:Y:S03]  /*2b7f0*/  HMMA.1688.F32.TF32 R52, R144.reuse, R118, R156 ;  /* 0x000000769034723c */ /* 0x042fe6000008109c */
[----:B------:R1:W-:Y:S05]  /*2b800*/  STL.64 [R1+0x8b8], R38 ;  /* 0x0008b82601007387 */ /* 0x0003ea0000100a00 */
[----:B-1----:R-:W-:Y:S01]  /*2b810*/  HMMA.1688.F32.TF32 R36, R144, R114, R188 ;  /* 0x000000729024723c */ /* 0x002fe200000810bc */
[----:B------:R-:W-:Y:S04]  /*2b820*/  STL.64 [R1+0x8a0], R64 ;  /* 0x0008a04001007387 */ /* 0x000fe80000100a00 */
[----:B------:R-:W-:Y:S10]  /*2b830*/  STL.64 [R1+0x8a8], R66 ;  /* 0x0008a84201007387 */ /* 0x000ff40000100a00 */
[----:B------:R-:W-:Y:S04]  /*2b840*/  STL.64 [R1+0x870], R52 ;  /* 0x0008703401007387 */ /* 0x000fe80000100a00 */
[----:B------:R-:W-:Y:S04]  /*2b850*/  STL.64 [R1+0x878], R54 ;  /* 0x0008783601007387 */ /* 0x000fe80000100a00 */
[----:B------:R-:W-:Y:S04]  /*2b860*/  LDS R64, [R252+0x21080] ;  /* 0x02108000fc407984 */ /* 0x000fe80000000800 */
[----:B------:R-:W-:Y:S04]  /*2b870*/  LDS R66, [R252+0x21880] ;  /* 0x02188000fc427984 */ /* 0x000fe80000000800 */
[----:B------:R-:W-:Y:S04]  /*2b880*/  STL.64 [R1+0x860], R36 ;  /* 0x0008602401007387 */ /* 0x000fe80000100a00 */
[----:B------:R3:W-:Y:S04]  /*2b890*/  STL.64 [R1+0x868], R38 ;  /* 0x0008682601007387 */ /* 0x0007e80000100a00 */
[----:B------:R-:W-:Y:S04]  /*2b8a0*/  LDS R65, [R29+0x21080] ;  /* 0x021080001d417984 */ /* 0x000fe80000000800 */
[----:B------:R-:W1:Y:S01]  /*2b8b0*/  LDS R67, [R29+0x21880] ;  /* 0x021880001d437984 */ /* 0x000e620000000800 */
[C---:B---3--:R-:W-:Y:S08]  /*2b8c0*/  HMMA.1688.F32.TF32 R36, R48.reuse, R138, R108 ;  /* 0x0000008a3024723c */ /* 0x048ff0000008106c */
[C---:B--2---:R-:W-:Y:S11]  /*2b8d0*/  HMMA.1688.F32.TF32 R76, R48.reuse, R134, R104 ;  /* 0x00000086304c723c */ /* 0x044ff60000081068 */
[----:B------:R-:W-:Y:S05]  /*2b8e0*/  @!UPT UIADD3 URZ, URZ, URZ, URZ ;  /* 0x0000003f3f3ff290 */ /* 0x000fea000fffe03f */
[----:B------:R-:W-:Y:S01]  /*2b8f0*/  IMAD.MOV.U32 R244, RZ, RZ, R36 ;  /* 0x000000fffff47224 */ /* 0x000fe200078e0024 */
[----:B------:R-:W-:Y:S01]  /*2b900*/  MOV R21, R39 ;  /* 0x0000002700157202 */ /* 0x000fe20000000f00 */
[----:B------:R-:W-:Y:S02]  /*2b910*/  IMAD.MOV.U32 R25, RZ, RZ, R37 ;  /* 0x000000ffff197224 */ /* 0x000fe400078e0025 */
[----:B------:R-:W-:Y:S01]  /*2b920*/  IMAD.MOV.U32 R24, RZ, RZ, R38 ;  /* 0x000000ffff187224 */ /* 0x000fe200078e0026 */
[C---:B----4-:R-:W-:Y:S08]  /*2b930*/  HMMA.1688.F32.TF32 R52, R48.reuse, R130, R100 ;  /* 0x000000823034723c */ /* 0x050ff00000081064 */
[----:B------:R-:W-:Y:S01]  /*2b940*/  HMMA.1688.F32.TF32 R36, R48, R18, R88 ;  /* 0x000000123024723c */ /* 0x000fe20000081058 */
[----:B------:R-:W-:Y:S04]  /*2b950*/  STL [R1+0x2080], R244 ;  /* 0x002080f401007387 */ /* 0x000fe80000100800 */
[----:B------:R-:W-:Y:S04]  /*2b960*/  STL.64 [R1+0xc0], R76 ;  /* 0x0000c04c01007387 */ /* 0x000fe80000100a00 */
[----:B------:R-:W-:Y:S06]  /*2b970*/  STL.64 [R1+0xc8], R78 ;  /* 0x0000c84e01007387 */ /* 0x000fec0000100a00 */
[----:B------:R-:W-:Y:S04]  /*2b980*/  STL.64 [R1+0x60], R52 ;  /* 0x0000603401007387 */ /* 0x000fe80000100a00 */
[----:B------:R2:W-:Y:S04]  /*2b990*/  STL.64 [R1+0x68], R54 ;  /* 0x0000683601007387 */ /* 0x0005e80000100a00 */
[----:B------:R3:W-:Y:S01]  /*2b9a0*/  STL.64 [R1+0xe8], R38 ;  /* 0x0000e82601007387 */ /* 0x0007e20000100a00 */
[----:B------:R-:W-:-:S02]  /*2b9b0*/  IMAD.MOV.U32 R32, RZ, RZ, R36 ;  /* 0x000000ffff207224 */ /* 0x000fc400078e0024 */
[----:B------:R-:W-:Y:S01]  /*2b9c0*/  IMAD.MOV.U32 R33, RZ, RZ, R37 ;  /* 0x000000ffff217224 */ /* 0x000fe200078e0025 */
[C---:B--2---:R-:W-:Y:S08]  /*2b9d0*/  HMMA.1688.F32.TF32 R52, R48.reuse, R14, R72 ;  /* 0x0000000e3034723c */ /* 0x044ff00000081048 */
[C---:B------:R-:W-:Y:S08]  /*2b9e0*/  HMMA.1688.F32.TF32 R72, R48.reuse, R10, R248 ;  /* 0x0000000a3048723c */ /* 0x040ff000000810f8 */
[C---:B---3--:R-:W-:Y:S07]  /*2b9f0*/  HMMA.1688.F32.TF32 R36, R48.reuse, R6, R200 ;  /* 0x000000063024723c */ /* 0x048fee00000810c8 */
[----:B------:R-:W-:Y:S04]  /*2ba00*/  STL.64 [R1+0x110], R52 ;  /* 0x0001103401007387 */ /* 0x000fe80000100a00 */
[----:B------:R2:W-:Y:S04]  /*2ba10*/  STL.64 [R1+0x118], R54 ;  /* 0x0001183601007387 */ /* 0x0005e80000100a00 */
[----:B------:R-:W-:Y:S04]  /*2ba20*/  STL.64 [R1+0xb0], R72 ;  /* 0x0000b04801007387 */ /* 0x000fe80000100a00 */
[----:B------:R-:W-:Y:S01]  /*2ba30*/  STL.64 [R1+0xb8], R74 ;  /* 0x0000b84a01007387 */ /* 0x000fe20000100a00 */
[C---:B--2---:R-:W-:Y:S03]  /*2ba40*/  HMMA.1688.F32.TF32 R52, R48.reuse, R34, R40 ;  /* 0x000000223034723c */ /* 0x044fe60000081028 */
[----:B------:R-:W-:Y:S04]  /*2ba50*/  STL.64 [R1+0x2b0], R36 ;  /* 0x0002b02401007387 */ /* 0x000fe80000100a00 */
[----:B------:R2:W-:Y:S01]  /*2ba60*/  STL.64 [R1+0x2b8], R38 ;  /* 0x0002b82601007387 */ /* 0x0005e20000100a00 */
[C---:B------:R-:W-:Y:S03]  /*2ba70*/  HMMA.1688.F32.TF32 R40, R48.reuse, R30, R68 ;  /* 0x0000001e3028723c */ /* 0x040fe60000081044 */
[----:B------:R-:W-:Y:S04]  /*2ba80*/  LDS R68, [R2+0x21100] ;  /* 0x0211000002447984 */ /* 0x000fe80000000800 */
[----:B------:R-:W-:Y:S01]  /*2ba90*/  LDS R70, [R2+0x21900] ;  /* 0x0219000002467984 */ /* 0x000fe20000000800 */
[C---:B--2---:R-:W-:Y:S03]  /*2baa0*/  HMMA.1688.F32.TF32 R36, R48.reuse, R26, R80 ;  /* 0x0000001a3024723c */ /* 0x044fe60000081050 */
[----:B------:R-:W-:Y:S04]  /*2bab0*/  LDS R69, [R3+0x21100] ;  /* 0x0211000003457984 */ /* 0x000fe80000000800 */
[----:B------:R-:W2:Y:S04]  /*2bac0*/  LDS R71, [R3+0x21900] ;  /* 0x0219000003477984 */ /* 0x000ea80000000800 */
[----:B------:R-:W-:Y:S04]  /*2bad0*/  STL.64 [R1+0x4b0], R52 ;  /* 0x0004b03401007387 */ /* 0x000fe80000100a00 */
[----:B------:R-:W-:Y:S04]  /*2bae0*/  STL.64 [R1+0x4b8], R54 ;  /* 0x0004b83601007387 */ /* 0x000fe80000100a00 */
[----:B------:R-:W3:Y:S04]  /*2baf0*/  LDL.LU R200, [R1+0x40] ;  /* 0x0000400001c87983 */ /* 0x000ee80000300800 */
[----:B------:R-:W-:Y:S04]  /*2bb00*/  STL.64 [R1+0x610], R40 ;  /* 0x0006102801007387 */ /* 0x000fe80000100a00 */
[----:B------:R-:W-:Y:S04]  /*2bb10*/  STL.64 [R1+0x618], R42 ;  /* 0x0006182a01007387 */ /* 0x000fe80000100a00 */
[----:B------:R-:W-:Y:S04]  /*2bb20*/  STL.64 [R1+0x670], R36 ;  /* 0x0006702401007387 */ /* 0x000fe80000100a00 */
[----:B------:R4:W-:Y:S04]  /*2bb30*/  STL.64 [R1+0x678], R38 ;  /* 0x0006782601007387 */ /* 0x0009e80000100a00 */
[----:B------:R-:W3:Y:S04]  /*2bb40*/  LDL.LU R201, [R1+0x44] ;  /* 0x0000440001c97983 */ /* 0x000ee80000300800 */
[----:B------:R-:W3:Y:S04]  /*2bb50*/  LDL.LU R202, [R1+0x48] ;  /* 0x0000480001ca7983 */ /* 0x000ee80000300800 */
[----:B------:R-:W3:Y:S04]  /*2bb60*/  LDL.LU R203, [R1+0x4c] ;  /* 0x00004c0001cb7983 */ /* 0x000ee80000300800 */
[----:B------:R-:W2:Y:S04]  /*2bb70*/  LDL.LU R88, [R1+0x100] ;  /* 0x0001000001587983 */ /* 0x000ea80000300800 */
[----:B------:R-:W2:Y:S04]  /*2bb80*/  LDL.LU R89, [R1+0x104] ;  /* 0x0001040001597983 */ /* 0x000ea80000300800 */
[----:B------:R-:W2:Y:S04]  /*2bb90*/  LDL.LU R90, [R1+0x108] ;  /* 0x00010800015a7983 */ /* 0x000ea80000300800 */
[----:B------:R-:W2:Y:S04]  /*2bba0*/  LDL.LU R91, [R1+0x10c] ;  /* 0x00010c00015b7983 */ /* 0x000ea80000300800 */
[----:B------:R-:W1:Y:S04]  /*2bbb0*/  LDL.LU R108, [R1+0x340] ;  /* 0x00034000016c7983 */ /* 0x000e680000300800 */
[----:B------:R-:W1:Y:S04]  /*2bbc0*/  LDL.LU R109, [R1+0x344] ;  /* 0x00034400016d7983 */ /* 0x000e680000300800 */
[----:B------:R-:W1:Y:S04]  /*2bbd0*/  LDL.LU R110, [R1+0x348] ;  /* 0x00034800016e7983 */ /* 0x000e680000300800 */
[----:B------:R-:W1:Y:S04]  /*2bbe0*/  LDL.LU R111, [R1+0x34c] ;  /* 0x00034c00016f7983 */ /* 0x000e680000300800 */
[----:B------:R-:W2:Y:S04]  /*2bbf0*/  LDL.LU R184, [R1+0x410] ;  /* 0x0004100001b87983 */ /* 0x000ea80000300800 */
[----:B------:R-:W2:Y:S04]  /*2bc00*/  LDL.LU R185, [R1+0x414] ;  /* 0x0004140001b97983 */ /* 0x000ea80000300800 */
[----:B------:R-:W2:Y:S04]  /*2bc10*/  LDL.LU R186, [R1+0x418] ;  /* 0x0004180001ba7983 */ /* 0x000ea80000300800 */
[----:B------:R-:W2:Y:S04]  /*2bc20*/  LDL.LU R187, [R1+0x41c] ;  /* 0x00041c0001bb7983 */ /* 0x000ea80000300800 */
[----:B------:R-:W3:Y:S04]  /*2bc30*/  LDL.LU R104, [R1+0x2d0] ;  /* 0x0002d00001687983 */ /* 0x000ee80000300800 */
        /* <DEDUP_REMOVED lines=14> */
[----:B------:R-:W3:Y:S01]  /*2bd20*/  LDL.LU R75, [R1+0x9c] ;  /* 0x00009c00014b7983 */ /* 0x000ee20000300800 */
[C---:B----4-:R-:W-:Y:S03]  /*2bd30*/  HMMA.1688.F32.TF32 R36, R48.reuse, R22, R96 ;  /* 0x000000163024723c */ /* 0x050fe60000081060 */
[----:B------:R-:W-:Y:S04]  /*2bd40*/  LDS R96, [R2+0x21180] ;  /* 0x0211800002607984 */ /* 0x000fe80000000800 */
[----:B------:R-:W-:Y:S01]  /*2bd50*/  LDS R98, [R2+0x21980] ;  /* 0x0219800002627984 */ /* 0x000fe20000000800 */
[C---:B------:R-:W-:Y:S03]  /*2bd60*/  HMMA.1688.F32.TF32 R40, R48.reuse, R150, R176 ;  /* 0x000000963028723c */ /* 0x040fe600000810b0 */
[----:B------:R-:W-:Y:S04]  /*2bd70*/  LDS R97, [R3+0x21180] ;  /* 0x0211800003617984 */ /* 0x000fe80000000800 */
[----:B------:R-:W-:Y:S01]  /*2bd80*/  LDS R99, [R3+0x21980] ;  /* 0x0219800003637984 */ /* 0x000fe20000000800 */
[----:B------:R-:W-:Y:S08]  /*2bd90*/  HMMA.1688.F32.TF32 R52, R48, R122, R168 ;  /* 0x0000007a3034723c */ /* 0x000ff000000810a8 */
[----:B------:R-:W-:Y:S01]  /*2bda0*/  IMAD.MOV.U32 R121, RZ, RZ, R37 ;  /* 0x000000ffff797224 */ /* 0x000fe200078e0025 */
[----:B------:R4:W-:Y:S01]  /*2bdb0*/  STL.64 [R1+0x6e8], R38 ;  /* 0x0006e82601007387 */ /* 0x0009e20000100a00 */
[----:B------:R-:W-:-:S03]  /*2bdc0*/  IMAD.MOV.U32 R120, RZ, RZ, R36 ;  /* 0x000000ffff787224 */ /* 0x000fc600078e0024 */
[----:B------:R-:W-:Y:S04]  /*2bdd0*/  STL [R1+0x2014], R121 ;  /* 0x0020147901007387 */ /* 0x000fe80000100800 */
[----:B------:R-:W-:Y:S01]  /*2bde0*/  STL [R1+0x2010], R120 ;  /* 0x0020107801007387 */ /* 0x000fe20000100800 */
[C---:B----4-:R-:W-:Y:S03]  /*2bdf0*/  HMMA.1688.F32.TF32 R36, R48.reuse, R126, R180 ;  /* 0x0000007e3024723c */ /* 0x050fe600000810b4 */
[----:B------:R-:W-:Y:S04]  /*2be00*/  STL.64 [R1+0x730], R40 ;  /* 0x0007302801007387 */ /* 0x000fe80000100a00 */
[----:B------:R4:W-:Y:S04]  /*2be10*/  STL.64 [R1+0x738], R42 ;  /* 0x0007382a01007387 */ /* 0x0009e80000100a00 */
[----:B------:R-:W-:Y:S04]  /*2be20*/  LDS R180, [R252+0x21180] ;  /* 0x02118000fcb47984 */ /* 0x000fe80000000800 */
[----:B------:R-:W-:Y:S01]  /*2be30*/  LDS R182, [R252+0x21980] ;  /* 0x02198000fcb67984 */ /* 0x000fe20000000800 */
[C---:B----4-:R-:W-:Y:S03]  /*2be40*/  HMMA.1688.F32.TF32 R40, R48.reuse, R118, R172 ;  /* 0x000000763028723c */ /* 0x050fe600000810ac */
[----:B------:R-:W-:Y:S04]  /*2be50*/  LDS R181, [R29+0x21180] ;  /* 0x021180001db57984 */ /* 0x000fe80000000800 */
[----:B------:R-:W-:Y:S04]  /*2be60*/  LDS R183, [R29+0x21980] ;  /* 0x021980001db77984 */ /* 0x000fe80000000800 */
[----:B------:R-:W-:Y:S04]  /*2be70*/  STL.64 [R1+0x830], R36 ;  /* 0x0008302401007387 */ /* 0x000fe80000100a00 */
[----:B------:R4:W-:Y:S04]  /*2be80*/  STL.64 [R1+0x838], R38 ;  /* 0x0008382601007387 */ /* 0x0009e80000100a00 */
[----:B------:R-:W-:Y:S04]  /*2be90*/  STL.64 [R1+0x820], R52 ;  /* 0x0008203401007387 */ /* 0x000fe80000100a00 */
[----:B------:R2:W-:Y:S01]  /*2bea0*/  STL.64 [R1+0x828], R54 ;  /* 0x0008283601007387 */ /* 0x0005e20000100a00 */
[----:B----4-:R-:W-:Y:S03]  /*2beb0*/  HMMA.1688.F32.TF32 R36, R48, R114, R212 ;  /* 0x000000723024723c */ /* 0x010fe600000810d4 */
[----:B------:R-:W-:Y:S04]  /*2bec0*/  STL.64 [R1+0x810], R40 ;  /* 0x0008102801007387 */ /* 0x000fe80000100a00 */
[----:B------:R3:W-:Y:S11]  /*2bed0*/  STL.64 [R1+0x818], R42 ;  /* 0x0008182a01007387 */ /* 0x0007f60000100a00 */
[----:B------:R-:W-:Y:S05]  /*2bee0*/  @!UPT UIADD3 URZ, URZ, URZ, URZ ;  /* 0x0000003f3f3ff290 */ /* 0x000fea000fffe03f */
[----:B------:R-:W-:Y:S04]  /*2bef0*/  STL.64 [R1+0x7e0], R36 ;  /* 0x0007e02401007387 */ /* 0x000fe80000100a00 */
[----:B------:R4:W-:Y:S01]  /*2bf00*/  STL.64 [R1+0x7e8], R38 ;  /* 0x0007e82601007387 */ /* 0x0009e20000100a00 */
[C---:B-1----:R-:W-:Y:S08]  /*2bf10*/  HMMA.1688.F32.TF32 R48, R64.reuse, R134, R108 ;  /* 0x000000864030723c */ /* 0x042ff0000008106c */
[C---:B--2---:R-:W-:Y:S08]  /*2bf20*/  HMMA.1688.F32.TF32 R52, R64.reuse, R138, R184 ;  /* 0x0000008a4034723c */ /* 0x044ff000000810b8 */
[C---:B---3--:R-:W-:Y:S11]  /*2bf30*/  HMMA.1688.F32.TF32 R40, R64.reuse, R130, R104 ;  /* 0x000000824028723c */ /* 0x048ff60000081068 */
[----:B------:R-:W-:Y:S04]  /*2bf40*/  @!UPT UIADD3 URZ, URZ, URZ, URZ ;  /* 0x0000003f3f3ff290 */ /* 0x000fe8000fffe03f */
[----:B------:R-:W-:Y:S04]  /*2bf50*/  STL.64 [R1+0x2068], R54 ;  /* 0x0020683601007387 */ /* 0x000fe80000100a00 */
[----:B------:R-:W-:Y:S04]  /*2bf60*/  STL.64 [R1+0x2060], R52 ;  /* 0x0020603401007387 */ /* 0x000fe80000100a00 */
[----:B------:R-:W-:Y:S01]  /*2bf70*/  STL.64 [R1+0x2058], R50 ;  /* 0x0020583201007387 */ /* 0x000fe20000100a00 */
[C---:B----4-:R-:W-:Y:S03]  /*2bf80*/  HMMA.1688.F32.TF32 R36, R64.reuse, R18, R100 ;  /* 0x000000124024723c */ /* 0x050fe60000081064 */
[----:B------:R-:W-:Y:S04]  /*2bf90*/  STL.64 [R1+0x2050], R48 ;  /* 0x0020503001007387 */ /* 0x000fe80000100a00 */
[----:B------:R-:W-:Y:S04]  /*2bfa0*/  STL.64 [R1+0x2078], R42 ;  /* 0x0020782a01007387 */ /* 0x000fe80000100a00 */
[----:B------:R1:W-:Y:S01]  /*2bfb0*/  STL.64 [R1+0x2070], R40 ;  /* 0x0020702801007387 */ /* 0x0003e20000100a00 */
[C---:B------:R-:W-:Y:S08]  /*2bfc0*/  HMMA.1688.F32.TF32 R248, R64.reuse, R14, R248 ;  /* 0x0000000e40f8723c */ /* 0x040ff000000810f8 */
[C---:B-1----:R-:W-:Y:S03]  /*2bfd0*/  HMMA.1688.F32.TF32 R40, R64.reuse, R10, R88 ;  /* 0x0000000a4028723c */ /* 0x042fe60000081058 */
[----:B------:R-:W-:Y:S04]  /*2bfe0*/  STL.64 [R1+0x2090], R38 ;  /* 0x0020902601007387 */ /* 0x000fe80000100a00 */
[----:B------:R1:W-:Y:S01]  /*2bff0*/  STL.64 [R1+0x2088], R36 ;  /* 0x0020882401007387 */ /* 0x0003e20000100a00 */
[C---:B------:R-:W-:Y:S07]  /*2c000*/  HMMA.1688.F32.TF32 R48, R64.reuse, R34, R200 ;  /* 0x000000224030723c */ /* 0x040fee00000810c8 */
[----:B------:R-:W-:Y:S01]  /*2c010*/  STL.64 [R1+0x20a0], R250 ;  /* 0x0020a0fa01007387 */ /* 0x000fe20000100a00 */
[----:B-1----:R-:W-:Y:S03]  /*2c020*/  HMMA.1688.F32.TF32 R36, R64, R6, R72 ;  /* 0x000000064024723c */ /* 0x002fe60000081048 */
[----:B------:R-:W-:Y:S04]  /*2c030*/  STL.64 [R1+0x2098], R248 ;  /* 0x002098f801007387 */ /* 0x000fe80000100a00 */
[----:B------:R-:W-:Y:S04]  /*2c040*/  STL.64 [R1+0xa0], R40 ;  /* 0x0000a02801007387 */ /* 0x000fe80000100a00 */
[----:B------:R1:W-:Y:S01]  /*2c050*/  STL.64 [R1+0xa8], R42 ;  /* 0x0000a82a01007387 */ /* 0x0003e20000100a00 */
[----:B------:R-:W-:-:S03]  /*2c060*/  IMAD.MOV.U32 R101, RZ, RZ, R0 ;  /* 0x000000ffff657224 */ /* 0x000fc600078e0000 */
[----:B------:R-:W-:Y:S04]  /*2c070*/  LDS R72, [R252+0x21100] ;  /* 0x02110000fc487984 */ /* 0x000fe80000000800 */
[----:B------:R-:W-:Y:S01]  /*2c080*/  LDS R74, [R252+0x21900] ;  /* 0x02190000fc4a7984 */ /* 0x000fe20000000800 */
[----:B-1----:R-:W-:Y:S03]  /*2c090*/  HMMA.1688.F32.TF32 R40, R64, R30, R44 ;  /* 0x0000001e4028723c */ /* 0x002fe6000008102c */
[----:B------:R-:W-:Y:S04]  /*2c0a0*/  STL.64 [R1+0x90], R36 ;  /* 0x0000902401007387 */ /* 0x000fe80000100a00 */
[----:B------:R1:W-:Y:S04]  /*2c0b0*/  STL.64 [R1+0x98], R38 ;  /* 0x0000982601007387 */ /* 0x0003e80000100a00 */
[----:B------:R-:W-:Y:S04]  /*2c0c0*/  STL.64 [R1+0x150], R48 ;  /* 0x0001503001007387 */ /* 0x000fe80000100a00 */
[----:B------:R-:W-:Y:S04]  /*2c0d0*/  STL.64 [R1+0x158], R50 ;  /* 0x0001583201007387 */ /* 0x000fe80000100a00 */
[----:B------:R-:W-:Y:S04]  /*2c0e0*/  LDS R73, [R29+0x21100] ;  /* 0x021100001d497984 */ /* 0x000fe80000000800 */
[----:B------:R-:W2:Y:S04]  /*2c0f0*/  LDS R75, [R29+0x21900] ;  /* 0x021900001d4b7984 */ /* 0x000ea80000000800 */
[----:B------:R-:W-:Y:S04]  /*2c100*/  STL.64 [R1+0x210], R40 ;  /* 0x0002102801007387 */ /* 0x000fe80000100a00 */
[----:B------:R3:W-:Y:S04]  /*2c110*/  STL.64 [R1+0x218], R42 ;  /* 0x0002182a01007387 */ /* 0x0007e80000100a00 */
[----:B------:R-:W4:Y:S04]  /*2c120*/  LDL.LU R100, [R1+0x30] ;  /* 0x0000300001647983 */ /* 0x000f280000300800 */
[----:B------:R-:W2:Y:S04]  /*2c130*/  LDL.LU R0, [R1+0x2124] ;  /* 0x0021240001007983 */ /* 0x000ea80000300800 */
[----:B------:R-:W4:Y:S04]  /*2c140*/  LDL.LU R102, [R1+0x38] ;  /* 0x0000380001667983 */ /* 0x000f280000300800 */
[----:B------:R-:W4:Y:S04]  /*2c150*/  LDL.LU R103, [R1+0x3c] ;  /* 0x00003c0001677983 */ /* 0x000f280000300800 */
[----:B------:R-:W3:Y:S04]  /*2c160*/  LDL.LU R104, [R1+0x80] ;  /* 0x0000800001687983 */ /* 0x000ee80000300800 */
[----:B------:R-:W3:Y:S04]  /*2c170*/  LDL.LU R105, [R1+0x84] ;  /* 0x0000840001697983 */ /* 0x000ee80000300800 */
[----:B------:R-:W3:Y:S01]  /*2c180*/  LDL.LU R106, [R1+0x88] ;  /* 0x00008800016a7983 */ /* 0x000ee20000300800 */
[----:B--2---:R-:W-:-:S03]  /*2c190*/  IMAD.MOV.U32 R107, RZ, RZ, R0 ;  /* 0x000000ffff6b7224 */ /* 0x004fc600078e0000 */
[----:B------:R-:W2:Y:S04]  /*2c1a0*/  LDL.LU R0, [R1+0x2120] ;  /* 0x0021200001007983 */ /* 0x000ea80000300800 */
[----:B------:R-:W3:Y:S04]  /*2c1b0*/  LDL.LU R108, [R1+0xf0] ;  /* 0x0000f000016c7983 */ /* 0x000ee80000300800 */
[----:B------:R-:W3:Y:S04]  /*2c1c0*/  LDL.LU R109, [R1+0xf4] ;  /* 0x0000f400016d7983 */ /* 0x000ee80000300800 */
        /* <DEDUP_REMOVED lines=12> */
[----:B------:R-:W4:Y:S04]  /*2c290*/  LDL.LU R200, [R1+0x430] ;  /* 0x0004300001c87983 */ /* 0x000f280000300800 */
        /* <DEDUP_REMOVED lines=17> */
[----:B------:R-:W4:Y:S01]  /*2c3b0*/  LDL.LU R162, [R1+0x2a8] ;  /* 0x0002a80001a27983 */ /* 0x000f220000300800 */
[C---:B-1----:R-:W-:Y:S11]  /*2c3c0*/  HMMA.1688.F32.TF32 R36, R64.reuse, R26, R56 ;  /* 0x0000001a4024723c */ /* 0x042ff60000081038 */
[----:B------:R-:W-:Y:S11]  /*2c3d0*/  @!UPT UIADD3 URZ, URZ, URZ, URZ ;  /* 0x0000003f3f3ff290 */ /* 0x000ff6000fffe03f */
[----:B------:R-:W-:Y:S02]  /*2c3e0*/  @!UPT UIADD3 URZ, URZ, URZ, URZ ;  /* 0x0000003f3f3ff290 */ /* 0x000fe4000fffe03f */
[----:B------:R-:W-:Y:S01]  /*2c3f0*/  IMAD.MOV.U32 R121, RZ, RZ, R36 ;  /* 0x000000ffff797224 */ /* 0x000fe200078e0024 */
[----:B------:R-:W-:Y:S01]  /*2c400*/  MOV R113, R39 ;  /* 0x0000002700717202 */ /* 0x000fe20000000f00 */
[----:B------:R-:W-:Y:S02]  /*2c410*/  IMAD.MOV.U32 R120, RZ, RZ, R37 ;  /* 0x000000ffff787224 */ /* 0x000fe400078e0025 */
[----:B------:R-:W-:Y:S02]  /*2c420*/  IMAD.MOV.U32 R112, RZ, RZ, R38 ;  /* 0x000000ffff707224 */ /* 0x000fe400078e0026 */
[C---:B------:R-:W-:Y:S08]  /*2c430*/  HMMA.1688.F32.TF32 R36, R64.reuse, R22, R60 ;  /* 0x000000164024723c */ /* 0x040ff0000008103c */
[C---:B---3--:R-:W-:Y:S11]  /*2c440*/  HMMA.1688.F32.TF32 R40, R64.reuse, R150, R192 ;  /* 0x000000964028723c */ /* 0x048ff600000810c0 */
[----:B------:R-:W-:Y:S05]  /*2c450*/  @!UPT UIADD3 URZ, URZ, URZ, URZ ;  /* 0x0000003f3f3ff290 */ /* 0x000fea000fffe03f */
[----:B------:R-:W-:Y:S02]  /*2c460*/  IMAD.MOV.U32 R124, RZ, RZ, R36 ;  /* 0x000000ffff7c7224 */ /* 0x000fe400078e0024 */
[----:B------:R-:W-:Y:S01]  /*2c470*/  IMAD.MOV.U32 R125, RZ, RZ, R37 ;  /* 0x000000ffff7d7224 */ /* 0x000fe200078e0025 */
[C---:B------:R-:W-:Y:S01]  /*2c480*/  HMMA.1688.F32.TF32 R44, R64.reuse, R122, R216 ;  /* 0x0000007a402c723c */ /* 0x040fe200000810d8 */
[----:B--2---:R-:W-:Y:S02]  /*2c490*/  IMAD.MOV.U32 R163, RZ, RZ, R0 ;  /* 0x000000ffffa37224 */ /* 0x004fe400078e0000 */
[----:B------:R-:W2:Y:S04]  /*2c4a0*/  LDL.LU R0, [R1+0x2114] ;  /* 0x0021140001007983 */ /* 0x000ea80000300800 */
[----:B------:R-:W-:Y:S04]  /*2c4b0*/  STL [R1+0x2024], R121 ;  /* 0x0020247901007387 */ /* 0x000fe80000100800 */
[----:B------:R-:W-:Y:S04]  /*2c4c0*/  STL [R1+0x2020], R120 ;  /* 0x0020207801007387 */ /* 0x000fe80000100800 */
[----:B------:R-:W-:Y:S04]  /*2c4d0*/  STL [R1+0x201c], R112 ;  /* 0x00201c7001007387 */ /* 0x000fe80000100800 */
[----:B------:R-:W-:Y:S04]  /*2c4e0*/  STL [R1+0x2018], R113 ;  /* 0x0020187101007387 */ /* 0x000fe80000100800 */
[----:B------:R1:W-:Y:S02]  /*2c4f0*/  STL.64 [R1+0x5c8], R38 ;  /* 0x0005c82601007387 */ /* 0x0003e40000100a00 */
[----:B-1----:R-:W-:Y:S02]  /*2c500*/  HMMA.1688.F32.TF32 R36, R64, R126, R208 ;  /* 0x0000007e4024723c */ /* 0x002fe400000810d0 */
[----:B------:R-:W-:Y:S04]  /*2c510*/  STL [R1+0x2038], R125 ;  /* 0x0020387d01007387 */ /* 0x000fe80000100800 */
[----:B------:R-:W-:Y:S04]  /*2c520*/  STL [R1+0x2034], R124 ;  /* 0x0020347c01007387 */ /* 0x000fe80000100800 */
[----:B------:R-:W-:Y:S04]  /*2c530*/  STL.64 [R1+0x640], R40 ;  /* 0x0006402801007387 */ /* 0x000fe80000100a00 */
[----:B------:R1:W-:Y:S01]  /*2c540*/  STL.64 [R1+0x648], R42 ;  /* 0x0006482a01007387 */ /* 0x0003e20000100a00 */
[----:B----4-:R-:W-:Y:S08]  /*2c550*/  HMMA.1688.F32.TF32 R92, R68, R138, R88 ;  /* 0x0000008a445c723c */ /* 0x010ff00000081058 */
[----:B------:R-:W-:Y:S01]  /*2c560*/  STL.64 [R1+0x7a0], R36 ;  /* 0x0007a02401007387 */ /* 0x000fe20000100a00 */
[C---:B-1----:R-:W-:Y:S03]  /*2c570*/  HMMA.1688.F32.TF32 R40, R64.reuse, R118, R220 ;  /* 0x000000764028723c */ /* 0x042fe600000810dc */
[----:B------:R1:W-:Y:S05]  /*2c580*/  STL.64 [R1+0x7a8], R38 ;  /* 0x0007a82601007387 */ /* 0x0003ea0000100a00 */
[----:B-1----:R-:W-:Y:S01]  /*2c590*/  HMMA.1688.F32.TF32 R36, R64, R114, R228 ;  /* 0x000000724024723c */ /* 0x002fe200000810e4 */
[----:B------:R-:W-:Y:S04]  /*2c5a0*/  STL.64 [R1+0x790], R44 ;  /* 0x0007902c01007387 */ /* 0x000fe80000100a00 */
[----:B------:R-:W-:Y:S10]  /*2c5b0*/  STL.64 [R1+0x798], R46 ;  /* 0x0007982e01007387 */ /* 0x000ff40000100a00 */
[----:B------:R-:W-:Y:S04]  /*2c5c0*/  STL.64 [R1+0x780], R40 ;  /* 0x0007802801007387 */ /* 0x000fe80000100a00 */
[----:B------:R-:W-:Y:S01]  /*2c5d0*/  STL.64 [R1+0x788], R42 ;  /* 0x0007882a01007387 */ /* 0x000fe20000100a00 */
[C---:B------:R-:W-:Y:S03]  /*2c5e0*/  HMMA.1688.F32.TF32 R88, R68.reuse, R134, R200 ;  /* 0x000000864458723c */ /* 0x040fe600000810c8 */
[----:B------:R-:W-:Y:S04]  /*2c5f0*/  STL.64 [R1+0x770], R36 ;  /* 0x0007702401007387 */ /* 0x000fe80000100a00 */
[----:B------:R1:W-:Y:S04]  /*2c600*/  STL.64 [R1+0x778], R38 ;  /* 0x0007782601007387 */ /* 0x0003e80000100a00 */
[----:B------:R-:W-:Y:S04]  /*2c610*/  STL.64 [R1+0x20b0], R94 ;  /* 0x0020b05e01007387 */ /* 0x000fe80000100a00 */
[----:B------:R-:W-:Y:S04]  /*2c620*/  STL.64 [R1+0x20a8], R92 ;  /* 0x0020a85c01007387 */ /* 0x000fe80000100a00 */
[----:B------:R-:W3:Y:S04]  /*2c630*/  LDL.LU R200, [R1+0x540] ;  /* 0x0005400001c87983 */ /* 0x000ee80000300800 */
[----:B------:R-:W3:Y:S04]  /*2c640*/  LDL.LU R201, [R1+0x544] ;  /* 0x0005440001c97983 */ /* 0x000ee80000300800 */
[----:B------:R-:W3:Y:S01]  /*2c650*/  LDL.LU R202, [R1+0x548] ;  /* 0x0005480001ca7983 */ /* 0x000ee20000300800 */
[C---:B-1----:R-:W-:Y:S08]  /*2c660*/  HMMA.1688.F32.TF32 R36, R68.reuse, R30, R104 ;  /* 0x0000001e4424723c */ /* 0x042ff00000081068 */
[C---:B------:R-:W-:Y:S01]  /*2c670*/  HMMA.1688.F32.TF32 R40, R68.reuse, R34, R108 ;  /* 0x000000224428723c */ /* 0x040fe2000008106c */
[----:B------:R-:W-:Y:S04]  /*2c680*/  STL.64 [R1+0x20c0], R90 ;  /* 0x0020c05a01007387 */ /* 0x000fe80000100a00 */
[----:B------:R-:W-:Y:S10]  /*2c690*/  STL.64 [R1+0x20b8], R88 ;  /* 0x0020b85801007387 */ /* 0x000ff40000100a00 */
[----:B------:R-:W-:Y:S08]  /*2c6a0*/  STL.64 [R1+0x140], R36 ;  /* 0x0001402401007387 */ /* 0x000ff00000100a00 */
[----:B------:R-:W-:Y:S04]  /*2c6b0*/  STL.64 [R1+0x70], R40 ;  /* 0x0000702801007387 */ /* 0x000fe80000100a00 */
[----:B------:R1:W-:Y:S04]  /*2c6c0*/  STL.64 [R1+0x78], R42 ;  /* 0x0000782a01007387 */ /* 0x0003e80000100a00 */
[----:B------:R4:W-:Y:S01]  /*2c6d0*/  STL [R1+0x148], R38 ;  /* 0x0001482601007387 */ /* 0x0009e20000100800 */
[C---:B------:R-:W-:Y:S08]  /*2c6e0*/  HMMA.1688.F32.TF32 R48, R68.reuse, R122, R232 ;  /* 0x0000007a4430723c */ /* 0x040ff000000810e8 */
[----:B-1----:R-:W-:Y:S01]  /*2c6f0*/  HMMA.1688.F32.TF32 R40, R68, R118, R236 ;  /* 0x000000764428723c */ /* 0x002fe200000810ec */
[----:B--2---:R-:W-:Y:S01]  /*2c700*/  MOV R203, R0 ;  /* 0x0000000000cb7202 */ /* 0x004fe20000000f00 */
[----:B------:R-:W-:-:S06]  /*2c710*/  IMAD.MOV.U32 R0, RZ, RZ, R39 ;  /* 0x000000ffff007224 */ /* 0x000fcc00078e0027 */
[C---:B----4-:R-:W-:Y:S11]  /*2c720*/  HMMA.1688.F32.TF32 R36, R68.reuse, R26, R100 ;  /* 0x0000001a4424723c */ /* 0x050ff60000081064 */
[----:B------:R-:W-:Y:S11]  /*2c730*/  @!UPT UIADD3 URZ, URZ, URZ, URZ ;  /* 0x0000003f3f3ff290 */ /* 0x000ff6000fffe03f */
[----:B------:R-:W-:Y:S01]  /*2c740*/  @!UPT UIADD3 URZ, URZ, URZ, URZ ;  /* 0x0000003f3f3ff290 */ /* 0x000fe2000fffe03f */
[----:B------:R1:W-:Y:S01]  /*2c750*/  STL.64 [R1+0x188], R38 ;  /* 0x0001882601007387 */ /* 0x0003e20000100a00 */
[----:B------:R-:W-:Y:S02]  /*2c760*/  IMAD.MOV.U32 R112, RZ, RZ, R36 ;  /* 0x000000ffff707224 */ /* 0x000fe400078e0024 */
[----:B------:R-:W-:Y:S02]  /*2c770*/  IMAD.MOV.U32 R113, RZ, RZ, R37 ;  /* 0x000000ffff717224 */ /* 0x000fe400078e0025 */
[C---:B-1----:R-:W-:Y:S03]  /*2c780*/  HMMA.1688.F32.TF32 R36, R68.reuse, R22, R84 ;  /* 0x000000164424723c */ /* 0x042fe60000081054 */
[----:B------:R-:W-:Y:S04]  /*2c790*/  STL [R1+0x203c], R113 ;  /* 0x00203c7101007387 */ /* 0x000fe80000100800 */
[----:B------:R-:W-:Y:S11]  /*2c7a0*/  STL [R1+0x2030], R112 ;  /* 0x0020307001007387 */ /* 0x000ff60000100800 */
[----:B------:R-:W-:Y:S05]  /*2c7b0*/  @!UPT UIADD3 URZ, URZ, URZ, URZ ;  /* 0x0000003f3f3ff290 */ /* 0x000fea000fffe03f */
        /* <DEDUP_REMOVED lines=10> */
[C---:B-1----:R-:W-:Y:S11]  /*2c860*/  HMMA.1688.F32.TF32 R36, R68.reuse, R126, R224 ;  /* 0x0000007e4424723c */ /* 0x042ff600000810e0 */
[----:B------:R-:W-:Y:S11]  /*2c870*/  @!UPT UIADD3 URZ, URZ, URZ, URZ ;  /* 0x0000003f3f3ff290 */ /* 0x000ff6000fffe03f */
[----:B------:R-:W-:Y:S01]  /*2c880*/  @!UPT UIADD3 URZ, URZ, URZ, URZ ;  /* 0x0000003f3f3ff290 */ /* 0x000fe2000fffe03f */
[----:B------:R-:W-:Y:S04]  /*2c890*/  STL.64 [R1+0x6d0], R36 ;  /* 0x0006d02401007387 */ /* 0x000fe80000100a00 */
[----:B------:R1:W-:Y:S02]  /*2c8a0*/  STL.64 [R1+0x6d8], R38 ;  /* 0x0006d82601007387 */ /* 0x0003e40000100a00 */
[----:B-1----:R-:W-:Y:S02]  /*2c8b0*/  HMMA.1688.F32.TF32 R36, R68, R114, R140 ;  /* 0x000000724424723c */ /* 0x002fe4000008108c */
[----:B------:R-:W-:Y:S04]  /*2c8c0*/  STL.64 [R1+0x6c0], R48 ;  /* 0x0006c03001007387 */ /* 0x000fe80000100a00 */
[----:B------:R-:W-:Y:S04]  /*2c8d0*/  STL.64 [R1+0x6c8], R50 ;  /* 0x0006c83201007387 */ /* 0x000fe80000100a00 */
[----:B------:R-:W-:Y:S01]  /*2c8e0*/  STL.64 [R1+0x6b0], R40 ;  /* 0x0006b02801007387 */ /* 0x000fe20000100a00 */
[----:B---3--:R-:W-:Y:S03]  /*2c8f0*/  HMMA.1688.F32.TF32 R156, R72, R138, R200 ;  /* 0x0000008a489c723c */ /* 0x008fe600000810c8 */
[----:B------:R-:W-:Y:S09]  /*2c900*/  STL.64 [R1+0x6b8], R42 ;  /* 0x0006b82a01007387 */ /* 0x000ff20000100a00 */
[----:B------:R-:W-:Y:S04]  /*2c910*/  STL.64 [R1+0x690], R36 ;  /* 0x0006902401007387 */ /* 0x000fe80000100a00 */
[----:B------:R1:W-:Y:S04]  /*2c920*/  STL.64 [R1+0x698], R38 ;  /* 0x0006982601007387 */ /* 0x0003e80000100a00 */
[----:B------:R-:W2:Y:S04]  /*2c930*/  LDL.LU R200, [R1+0x5a0] ;  /* 0x0005a00001c87983 */ /* 0x000ea80000300800 */
[----:B------:R-:W2:Y:S04]  /*2c940*/  LDL.LU R201, [R1+0x5a4] ;  /* 0x0005a40001c97983 */ /* 0x000ea80000300800 */
[----:B------:R-:W2:Y:S04]  /*2c950*/  LDL.LU R202, [R1+0x5a8] ;  /* 0x0005a80001ca7983 */ /* 0x000ea80000300800 */
[----:B------:R-:W2:Y:S04]  /*2c960*/  LDL.LU R203, [R1+0x5ac] ;  /* 0x0005ac0001cb7983 */ /* 0x000ea80000300800 */
[----:B------:R-:W1:Y:S04]  /*2c970*/  LDL.LU R176, [R1+0x1b0] ;  /* 0x0001b00001b07983 */ /* 0x000e680000300800 */
[----:B------:R-:W1:Y:S04]  /*2c980*/  LDL.LU R177, [R1+0x1b4] ;  /* 0x0001b40001b17983 */ /* 0x000e680000300800 */
[----:B------:R-:W1:Y:S04]  /*2c990*/  LDL.LU R178, [R1+0x1b8] ;  /* 0x0001b80001b27983 */ /* 0x000e680000300800 */
[----:B------:R-:W1:Y:S01]  /*2c9a0*/  LDL.LU R179, [R1+0x1bc] ;  /* 0x0001bc0001b37983 */ /* 0x000e620000300800 */
[C---:B------:R-:W-:Y:S03]  /*2c9b0*/  HMMA.1688.F32.TF32 R64, R68.reuse, R10, R76 ;  /* 0x0000000a4440723c */ /* 0x040fe6000008104c */
[----:B------:R-:W3:Y:S04]  /*2c9c0*/  LDL.LU R168, [R1+0x230] ;  /* 0x0002300001a87983 */ /* 0x000ee80000300800 */
[----:B------:R-:W3:Y:S04]  /*2c9d0*/  LDL.LU R169, [R1+0x234] ;  /* 0x0002340001a97983 */ /* 0x000ee80000300800 */
[----:B------:R-:W3:Y:S04]  /*2c9e0*/  LDL.LU R170, [R1+0x238] ;  /* 0x0002380001aa7983 */ /* 0x000ee80000300800 */
[----:B------:R-:W3:Y:S04]  /*2c9f0*/  LDL.LU R171, [R1+0x23c] ;  /* 0x00023c0001ab7983 */ /* 0x000ee80000300800 */
[----:B------:R-:W4:Y:S04]  /*2ca00*/  LDL.LU R76, [R1+0x310] ;  /* 0x00031000014c7983 */ /* 0x000f280000300800 */
[----:B------:R-:W4:Y:S04]  /*2ca10*/  LDL.LU R77, [R1+0x314] ;  /* 0x00031400014d7983 */ /* 0x000f280000300800 */
[----:B------:R-:W4:Y:S04]  /*2ca20*/  LDL.LU R78, [R1+0x318] ;  /* 0x00031800014e7983 */ /* 0x000f280000300800 */
[----:B------:R-:W4:Y:S04]  /*2ca30*/  LDL.LU R79, [R1+0x31c] ;  /* 0x00031c00014f7983 */ /* 0x000f280000300800 */
[----:B------:R-:W2:Y:S04]  /*2ca40*/  LDL.LU R104, [R1+0x380] ;  /* 0x0003800001687983 */ /* 0x000ea80000300800 */
[----:B------:R-:W2:Y:S04]  /*2ca50*/  LDL.LU R105, [R1+0x384] ;  /* 0x0003840001697983 */ /* 0x000ea80000300800 */
[----:B------:R-:W2:Y:S04]  /*2ca60*/  LDL.LU R106, [R1+0x388] ;  /* 0x00038800016a7983 */ /* 0x000ea80000300800 */
[----:B------:R-:W2:Y:S04]  /*2ca70*/  LDL.LU R107, [R1+0x38c] ;  /* 0x00038c00016b7983 */ /* 0x000ea80000300800 */
[----:B------:R-:W2:Y:S04]  /*2ca80*/  LDL.LU R100, [R1+0x400] ;  /* 0x0004000001647983 */ /* 0x000ea80000300800 */
[----:B------:R-:W2:Y:S04]  /*2ca90*/  LDL.LU R101, [R1+0x404] ;  /* 0x0004040001657983 */ /* 0x000ea80000300800 */
[----:B------:R-:W2:Y:S04]  /*2caa0*/  LDL.LU R102, [R1+0x408] ;  /* 0x0004080001667983 */ /* 0x000ea80000300800 */
[----:B------:R-:W2:Y:S01]  /*2cab0*/  LDL.LU R103, [R1+0x40c] ;  /* 0x00040c0001677983 */ /* 0x000ea20000300800 */
[C---:B------:R-:W-:Y:S03]  /*2cac0*/  HMMA.1688.F32.TF32 R80, R68.reuse, R130, R152 ;  /* 0x000000824450723c */ /* 0x040fe60000081098 */
        /* <DEDUP_REMOVED lines=22> */
[----:B------:R-:W3:Y:S04]  /*2cc30*/  LDL.LU R184, [R1] ;  /* 0x0000000001b87983 */ /* 0x000ee80000300800 */
[----:B------:R-:W3:Y:S04]  /*2cc40*/  LDL.LU R185, [R1+0x4] ;  /* 0x0000040001b97983 */ /* 0x000ee80000300800 */
[----:B------:R-:W3:Y:S04]  /*2cc50*/  LDL.LU R186, [R1+0x8] ;  /* 0x0000080001ba7983 */ /* 0x000ee80000300800 */
[----:B------:R-:W3:Y:S04]  /*2cc60*/  LDL.LU R187, [R1+0xc] ;  /* 0x00000c0001bb7983 */ /* 0x000ee80000300800 */
[----:B------:R-:W3:Y:S04]  /*2cc70*/  LDL.LU R188, [R1+0x20] ;  /* 0x0000200001bc7983 */ /* 0x000ee80000300800 */
[----:B------:R-:W3:Y:S04]  /*2cc80*/  LDL.LU R189, [R1+0x24] ;  /* 0x0000240001bd7983 */ /* 0x000ee80000300800 */
[----:B------:R-:W3:Y:S04]  /*2cc90*/  LDL.LU R190, [R1+0x28] ;  /* 0x0000280001be7983 */ /* 0x000ee80000300800 */
[----:B------:R-:W3:Y:S01]  /*2cca0*/  LDL.LU R191, [R1+0x2c] ;  /* 0x00002c0001bf7983 */ /* 0x000ee20000300800 */
[----:B------:R-:W-:Y:S03]  /*2ccb0*/  HMMA.1688.F32.TF32 R44, R68, R18, R164 ;  /* 0x00000012442c723c */ /* 0x000fe600000810a4 */
        /* <DEDUP_REMOVED lines=8> */
[----:B-1----:R-:W-:Y:S11]  /*2cd40*/  HMMA.1688.F32.TF32 R36, R72, R26, R176 ;  /* 0x0000001a4824723c */ /* 0x002ff600000810b0 */
[----:B------:R-:W-:Y:S11]  /*2cd50*/  @!UPT UIADD3 URZ, URZ, URZ, URZ ;  /* 0x0000003f3f3ff290 */ /* 0x000ff6000fffe03f */
[----:B------:R-:W-:Y:S01]  /*2cd60*/  @!UPT UIADD3 URZ, URZ, URZ, URZ ;  /* 0x0000003f3f3ff290 */ /* 0x000fe2000fffe03f */
[----:B------:R2:W-:Y:S01]  /*2cd70*/  STL.64 [R1+0x80], R36 ;  /* 0x0000802401007387 */ /* 0x0005e20000100a00 */
[----:B------:R-:W-:Y:S01]  /*2cd80*/  MOV R121, R38 ;  /* 0x0000002600797202 */ /* 0x000fe20000000f00 */
[----:B------:R-:W-:-:S05]  /*2cd90*/  IMAD.MOV.U32 R120, RZ, RZ, R39 ;  /* 0x000000ffff787224 */ /* 0x000fca00078e0027 */
[----:B------:R1:W-:Y:S04]  /*2cda0*/  STL [R1+0x204c], R120 ;  /* 0x00204c7801007387 */ /* 0x0003e80000100800 */
[----:B------:R1:W-:Y:S01]  /*2cdb0*/  STL [R1+0x2048], R121 ;  /* 0x0020487901007387 */ /* 0x0003e20000100800 */
[C---:B------:R-:W-:Y:S08]  /*2cdc0*/  HMMA.1688.F32.TF32 R40, R72.reuse, R118, R240 ;  /* 0x000000764828723c */ /* 0x040ff000000810f0 */
[C---:B--2---:R-:W-:Y:S11]  /*2cdd0*/  HMMA.1688.F32.TF32 R36, R72.reuse, R22, R244 ;  /* 0x000000164824723c */ /* 0x044ff600000810f4 */
[----:B------:R-:W-:Y:S11]  /*2cde0*/  @!UPT UIADD3 URZ, URZ, URZ, URZ ;  /* 0x0000003f3f3ff290 */ /* 0x000ff6000fffe03f */
[----:B------:R-:W-:Y:S02]  /*2cdf0*/  @!UPT UIADD3 URZ, URZ, URZ, URZ ;  /* 0x0000003f3f3ff290 */ /* 0x000fe4000fffe03f */
[----:B------:R-:W-:Y:S02]  /*2ce00*/  IMAD.MOV.U32 R113, RZ, RZ, R36 ;  /* 0x000000ffff717224 */ /* 0x000fe400078e0024 */
[----:B------:R-:W-:Y:S02]  /*2ce10*/  IMAD.MOV.U32 R125, RZ, RZ, R37 ;  /* 0x000000ffff7d7224 */ /* 0x000fe400078e0025 */
[----:B------:R-:W-:Y:S02]  /*2ce20*/  IMAD.MOV.U32 R124, RZ, RZ, R38 ;  /* 0x000000ffff7c7224 */ /* 0x000fe400078e0026 */
[----:B------:R-:W-:Y:S02]  /*2ce30*/  IMAD.MOV.U32 R112, RZ, RZ, R39 ;  /* 0x000000ffff707224 */ /* 0x000fe400078e0027 */
[C---:B---3--:R-:W-:Y:S11]  /*2ce40*/  HMMA.1688.F32.TF32 R36, R72.reuse, R150, R188 ;  /* 0x000000964824723c */ /* 0x048ff600000810bc */
[----:B------:R-:W-:Y:S11]  /*2ce50*/  @!UPT UIADD3 URZ, URZ, URZ, URZ ;  /* 0x0000003f3f3ff290 */ /* 0x000ff6000fffe03f */
[----:B------:R-:W-:Y:S02]  /*2ce60*/  @!UPT UIADD3 URZ, URZ, URZ, URZ ;  /* 0x0000003f3f3ff290 */ /* 0x000fe4000fffe03f */
[----:B-1----:R-:W-:Y:S01]  /*2ce70*/  IMAD.MOV.U32 R120, RZ, RZ, R36 ;  /* 0x000000ffff787224 */ /* 0x002fe200078e0024 */
[----:B------:R-:W-:Y:S01]  /*2ce80*/  MOV R116, R38 ;  /* 0x0000002600747202 */ /* 0x000fe20000000f00 */
[----:B------:R-:W-:Y:S02]  /*2ce90*/  IMAD.MOV.U32 R121, RZ, RZ, R37 ;  /* 0x000000ffff797224 */ /* 0x000fe400078e0025 */
[----:B------:R-:W-:Y:S02]  /*2cea0*/  IMAD.MOV.U32 R117, RZ, RZ, R39 ;  /* 0x000000ffff757224 */ /* 0x000fe400078e0027 */
[C---:B----4-:R-:W-:Y:S08]  /*2ceb0*/  HMMA.1688.F32.TF32 R36, R72.reuse, R126, R164 ;  /* 0x0000007e4824723c */ /* 0x050ff000000810a4 */
[C---:B------:R-:W-:Y:S11]  /*2cec0*/  HMMA.1688.F32.TF32 R48, R72.reuse, R122, R184 ;  /* 0x0000007a4830723c */ /* 0x040ff600000810b8 */
[----:B------:R-:W-:Y:S04]  /*2ced0*/  @!UPT UIADD3 URZ, URZ, URZ, URZ ;  /* 0x0000003f3f3ff290 */ /* 0x000fe8000fffe03f */
[----:B------:R-:W-:Y:S04]  /*2cee0*/  STL.64 [R1+0x600], R36 ;  /* 0x0006002401007387 */ /* 0x000fe80000100a00 */
[----:B------:R1:W-:Y:S02]  /*2cef0*/  STL.64 [R1+0x608], R38 ;  /* 0x0006082601007387 */ /* 0x0003e40000100a00 */
[----:B-1----:R-:W-:Y:S02]  /*2cf00*/  HMMA.1688.F32.TF32 R36, R72, R114, R204 ;  /* 0x000000724824723c */ /* 0x002fe400000810cc */
[----:B------:R1:W-:Y:S04]  /*2cf10*/  STL.64 [R1+0x5f0], R48 ;  /* 0x0005f03001007387 */ /* 0x0003e80000100a00 */
[----:B------:R2:W-:Y:S04]  /*2cf20*/  STL.64 [R1+0x5f8], R50 ;  /* 0x0005f83201007387 */ /* 0x0005e80000100a00 */
[----:B------:R3:W-:Y:S04]  /*2cf30*/  STL.64 [R1+0x510], R40 ;  /* 0x0005102801007387 */ /* 0x0007e80000100a00 */
[----:B------:R2:W-:Y:S01]  /*2cf40*/  STL.64 [R1+0x518], R42 ;  /* 0x0005182a01007387 */ /* 0x0005e20000100a00 */
[----:B-1----:R-:W-:-:S02]  /*2cf50*/  IMAD.MOV.U32 R48, RZ, RZ, R4 ;  /* 0x000000ffff307224 */ /* 0x002fc400078e0004 */
[----:B------:R-:W-:-:S06]  /*2cf60*/  IMAD.MOV.U32 R49, RZ, RZ, R137 ;  /* 0x000000ffff317224 */ /* 0x000fcc00078e0089 */
[----:B------:R-:W-:Y:S04]  /*2cf70*/  STL.64 [R1+0x480], R36 ;  /* 0x0004802401007387 */ /* 0x000fe80000100a00 */
[----:B------:R1:W-:Y:S04]  /*2cf80*/  STL.64 [R1+0x488], R38 ;  /* 0x0004882601007387 */ /* 0x0003e80000100a00 */
[----:B------:R-:W4:Y:S04]  /*2cf90*/  LDL.LU R52, [R1+0x3a0] ;  /* 0x0003a00001347983 */ /* 0x000f280000300800 */
[----:B------:R-:W4:Y:S01]  /*2cfa0*/  LDL.LU R53, [R1+0x3a4] ;  /* 0x0003a40001357983 */ /* 0x000f220000300800 */
[----:B--2---:R-:W-:-:S03]  /*2cfb0*/  IMAD.MOV.U32 R50, RZ, RZ, R136 ;  /* 0x000000ffff327224 */ /* 0x004fc600078e0088 */
[----:B------:R-:W4:Y:S01]  /*2cfc0*/  LDL.LU R54, [R1+0x3a8] ;  /* 0x0003a80001367983 */ /* 0x000f220000300800 */
[----:B------:R-:W-:-:S03]  /*2cfd0*/  IMAD.MOV.U32 R51, RZ, RZ, R133 ;  /* 0x000000ffff337224 */ /* 0x000fc600078e0085 */
[----:B------:R-:W4:Y:S04]  /*2cfe0*/  LDL.LU R55, [R1+0x3ac] ;  /* 0x0003ac0001377983 */ /* 0x000f280000300800 */
[----:B------:R-:W2:Y:S04]  /*2cff0*/  LDL.LU R4, [R1+0x2110] ;  /* 0x0021100001047983 */ /* 0x000ea80000300800 */
[----:B------:R-:W4:Y:S04]  /*2d000*/  LDL.LU R137, [R1+0x210c] ;  /* 0x00210c0001897983 */ /* 0x000f280000300800 */
[----:B------:R-:W4:Y:S04]  /*2d010*/  LDL.LU R136, [R1+0x2108] ;  /* 0x0021080001887983 */ /* 0x000f280000300800 */
[----:B------:R-:W4:Y:S04]  /*2d020*/  LDL.LU R133, [R1+0x2104] ;  /* 0x0021040001857983 */ /* 0x000f280000300800 */
[----:B---3--:R-:W3:Y:S04]  /*2d030*/  LDL.LU R40, [R1+0x3c0] ;  /* 0x0003c00001287983 */ /* 0x008ee80000300800 */
        /* <DEDUP_REMOVED lines=15> */
[----:B--2---:R-:W-:Y:S01]  /*2d130*/  IMAD.MOV.U32 R231, RZ, RZ, R4 ;  /* 0x000000ffffe77224 */ /* 0x004fe200078e0004 */
[----:B----4-:R-:W-:Y:S01]  /*2d140*/  MOV R230, R137 ;  /* 0x0000008900e67202 */ /* 0x010fe20000000f00 */
[----:B------:R-:W-:-:S02]  /*2d150*/  IMAD.MOV.U32 R229, RZ, RZ, R136 ;  /* 0x000000ffffe57224 */ /* 0x000fc400078e0088 */
[----:B------:R-:W-:Y:S02]  /*2d160*/  IMAD.MOV.U32 R228, RZ, RZ, R133 ;  /* 0x000000ffffe47224 */ /* 0x000fe400078e0085 */
[----:B------:R-:W1:Y:S04]  /*2d170*/  LDL.LU R133, [R1+0x2100] ;  /* 0x0021000001857983 */ /* 0x000e680000300800 */
[----:B------:R-:W2:Y:S04]  /*2d180*/  LDL.LU R136, [R1+0x20fc] ;  /* 0x0020fc0001887983 */ /* 0x000ea80000300800 */
[----:B------:R-:W4:Y:S04]  /*2d190*/  LDL.LU R137, [R1+0x20f8] ;  /* 0x0020f80001897983 */ /* 0x000f280000300800 */
[----:B------:R-:W3:Y:S01]  /*2d1a0*/  LDL.LU R4, [R1+0x20f4] ;  /* 0x0020f40001047983 */ /* 0x000ee20000300800 */
[-C--:B------:R-:W-:Y:S03]  /*2d1b0*/  HMMA.1688.F32.TF32 R176, R96, R134.reuse, R200 ;  /* 0x0000008660b0723c */ /* 0x080fe600000810c8 */
        /* <DEDUP_REMOVED lines=12> */
[C---:B------:R-:W-:Y:S08]  /*2d280*/  HMMA.1688.F32.TF32 R152, R72.reuse, R134, R152 ;  /* 0x000000864898723c */ /* 0x040ff00000081098 */
[C---:B------:R-:W-:Y:S08]  /*2d290*/  HMMA.1688.F32.TF32 R144, R72.reuse, R130, R144 ;  /* 0x000000824890723c */ /* 0x040ff00000081090 */
[C---:B------:R-:W-:Y:S08]  /*2d2a0*/  HMMA.1688.F32.TF32 R160, R72.reuse, R18, R160 ;  /* 0x0000001248a0723c */ /* 0x040ff000000810a0 */
[C---:B------:R-:W-:Y:S08]  /*2d2b0*/  HMMA.1688.F32.TF32 R100, R72.reuse, R14, R100 ;  /* 0x0000000e4864723c */ /* 0x040ff00000081064 */
[C---:B------:R-:W-:Y:S08]  /*2d2c0*/  HMMA.1688.F32.TF32 R104, R72.reuse, R10, R104 ;  /* 0x0000000a4868723c */ /* 0x040ff00000081068 */
[C---:B------:R-:W-:Y:S08]  /*2d2d0*/  HMMA.1688.F32.TF32 R76, R72.reuse, R6, R76 ;  /* 0x00000006484c723c */ /* 0x040ff0000008104c */
[C---:B------:R-:W-:Y:S08]  /*2d2e0*/  HMMA.1688.F32.TF32 R68, R72.reuse, R34, R172 ;  /* 0x000000224844723c */ /* 0x040ff000000810ac */
[----:B------:R-:W-:Y:S08]  /*2d2f0*/  HMMA.1688.F32.TF32 R236, R72, R30, R168 ;  /* 0x0000001e48ec723c */ /* 0x000ff000000810a8 */
[----:B------:R-:W-:Y:S01]  /*2d300*/  HMMA.1688.F32.TF32 R172, R96, R138, R108 ;  /* 0x0000008a60ac723c */ /* 0x000fe2000008106c */
[----:B-1----:R-:W-:-:S02]  /*2d310*/  IMAD.MOV.U32 R39, RZ, RZ, R133 ;  /* 0x000000ffff277224 */ /* 0x002fc400078e0085 */
[----:B--2---:R-:W-:Y:S02]  /*2d320*/  IMAD.MOV.U32 R38, RZ, RZ, R136 ;  /* 0x000000ffff267224 */ /* 0x004fe400078e0088 */
[----:B----4-:R-:W-:Y:S02]  /*2d330*/  IMAD.MOV.U32 R37, RZ, RZ, R137 ;  /* 0x000000ffff257224 */ /* 0x010fe400078e0089 */
[----:B---3--:R-:W-:Y:S02]  /*2d340*/  IMAD.MOV.U32 R36, RZ, RZ, R4 ;  /* 0x000000ffff247224 */ /* 0x008fe400078e0004 */
[----:B------:R-:W2:Y:S04]  /*2d350*/  LDL.LU R4, [R1+0x20f0] ;  /* 0x0020f00001047983 */ /* 0x000ea80000300800 */
[----:B------:R-:W3:Y:S04]  /*2d360*/  LDL.LU R137, [R1+0x20ec] ;  /* 0x0020ec0001897983 */ /* 0x000ee80000300800 */
        /* <DEDUP_REMOVED lines=46> */
[----:B------:R-:W-:Y:S01]  /*2d650*/  HMMA.1688.F32.TF32 R36, R96, R118, R36 ;  /* 0x000000766024723c */ /* 0x000fe20000081024 */
[----:B------:R-:W-:-:S02]  /*2d660*/  IMAD.MOV.U32 R212, RZ, RZ, R128 ;  /* 0x000000ffffd47224 */ /* 0x000fc400078e0080 */
[----:B------:R-:W-:Y:S02]  /*2d670*/  IMAD.MOV.U32 R213, RZ, RZ, R129 ;  /* 0x000000ffffd57224 */ /* 0x000fe400078e0081 */
[----:B------:R-:W-:Y:S02]  /*2d680*/  IMAD.MOV.U32 R214, RZ, RZ, R132 ;  /* 0x000000ffffd67224 */ /* 0x000fe400078e0084 */
[----:B------:R-:W-:Y:S02]  /*2d690*/  IMAD.MOV.U32 R215, RZ, RZ, R28 ;  /* 0x000000ffffd77224 */ /* 0x000fe400078e001c */
[----:B--2---:R-:W-:Y:S01]  /*2d6a0*/  IMAD.MOV.U32 R95, RZ, RZ, R4 ;  /* 0x000000ffff5f7224 */ /* 0x004fe200078e0004 */
[----:B---3--:R-:W-:Y:S01]  /*2d6b0*/  MOV R94, R137 ;  /* 0x00000089005e7202 */ /* 0x008fe20000000f00 */
[----:B----4-:R-:W-:Y:S02]  /*2d6c0*/  IMAD.MOV.U32 R93, RZ, RZ, R136 ;  /* 0x000000ffff5d7224 */ /* 0x010fe400078e0088 */
[----:B------:R-:W-:-:S02]  /*2d6d0*/  IMAD.MOV.U32 R92, RZ, RZ, R133 ;  /* 0x000000ffff5c7224 */ /* 0x000fc400078e0085 */
[----:B------:R-:W2:Y:S04]  /*2d6e0*/  LDL.LU R133, [R1+0x20e0] ;  /* 0x0020e00001857983 */ /* 0x000ea80000300800 */
[----:B------:R-:W3:Y:S04]  /*2d6f0*/  LDL.LU R136, [R1+0x20dc] ;  /* 0x0020dc0001887983 */ /* 0x000ee80000300800 */
[----:B------:R-:W4:Y:S04]  /*2d700*/  LDL.LU R137, [R1+0x20d8] ;  /* 0x0020d80001897983 */ /* 0x000f280000300800 */
[----:B------:R-:W2:Y:S04]  /*2d710*/  LDL.LU R4, [R1+0x20d4] ;  /* 0x0020d40001047983 */ /* 0x000ea80000300800 */
[----:B------:R-:W2:Y:S01]  /*2d720*/  LDL.LU R204, [R1+0x620] ;  /* 0x0006200001cc7983 */ /* 0x000ea20000300800 */
[C---:B------:R-:W-:Y:S03]  /*2d730*/  HMMA.1688.F32.TF32 R92, R96.reuse, R126, R92 ;  /* 0x0000007e605c723c */ /* 0x040fe6000008105c */
[----:B------:R-:W2:Y:S04]  /*2d740*/  LDL.LU R205, [R1+0x624] ;  /* 0x0006240001cd7983 */ /* 0x000ea80000300800 */
[----:B------:R-:W2:Y:S04]  /*2d750*/  LDL.LU R206, [R1+0x628] ;  /* 0x0006280001ce7983 */ /* 0x000ea80000300800 */
[----:B------:R-:W2:Y:S01]  /*2d760*/  LDL.LU R207, [R1+0x62c] ;  /* 0x00062c0001cf7983 */ /* 0x000ea20000300800 */
[C---:B------:R-:W-:Y:S03]  /*2d770*/  HMMA.1688.F32.TF32 R88, R96.reuse, R150, R88 ;  /* 0x000000966058723c */ /* 0x040fe60000081058 */
[----:B------:R-:W3:Y:S04]  /*2d780*/  LDL.LU R188, [R1+0x6a0] ;  /* 0x0006a00001bc7983 */ /* 0x000ee80000300800 */
[----:B------:R-:W3:Y:S01]  /*2d790*/  LDL.LU R189, [R1+0x6a4] ;  /* 0x0006a40001bd7983 */ /* 0x000ee20000300800 */
[C---:B------:R-:W-:Y:S03]  /*2d7a0*/  HMMA.1688.F32.TF32 R248, R96.reuse, R122, R248 ;  /* 0x0000007a60f8723c */ /* 0x040fe600000810f8 */
[----:B------:R-:W3:Y:S04]  /*2d7b0*/  LDL.LU R190, [R1+0x6a8] ;  /* 0x0006a80001be7983 */ /* 0x000ee80000300800 */
[----:B------:R-:W3:Y:S04]  /*2d7c0*/  LDL.LU R191, [R1+0x6ac] ;  /* 0x0006ac0001bf7983 */ /* 0x000ee80000300800 */
[----:B------:R-:W3:Y:S04]  /*2d7d0*/  LDL.LU R192, [R1+0x660] ;  /* 0x0006600001c07983 */ /* 0x000ee80000300800 */
[----:B------:R-:W3:Y:S04]  /*2d7e0*/  LDL.LU R193, [R1+0x664] ;  /* 0x0006640001c17983 */ /* 0x000ee80000300800 */
[----:B------:R-:W3:Y:S04]  /*2d7f0*/  LDL.LU R194, [R1+0x668] ;  /* 0x0006680001c27983 */ /* 0x000ee80000300800 */
[----:B------:R-:W3:Y:S04]  /*2d800*/  LDL.LU R195, [R1+0x66c] ;  /* 0x00066c0001c37983 */ /* 0x000ee80000300800 */
[----:B------:R-:W3:Y:S01]  /*2d810*/  LDL.LU R208, [R1+0x5b0] ;  /* 0x0005b00001d07983 */ /* 0x000ee20000300800 */
[C---:B------:R-:W-:Y:S03]  /*2d820*/  HMMA.1688.F32.TF32 R232, R96.reuse, R26, R232 ;  /* 0x0000001a60e8723c */ /* 0x040fe600000810e8 */
        /* <DEDUP_REMOVED lines=9> */
[----:B------:R-:W-:Y:S04]  /*2d8c0*/  STL.64 [R1+0x170], R88 ;  /* 0x0001705801007387 */ /* 0x000fe80000100a00 */
[----:B------:R1:W-:Y:S01]  /*2d8d0*/  STL.64 [R1+0x178], R90 ;  /* 0x0001785a01007387 */ /* 0x0003e20000100a00 */
[C---:B------:R-:W-:Y:S03]  /*2d8e0*/  HMMA.1688.F32.TF32 R140, R96.reuse, R10, R140 ;  /* 0x0000000a608c723c */ /* 0x040fe6000008108c */
[----:B-1----:R-:W3:Y:S04]  /*2d8f0*/  LDL.LU.64 R90, [R1+0x20c0] ;  /* 0x0020c000015a7983 */ /* 0x002ee80000300a00 */
[----:B------:R-:W3:Y:S01]  /*2d900*/  LDL.LU.64 R88, [R1+0x20b8] ;  /* 0x0020b80001587983 */ /* 0x000ee20000300a00 */
[C---:B------:R-:W-:Y:S03]  /*2d910*/  HMMA.1688.F32.TF32 R168, R96.reuse, R18, R168 ;  /* 0x0000001260a8723c */ /* 0x040fe600000810a8 */
[----:B------:R-:W-:Y:S05]  /*2d920*/  STL.64 [R1+0x470], R92 ;  /* 0x0004705c01007387 */ /* 0x000fea0000100a00 */
[C---:B------:R-:W-:Y:S01]  /*2d930*/  HMMA.1688.F32.TF32 R164, R96.reuse, R130, R164 ;  /* 0x0000008260a4723c */ /* 0x040fe200000810a4 */
[----:B------:R1:W-:Y:S04]  /*2d940*/  STL.64 [R1+0x478], R94 ;  /* 0x0004785e01007387 */ /* 0x0003e80000100a00 */
[----:B-1----:R-:W3:Y:S03]  /*2d950*/  LDL.LU.64 R94, [R1+0x20b0] ;  /* 0x0020b000015e7983 */ /* 0x002ee60000300a00 */
[C---:B------:R-:W-:Y:S01]  /*2d960*/  HMMA.1688.F32.TF32 R108, R96.reuse, R14, R108 ;  /* 0x0000000e606c723c */ /* 0x040fe2000008106c */
[----:B------:R-:W3:Y:S07]  /*2d970*/  LDL.LU.64 R92, [R1+0x20a8] ;  /* 0x0020a800015c7983 */ /* 0x000eee0000300a00 */
[C---:B------:R-:W-:Y:S08]  /*2d980*/  HMMA.1688.F32.TF32 R220, R96.reuse, R30, R220 ;  /* 0x0000001e60dc723c */ /* 0x040ff000000810dc */
[----:B------:R-:W-:Y:S01]  /*2d990*/  HMMA.1688.F32.TF32 R96, R96, R114, R244 ;  /* 0x000000726060723c */ /* 0x000fe200000810f4 */
[----:B------:R-:W-:Y:S04]  /*2d9a0*/  STL.64 [R1+0x420], R248 ;  /* 0x000420f801007387 */ /* 0x000fe80000100a00 */
[----:B------:R1:W-:Y:S03]  /*2d9b0*/  STL.64 [R1+0x428], R250 ;  /* 0x000428fa01007387 */ /* 0x0003e60000100a00 */
[C---:B------:R-:W-:Y:S01]  /*2d9c0*/  HMMA.1688.F32.TF32 R40, R180.reuse, R126, R40 ;  /* 0x0000007eb428723c */ /* 0x040fe20000081028 */
[----:B------:R-:W-:Y:S04]  /*2d9d0*/  LDS R246, [R2+0x22900] ;  /* 0x0229000002f67984 */ /* 0x000fe80000000800 */
[----:B------:R-:W-:Y:S04]  /*2d9e0*/  LDS R245, [R3+0x22100] ;  /* 0x0221000003f57984 */ /* 0x000fe80000000800 */
[----:B-1----:R-:W3:Y:S04]  /*2d9f0*/  LDL.LU.64 R250, [R1+0x20a0] ;  /* 0x0020a00001fa7983 */ /* 0x002ee80000300a00 */
[----:B------:R-:W3:Y:S04]  /*2da00*/  LDL.LU.64 R248, [R1+0x2098] ;  /* 0x0020980001f87983 */ /* 0x000ee80000300a00 */
[----:B------:R-:W-:Y:S04]  /*2da10*/  STL.64 [R1+0x410], R36 ;  /* 0x0004102401007387 */ /* 0x000fe80000100a00 */
[----:B------:R1:W-:Y:S01]  /*2da20*/  STL.64 [R1+0x418], R38 ;  /* 0x0004182601007387 */ /* 0x0003e20000100a00 */
[C---:B------:R-:W-:Y:S03]  /*2da30*/  HMMA.1688.F32.TF32 R184, R180.reuse, R14, R184 ;  /* 0x0000000eb4b8723c */ /* 0x040fe600000810b8 */
[----:B------:R-:W-:Y:S04]  /*2da40*/  LDS R247, [R3+0x22900] ;  /* 0x0229000003f77984 */ /* 0x000fe80000000800 */
[----:B-1----:R-:W3:Y:S04]  /*2da50*/  LDL.LU.64 R38, [R1+0x2090] ;  /* 0x0020900001267983 */ /* 0x002ee80000300a00 */
[----:B------:R-:W3:Y:S04]  /*2da60*/  LDL.LU.64 R36, [R1+0x2088] ;  /* 0x0020880001247983 */ /* 0x000ee80000300a00 */
[----:B------:R-:W3:Y:S04]  /*2da70*/  LDL.LU R244, [R1+0x2080] ;  /* 0x0020800001f47983 */ /* 0x000ee80000300800 */
[----:B------:R1:W-:Y:S04]  /*2da80*/  STL.64 [R1+0x360], R96 ;  /* 0x0003606001007387 */ /* 0x0003e80000100a00 */
[----:B------:R-:W-:Y:S04]  /*2da90*/  STL.64 [R1+0x368], R98 ;  /* 0x0003686201007387 */ /* 0x000fe80000100a00 */
[----:B-1----:R-:W3:Y:S04]  /*2daa0*/  LDL.LU R96, [R1+0x4c0] ;  /* 0x0004c00001607983 */ /* 0x002ee80000300800 */
[----:B------:R-:W3:Y:S04]  /*2dab0*/  LDL R28, [R1+0x1988] ;  /* 0x00198800011c7983 */ /* 0x000ee80000100800 */
[----:B------:R-:W-:Y:S04]  /*2dac0*/  STL.64 [R1+0x2d0], R40 ;  /* 0x0002d02801007387 */ /* 0x000fe80000100a00 */
[----:B------:R1:W-:Y:S02]  /*2dad0*/  STL.64 [R1+0x2d8], R42 ;  /* 0x0002d82a01007387 */ /* 0x0003e40000100a00 */
[C---:B-1----:R-:W-:Y:S02]  /*2dae0*/  HMMA.1688.F32.TF32 R40, R180.reuse, R114, R212 ;  /* 0x00000072b428723c */ /* 0x042fe400000810d4 */
[----:B------:R-:W-:Y:S04]  /*2daf0*/  LDS R212, [R2+0x22080] ;  /* 0x0220800002d47984 */ /* 0x000fe80000000800 */
[----:B------:R-:W-:Y:S02]  /*2db00*/  LDS R214, [R2+0x22880] ;  /* 0x0228800002d67984 */ /* 0x000fe40000000800 */
[C---:B------:R-:W-:Y:S02]  /*2db10*/  HMMA.1688.F32.TF32 R200, R180.reuse, R10, R200 ;  /* 0x0000000ab4c8723c */ /* 0x040fe400000810c8 */
[----:B------:R-:W-:Y:S04]  /*2db20*/  LDS R213, [R3+0x22080] ;  /* 0x0220800003d57984 */ /* 0x000fe80000000800 */
[----:B------:R-:W-:Y:S02]  /*2db30*/  LDS R215, [R3+0x22880] ;  /* 0x0228800003d77984 */ /* 0x000fe40000000800 */
[C---:B------:R-:W-:Y:S02]  /*2db40*/  HMMA.1688.F32.TF32 R216, R180.reuse, R22, R216 ;  /* 0x00000016b4d8723c */ /* 0x040fe400000810d8 */
[----:B------:R-:W-:Y:S04]  /*2db50*/  LDS R10, [R2+0x22980] ;  /* 0x02298000020a7984 */ /* 0x000fe80000000800 */
[----:B------:R-:W-:Y:S01]  /*2db60*/  LDS R11, [R3+0x22980] ;  /* 0x02298000030b7984 */ /* 0x000fe20000000800 */
[----:B----4-:R-:W-:Y:S01]  /*2db70*/  IMAD.MOV.U32 R97, RZ, RZ, R137 ;  /* 0x000000ffff617224 */ /* 0x010fe200078e0089 */
[C---:B--2---:R-:W-:Y:S08]  /*2db80*/  HMMA.1688.F32.TF32 R204, R180.reuse, R130, R204 ;  /* 0x00000082b4cc723c */ /* 0x044ff000000810cc */
[----:B---3--:R-:W-:Y:S01]  /*2db90*/  HMMA.1688.F32.TF32 R188, R180, R138, R188 ;  /* 0x0000008ab4bc723c */ /* 0x008fe200000810bc */
[----:B------:R-:W-:Y:S01]  /*2dba0*/  IMAD.MOV.U32 R98, RZ, RZ, R136 ;  /* 0x000000ffff627224 */ /* 0x000fe200078e0088 */
[----:B------:R-:W-:-:S05]  /*2dbb0*/  MOV R99, R133 ;  /* 0x0000008500637202 */ /* 0x000fca0000000f00 */
[----:B------:R-:W-:Y:S02]  /*2dbc0*/  IMAD.MOV.U32 R139, RZ, RZ, R4 ;  /* 0x000000ffff8b7224 */ /* 0x000fe400078e0004 */
[----:B------:R-:W-:Y:S02]  /*2dbd0*/  IMAD.U32 R4, RZ, RZ, UR4 ;  /* 0x00000004ff047e24 */ /* 0x000fe4000f8e00ff */
[----:B------:R-:W-:Y:S02]  /*2dbe0*/  IMAD.MOV.U32 R138, RZ, RZ, R128 ;  /* 0x000000ffff8a7224 */ /* 0x000fe400078e0080 */
[----:B------:R-:W-:Y:S02]  /*2dbf0*/  IMAD.MOV.U32 R137, RZ, RZ, R129 ;  /* 0x000000ffff897224 */ /* 0x000fe400078e0081 */
[C---:B------:R-:W-:Y:S08]  /*2dc00*/  HMMA.1688.F32.TF32 R128, R180.reuse, R26, R196 ;  /* 0x0000001ab480723c */ /* 0x040ff000000810c4 */
[C---:B------:R-:W-:Y:S08]  /*2dc10*/  HMMA.1688.F32.TF32 R196, R180.reuse, R122, R48 ;  /* 0x0000007ab4c4723c */ /* 0x040ff00000081030 */
[----:B------:R-:W-:Y:S01]  /*2dc20*/  HMMA.1688.F32.TF32 R48, R180, R118, R52 ;  /* 0x00000076b430723c */ /* 0x000fe20000081034 */
[----:B------:R-:W-:-:S07]  /*2dc30*/  IMAD.MOV.U32 R136, RZ, RZ, R132 ;  /* 0x000000ffff887224 */ /* 0x000fce00078e0084 */
[----:B------:R-:W-:Y:S01]  /*2dc40*/  HMMA.1688.F32.TF32 R192, R180, R134, R192 ;  /* 0x00000086b4c0723c */ /* 0x000fe200000810c0 */
[----:B------:R-:W-:-:S06]  /*2dc50*/  IMAD.MOV.U32 R55, RZ, RZ, R13 ;  /* 0x000000ffff377224 */ /* 0x000fcc00078e000d */
[----:B------:R-:W-:Y:S04]  /*2dc60*/  STL.64 [R1+0x2c0], R196 ;  /* 0x0002c0c401007387 */ /* 0x000fe80000100a00 */
[----:B------:R-:W-:Y:S01]  /*2dc70*/  STL.64 [R1+0x2c8], R198 ;  /* 0x0002c8c601007387 */ /* 0x000fe20000100a00 */
[C---:B------:R-:W-:Y:S03]  /*2dc80*/  HMMA.1688.F32.TF32 R208, R180.reuse, R18, R208 ;  /* 0x00000012b4d0723c */ /* 0x040fe600000810d0 */
[----:B------:R-:W-:Y:S04]  /*2dc90*/  STL.64 [R1+0x2a0], R48 ;  /* 0x0002a03001007387 */ /* 0x000fe80000100a00 */
[----:B------:R-:W-:Y:S01]  /*2dca0*/  STL.64 [R1+0x2a8], R50 ;  /* 0x0002a83201007387 */ /* 0x000fe20000100a00 */
[----:B------:R-:W-:Y:S03]  /*2dcb0*/  HMMA.1688.F32.TF32 R136, R180, R6, R136 ;  /* 0x00000006b488723c */ /* 0x000fe60000081088 */
[----:B------:R1:W-:Y:S04]  /*2dcc0*/  STL.64 [R1+0x250], R40 ;  /* 0x0002502801007387 */ /* 0x0003e80000100a00 */
[----:B------:R-:W-:Y:S04]  /*2dcd0*/  LDS R196, [R252+0x22000] ;  /* 0x02200000fcc47984 */ /* 0x000fe80000000800 */
[----:B------:R-:W-:Y:S01]  /*2dce0*/  LDS R198, [R252+0x22800] ;  /* 0x02280000fcc67984 */ /* 0x000fe20000000800 */
[----:B-1----:R-:W-:-:S03]  /*2dcf0*/  IMAD.MOV.U32 R40, RZ, RZ, R12 ;  /* 0x000000ffff287224 */ /* 0x002fc600078e000c */
[----:B------:R-:W-:Y:S04]  /*2dd00*/  LDS R197, [R29+0x22000] ;  /* 0x022000001dc57984 */ /* 0x000fe80000000800 */
[----:B------:R-:W-:Y:S01]  /*2dd10*/  LDS R199, [R29+0x22800] ;  /* 0x022800001dc77984 */ /* 0x000fe20000000800 */
[----:B------:R-:W-:Y:S02]  /*2dd20*/  IMAD.MOV.U32 R51, RZ, RZ, R21 ;  /* 0x000000ffff337224 */ /* 0x000fe400078e0015 */
[----:B------:R-:W-:Y:S01]  /*2dd30*/  IMAD.MOV.U32 R52, RZ, RZ, R20 ;  /* 0x000000ffff347224 */ /* 0x000fe200078e0014 */
[----:B------:R1:W-:Y:S01]  /*2dd40*/  STL.64 [R1+0x258], R42 ;  /* 0x0002582a01007387 */ /* 0x0003e20000100a00 */
[----:B------:R-:W-:Y:S01]  /*2dd50*/  MOV R41, R9 ;  /* 0x0000000900297202 */ /* 0x000fe20000000f00 */
[----:B------:R-:W-:-:S02]  /*2dd60*/  IMAD.MOV.U32 R53, RZ, RZ, R17 ;  /* 0x000000ffff357224 */ /* 0x000fc400078e0011 */
[----:B------:R-:W-:Y:S01]  /*2dd70*/  IMAD.MOV.U32 R54, RZ, RZ, R16 ;  /* 0x000000ffff367224 */ /* 0x000fe200078e0010 */
[C---:B------:R-:W-:Y:S01]  /*2dd80*/  HMMA.1688.F32.TF32 R132, R180.reuse, R34, R96 ;  /* 0x00000022b484723c */ /* 0x040fe20000081060 */
[----:B------:R-:W-:Y:S01]  /*2dd90*/  IMAD R28, R4, 0x10000, R28 ;  /* 0x00010000041c7824 */ /* 0x000fe200078e021c */
[----:B------:R-:W-:Y:S06]  /*2dda0*/  LDS R18, [R252+0x22980] ;  /* 0x02298000fc127984 */ /* 0x000fec0000000800 */
[C---:B------:R-:W-:Y:S01]  /*2ddb0*/  HMMA.1688.F32.TF32 R96, R180.reuse, R30, R224 ;  /* 0x0000001eb460723c */ /* 0x040fe200000810e0 */
[----:B------:R-:W2:Y:S04]  /*2ddc0*/  LDSM.16.M88.4 R12, [R28] ;  /* 0x000000001c0c783b */ /* 0x000ea80000000200 */
[----:B------:R-:W-:Y:S03]  /*2ddd0*/  LDSM.16.M88.4 R20, [R28+0x1000] ;  /* 0x001000001c14783b */ /* 0x000fe60000000200 */
[----:B------:R-:W-:Y:S01]  /*2dde0*/  HMMA.1688.F32.TF32 R224, R180, R150, R228 ;  /* 0x00000096b4e0723c */ /* 0x000fe200000810e4 */
[----:B------:R-:W-:Y:S04]  /*2ddf0*/  LDS R180, [R2+0x22000] ;  /* 0x0220000002b47984 */ /* 0x000fe80000000800 */
[----:B------:R-:W-:Y:S04]  /*2de00*/  LDS R182, [R2+0x22800] ;  /* 0x0228000002b67984 */ /* 0x000fe80000000800 */
[----:B------:R-:W-:Y:S04]  /*2de10*/  LDS R181, [R3+0x22000] ;  /* 0x0220000003b57984 */ /* 0x000fe80000000800 */
[----:B------:R-:W3:Y:S01]  /*2de20*/  LDS R183, [R3+0x22800] ;  /* 0x0228000003b77984 */ /* 0x000ee20000000800 */
[----:B-1----:R-:W-:-:S02]  /*2de30*/  IMAD.MOV.U32 R42, RZ, RZ, R8 ;  /* 0x000000ffff2a7224 */ /* 0x002fc400078e0008 */
[----:B------:R-:W-:Y:S01]  /*2de40*/  IMAD.MOV.U32 R43, RZ, RZ, R5 ;  /* 0x000000ffff2b7224 */ /* 0x000fe200078e0005 */
[----:B------:R-:W-:Y:S01]  /*2de50*/  STL [R1+0x378], R28 ;  /* 0x0003781c01007387 */ /* 0x000fe20000100800 */
[----:B------:R-:W-:Y:S01]  /*2de60*/  IMAD.MOV.U32 R48, RZ, RZ, R244 ;  /* 0x000000ffff307224 */ /* 0x000fe200078e00f4 */
[----:B------:R-:W-:Y:S01]  /*2de70*/  MOV R49, R25 ;  /* 0x0000001900317202 */ /* 0x000fe20000000f00 */
[----:B------:R-:W-:Y:S01]  /*2de80*/  IMAD.MOV.U32 R50, RZ, RZ, R24 ;  /* 0x000000ffff327224 */ /* 0x000fe200078e0018 */
[----:B------:R-:W-:Y:S04]  /*2de90*/  LDS R4, [R252+0x22100] ;  /* 0x02210000fc047984 */ /* 0x000fe80000000800 */
[----:B------:R-:W-:Y:S04]  /*2dea0*/  LDS R6, [R252+0x22900] ;  /* 0x02290000fc067984 */ /* 0x000fe80000000800 */
[----:B------:R-:W-:Y:S01]  /*2deb0*/  LDS R7, [R29+0x22900] ;  /* 0x022900001d077984 */ /* 0x000fe20000000800 */
[-C--:B--2---:R-:W-:Y:S03]  /*2dec0*/  HMMA.1688.F32.TF32 R52, R196, R12.reuse, R52 ;  /* 0x0000000cc434723c */ /* 0x084fe60000081034 */
[----:B------:R-:W-:Y:S04]  /*2ded0*/  STL [R1+0x1f80], R252 ;  /* 0x001f80fc01007387 */ /* 0x000fe80000100800 */
[----:B------:R-:W-:Y:S04]  /*2dee0*/  LDS R228, [R252+0x22080] ;  /* 0x02208000fce47984 */ /* 0x000fe80000000800 */
[----:B------:R-:W-:Y:S04]  /*2def0*/  LDS R230, [R252+0x22880] ;  /* 0x02288000fce67984 */ /* 0x000fe80000000800 */
[----:B------:R-:W-:Y:S04]  /*2df00*/  LDS R229, [R29+0x22080] ;  /* 0x022080001de57984 */ /* 0x000fe80000000800 */
[----:B------:R-:W-:Y:S01]  /*2df10*/  LDS R231, [R29+0x22880] ;  /* 0x022880001de77984 */ /* 0x000fe20000000800 */
[-C--:B---3--:R-:W-:Y:S03]  /*2df20*/  HMMA.1688.F32.TF32 R40, R180, R12.reuse, R40 ;  /* 0x0000000cb428723c */ /* 0x088fe60000081028 */
[----:B------:R-:W-:Y:S04]  /*2df30*/  STL [R1+0x1f88], R14 ;  /* 0x001f880e01007387 */ /* 0x000fe80000100800 */
[----:B------:R-:W-:Y:S04]  /*2df40*/  STL [R1+0x1f84], R15 ;  /* 0x001f840f01007387 */ /* 0x000fe80000100800 */
[----:B------:R-:W-:Y:S04]  /*2df50*/  STL [R1+0x1f90], R22 ;  /* 0x001f901601007387 */ /* 0x000fe80000100800 */
[----:B------:R-:W-:Y:S04]  /*2df60*/  STL [R1+0x1f8c], R23 ;  /* 0x001f8c1701007387 */ /* 0x000fe80000100800 */
[----:B------:R-:W-:Y:S04]  /*2df70*/  LDS R244, [R2+0x22100] ;  /* 0x0221000002f47984 */ /* 0x000fe80000000800 */
[----:B------:R-:W1:Y:S04]  /*2df80*/  LDS R5, [R29+0x22100] ;  /* 0x022100001d057984 */ /* 0x000e680000000800 */
[----:B------:R-:W-:Y:S04]  /*2df90*/  STL.64 [R1+0x340], R40 ;  /* 0x0003402801007387 */ /* 0x000fe80000100a00 */
[----:B------:R2:W-:Y:S04]  /*2dfa0*/  STL.64 [R1+0x348], R42 ;  /* 0x0003482a01007387 */ /* 0x0005e80000100a00 */
[----:B------:R-:W-:Y:S04]  /*2dfb0*/  LDS R8, [R2+0x22180] ;  /* 0x0221800002087984 */ /* 0x000fe80000000800 */
[----:B------:R-:W3:Y:S04]  /*2dfc0*/  LDS R9, [R3+0x22180] ;  /* 0x0221800003097984 */ /* 0x000ee80000000800 */
[----:B--2---:R-:W2:Y:S04]  /*2dfd0*/  LDL.LU.64 R42, [R1+0x2078] ;  /* 0x00207800012a7983 */ /* 0x004ea80000300a00 */
[----:B------:R-:W2:Y:S04]  /*2dfe0*/  LDL.LU.64 R40, [R1+0x2070] ;  /* 0x0020700001287983 */ /* 0x000ea80000300a00 */
[----:B------:R-:W-:Y:S04]  /*2dff0*/  STL.64 [R1+0x310], R52 ;  /* 0x0003103401007387 */ /* 0x000fe80000100a00 */
[----:B------:R4:W-:Y:S04]  /*2e000*/  STL.64 [R1+0x318], R54 ;  /* 0x0003183601007387 */ /* 0x0009e80000100a00 */
[----:B------:R-:W-:Y:S04]  /*2e010*/  LDS R16, [R252+0x22180] ;  /* 0x02218000fc107984 */ /* 0x000fe80000000800 */
[----:B------:R-:W-:Y:S04]  /*2e020*/  LDS R17, [R29+0x22180] ;  /* 0x022180001d117984 */ /* 0x000fe80000000800 */
[----:B----4-:R-:W4:Y:S04]  /*2e030*/  LDL.LU.64 R54, [R1+0x2068] ;  /* 0x0020680001367983 */ /* 0x010f280000300a00 */
[----:B------:R-:W4:Y:S01]  /*2e040*/  LDL.LU.64 R52, [R1+0x2060] ;  /* 0x0020600001347983 */ /* 0x000f220000300a00 */
[-C--:B------:R-:W-:Y:S03]  /*2e050*/  HMMA.1688.F32.TF32 R48, R212, R12.reuse, R48 ;  /* 0x0000000cd430723c */ /* 0x080fe60000081030 */
[----:B------:R-:W2:Y:S04]  /*2e060*/  LDS R19, [R29+0x22980] ;  /* 0x022980001d137984 */ /* 0x000ea80000000800 */
[----:B------:R-:W2:Y:S01]  /*2e070*/  LDSM.16.M88.4 R24, [R28+0x2000] ;  /* 0x002000001c18783b */ /* 0x000ea20000000200 */
[-C--:B-1----:R-:W-:Y:S03]  /*2e080*/  HMMA.1688.F32.TF32 R156, R4, R12.reuse, R156 ;  /* 0x0000000c049c723c */ /* 0x082fe6000008109c */
[----:B------:R-:W1:Y:S11]  /*2e090*/  LDSM.16.M88.4 R28, [R28+0x3000] ;  /* 0x003000001c1c783b */ /* 0x000e760000000200 */
[----:B------:R-:W-:Y:S01]  /*2e0a0*/  @!UPT UIADD3 URZ, URZ, URZ, URZ ;  /* 0x0000003f3f3ff290 */ /* 0x000fe2000fffe03f */
[----:B------:R-:W-:Y:S04]  /*2e0b0*/  STL.64 [R1+0x3a0], R48 ;  /* 0x0003a03001007387 */ /* 0x000fe80000100a00 */
[----:B------:R4:W-:Y:S01]  /*2e0c0*/  STL.64 [R1+0x3a8], R50 ;  /* 0x0003a83201007387 */ /* 0x0009e20000100a00 */
[-C--:B---3--:R-:W-:Y:S08]  /*2e0d0*/  HMMA.1688.F32.TF32 R172, R8, R12.reuse, R172 ;  /* 0x0000000c08ac723c */ /* 0x088ff000000810ac */
[-C--:B----4-:R-:W-:Y:S08]  /*2e0e0*/  HMMA.1688.F32.TF32 R48, R228, R12.reuse, R52 ;  /* 0x0000000ce430723c */ /* 0x090ff00000081034 */
[-C--:B------:R-:W-:Y:S11]  /*2e0f0*/  HMMA.1688.F32.TF32 R52, R244, R12.reuse, R92 ;  /* 0x0000000cf434723c */ /* 0x080ff6000008105c */
[----:B------:R-:W-:Y:S04]  /*2e100*/  @!UPT UIADD3 URZ, URZ, URZ, URZ ;  /* 0x0000003f3f3ff290 */ /* 0x000fe8000fffe03f */
[----:B------:R3:W-:Y:S04]  /*2e110*/  STL.64 [R1+0x3f0], R48 ;  /* 0x0003f03001007387 */ /* 0x0007e80000100a00 */
[----:B------:R4:W-:Y:S04]  /*2e120*/  STL.64 [R1+0x3f8], R50 ;  /* 0x0003f83201007387 */ /* 0x0009e80000100a00 */
[----:B---3--:R-:W3:Y:S04]  /*2e130*/  LDL.LU R48, [R1+0x120] ;  /* 0x0001200001307983 */ /* 0x008ee80000300800 */
[----:B------:R1:W-:Y:S04]  /*2e140*/  STL.64 [R1+0x540], R52 ;  /* 0x0005403401007387 */ /* 0x0003e80000100a00 */
[----:B------:R1:W-:Y:S04]  /*2e150*/  STL.64 [R1+0x548], R54 ;  /* 0x0005483601007387 */ /* 0x0003e80000100a00 */
[----:B------:R-:W3:Y:S04]  /*2e160*/  LDL.LU R49, [R1+0x124] ;  /* 0x0001240001317983 */ /* 0x000ee80000300800 */
[----:B----4-:R-:W3:Y:S04]  /*2e170*/  LDL.LU R50, [R1+0x128] ;  /* 0x0001280001327983 */ /* 0x010ee80000300800 */
[----:B------:R-:W3:Y:S04]  /*2e180*/  LDL.LU R51, [R1+0x12c] ;  /* 0x00012c0001337983 */ /* 0x000ee80000300800 */
[----:B-1----:R-:W4:Y:S04]  /*2e190*/  LDL.LU R52, [R1+0x520] ;  /* 0x0005200001347983 */ /* 0x002f280000300800 */
[----:B------:R-:W4:Y:S04]  /*2e1a0*/  LDL.LU R53, [R1+0x524] ;  /* 0x0005240001357983 */ /* 0x000f280000300800 */
[----:B------:R-:W4:Y:S04]  /*2e1b0*/  LDL.LU R54, [R1+0x528] ;  /* 0x0005280001367983 */ /* 0x000f280000300800 */
[----:B------:R-:W4:Y:S04]  /*2e1c0*/  LDL.LU R55, [R1+0x52c] ;  /* 0x00052c0001377983 */ /* 0x000f280000300800 */
[----:B------:R-:W4:Y:S04]  /*2e1d0*/  LDL.LU R92, [R1+0x60] ;  /* 0x00006000015c7983 */ /* 0x000f280000300800 */
[----:B------:R-:W4:Y:S04]  /*2e1e0*/  LDL.LU R93, [R1+0x64] ;  /* 0x00006400015d7983 */ /* 0x000f280000300800 */
[----:B------:R-:W4:Y:S04]  /*2e1f0*/  LDL.LU R94, [R1+0x68] ;  /* 0x00006800015e7983 */ /* 0x000f280000300800 */
[----:B------:R-:W4:Y:S04]  /*2e200*/  LDL.LU R95, [R1+0x6c] ;  /* 0x00006c00015f7983 */ /* 0x000f280000300800 */
[----:B------:R1:W-:Y:S04]  /*2e210*/  STL.64 [R1+0x710], R156 ;  /* 0x0007109c01007387 */ /* 0x0003e80000100a00 */
[----:B------:R2:W-:Y:S04]  /*2e220*/  STL.64 [R1+0x718], R158 ;  /* 0x0007189e01007387 */ /* 0x0005e80000100a00 */
[----:B-1----:R-:W4:Y:S04]  /*2e230*/  LDL.LU R156, [R1+0x200] ;  /* 0x00020000019c7983 */ /* 0x002f280000300800 */
[----:B------:R-:W4:Y:S04]  /*2e240*/  LDL.LU R157, [R1+0x204] ;  /* 0x00020400019d7983 */ /* 0x000f280000300800 */
[----:B--2---:R-:W2:Y:S04]  /*2e250*/  LDL.LU R158, [R1+0x208] ;  /* 0x00020800019e7983 */ /* 0x004ea80000300800 */
[----:B------:R-:W2:Y:S04]  /*2e260*/  LDL.LU R159, [R1+0x20c] ;  /* 0x00020c00019f7983 */ /* 0x000ea80000300800 */
[----:B------:R1:W-:Y:S04]  /*2e270*/  STL.64 [R1+0x880], R172 ;  /* 0x000880ac01007387 */ /* 0x0003e80000100a00 */
[----:B------:R1:W-:Y:S04]  /*2e280*/  STL.64 [R1+0x888], R174 ;  /* 0x000888ae01007387 */ /* 0x0003e80000100a00 */
[----:B-1----:R-:W2:Y:S04]  /*2e290*/  LDL.LU R172, [R1+0x4e0] ;  /* 0x0004e00001ac7983 */ /* 0x002ea80000300800 */
[----:B------:R-:W2:Y:S04]  /*2e2a0*/  LDL.LU R173, [R1+0x4e4] ;  /* 0x0004e40001ad7983 */ /* 0x000ea80000300800 */
[----:B------:R-:W2:Y:S04]  /*2e2b0*/  LDL.LU R174, [R1+0x4e8] ;  /* 0x0004e80001ae7983 */ /* 0x000ea80000300800 */
[----:B------:R-:W2:Y:S01]  /*2e2c0*/  LDL.LU R175, [R1+0x4ec] ;  /* 0x0004ec0001af7983 */ /* 0x000ea20000300800 */
[----:B------:R-:W-:Y:S03]  /*2e2d0*/  HMMA.1688.F32.TF32 R188, R16, R12, R188 ;  /* 0x0000000c10bc723c */ /* 0x000fe600000810bc */
[----:B------:R-:W4:Y:S11]  /*2e2e0*/  LDL.LU R12, [R1+0xc0] ;  /* 0x0000c000010c7983 */ /* 0x000f360000300800 */
[----:B------:R-:W-:Y:S09]  /*2e2f0*/  @!UPT UIADD3 URZ, URZ, URZ, URZ ;  /* 0x0000003f3f3ff290 */ /* 0x000ff2000fffe03f */
[----:B------:R-:W-:Y:S04]  /*2e300*/  STL.64 [R1+0x920], R188 ;  /* 0x000920bc01007387 */ /* 0x000fe80000100a00 */
[----:B------:R2:W-:Y:S04]  /*2e310*/  STL.64 [R1+0x928], R190 ;  /* 0x000928be01007387 */ /* 0x0005e80000100a00 */
[----:B------:R-:W4:Y:S04]  /*2e320*/  LDL.LU R13, [R1+0xc4] ;  /* 0x0000c400010d7983 */ /* 0x000f280000300800 */
[----:B------:R-:W4:Y:S04]  /*2e330*/  LDL.LU R14, [R1+0xc8] ;  /* 0x0000c800010e7983 */ /* 0x000f280000300800 */
[----:B------:R-:W4:Y:S01]  /*2e340*/  LDL.LU R15, [R1+0xcc] ;  /* 0x0000cc00010f7983 */ /* 0x000f220000300800 */
[-C--:B---3--:R-:W-:Y:S08]  /*2e350*/  HMMA.1688.F32.TF32 R48, R196, R20.reuse, R48 ;  /* 0x00000014c430723c */ /* 0x088ff00000081030 */
[-C--:B--2---:R-:W-:Y:S01]  /*2e360*/  HMMA.1688.F32.TF32 R188, R180, R20.reuse, R172 ;  /* 0x00000014b4bc723c */ /* 0x084fe200000810ac */
[----:B------:R-:W2:Y:S11]  /*2e370*/  LDL.LU R172, [R1+0x130] ;  /* 0x0001300001ac7983 */ /* 0x000eb60000300800 */
[----:B------:R-:W-:Y:S11]  /*2e380*/  @!UPT UIADD3 URZ, URZ, URZ, URZ ;  /* 0x0000003f3f3ff290 */ /* 0x000ff6000fffe03f */
[----:B------:R1:W-:Y:S04]  /*2e390*/  STL.64 [R1+0x240], R188 ;  /* 0x000240bc01007387 */ /* 0x0003e80000100a00 */
[----:B------:R3:W-:Y:S04]  /*2e3a0*/  STL.64 [R1+0x248], R190 ;  /* 0x000248be01007387 */ /* 0x0007e80000100a00 */
[----:B------:R-:W2:Y:S04]  /*2e3b0*/  LDL.LU R173, [R1+0x134] ;  /* 0x0001340001ad7983 */ /* 0x000ea80000300800 */
[----:B------:R-:W2:Y:S04]  /*2e3c0*/  LDL.LU R174, [R1+0x138] ;  /* 0x0001380001ae7983 */ /* 0x000ea80000300800 */
[----:B------:R-:W2:Y:S04]  /*2e3d0*/  LDL.LU R175, [R1+0x13c] ;  /* 0x00013c0001af7983 */ /* 0x000ea80000300800 */
[----:B-1----:R-:W2:Y:S04]  /*2e3e0*/  LDL.LU R188, [R1+0x580] ;  /* 0x0005800001bc7983 */ /* 0x002ea80000300800 */
[----:B------:R-:W2:Y:S04]  /*2e3f0*/  LDL.LU R189, [R1+0x584] ;  /* 0x0005840001bd7983 */ /* 0x000ea80000300800 */
[----:B---3--:R-:W2:Y:S04]  /*2e400*/  LDL.LU R190, [R1+0x588] ;  /* 0x0005880001be7983 */ /* 0x008ea80000300800 */
[----:B------:R-:W2:Y:S04]  /*2e410*/  LDL.LU R191, [R1+0x58c] ;  /* 0x00058c0001bf7983 */ /* 0x000ea80000300800 */
[----:B------:R-:W3:Y:S04]  /*2e420*/  LDL.LU R34, [R1+0xe8] ;  /* 0x0000e80001227983 */ /* 0x000ee80000300800 */
[----:B------:R-:W3:Y:S04]  /*2e430*/  LDL.LU R35, [R1+0xec] ;  /* 0x0000ec0001237983 */ /* 0x000ee80000300800 */
[----:B------:R-:W-:Y:S04]  /*2e440*/  STL.64 [R1+0x270], R48 ;  /* 0x0002703001007387 */ /* 0x000fe80000100a00 */
[----:B------:R1:W-:Y:S04]  /*2e450*/  STL.64 [R1+0x278], R50 ;  /* 0x0002783201007387 */ /* 0x0003e80000100a00 */
[----:B-1----:R-:W2:Y:S04]  /*2e460*/  LDL.LU.64 R50, [R1+0x2058] ;  /* 0x0020580001327983 */ /* 0x002ea80000300a00 */
[----:B------:R-:W2:Y:S01]  /*2e470*/  LDL.LU.64 R48, [R1+0x2050] ;  /* 0x0020500001307983 */ /* 0x000ea20000300a00 */
[-C--:B----4-:R-:W-:Y:S11]  /*2e480*/  HMMA.1688.F32.TF32 R12, R212, R20.reuse, R12 ;  /* 0x00000014d40c723c */ /* 0x090ff6000008100c */
[----:B------:R-:W-:Y:S11]  /*2e490*/  @!UPT UIADD3 URZ, URZ, URZ, URZ ;  /* 0x0000003f3f3ff290 */ /* 0x000ff6000fffe03f */
[----:B------:R-:W-:Y:S01]  /*2e4a0*/  @!UPT UIADD3 URZ, URZ, URZ, URZ ;  /* 0x0000003f3f3ff290 */ /* 0x000fe2000fffe03f */
[----:B------:R-:W-:Y:S04]  /*2e4b0*/  STL.64 [R1+0x300], R12 ;  /* 0x0003000c01007387 */ /* 0x000fe80000100a00 */
[----:B------:R2:W-:Y:S01]  /*2e4c0*/  STL.64 [R1+0x308], R14 ;  /* 0x0003080e01007387 */ /* 0x0005e20000100a00 */
[-C--:B------:R-:W-:Y:S08]  /*2e4d0*/  HMMA.1688.F32.TF32 R88, R244, R20.reuse, R88 ;  /* 0x00000014f458723c */ /* 0x080ff00000081058 */
[-C--:B--2---:R-:W-:Y:S08]  /*2e4e0*/  HMMA.1688.F32.TF32 R12, R228, R20.reuse, R48 ;  /* 0x00000014e40c723c */ /* 0x084ff00000081030 */
[-C--:B------:R-:W-:Y:S11]  /*2e4f0*/  HMMA.1688.F32.TF32 R48, R4, R20.reuse, R152 ;  /* 0x000000140430723c */ /* 0x080ff60000081098 */
[----:B------:R-:W-:Y:S04]  /*2e500*/  @!UPT UIADD3 URZ, URZ, URZ, URZ ;  /* 0x0000003f3f3ff290 */ /* 0x000fe8000fffe03f */
[----:B------:R-:W-:Y:S04]  /*2e510*/  STL.64 [R1+0x3d0], R12 ;  /* 0x0003d00c01007387 */ /* 0x000fe80000100a00 */
[----:B------:R1:W-:Y:S02]  /*2e520*/  STL.64 [R1+0x3d8], R14 ;  /* 0x0003d80e01007387 */ /* 0x0003e40000100a00 */
[-C--:B-1----:R-:W-:Y:S02]  /*2e530*/  HMMA.1688.F32.TF32 R12, R8, R20.reuse, R176 ;  /* 0x00000014080c723c */ /* 0x082fe400000810b0 */
[----:B------:R-:W-:Y:S04]  /*2e540*/  STL.64 [R1+0x4e0], R88 ;  /* 0x0004e05801007387 */ /* 0x000fe80000100a00 */
[----:B------:R-:W-:Y:S02]  /*2e550*/  STL.64 [R1+0x4e8], R90 ;  /* 0x0004e85a01007387 */ /* 0x000fe40000100a00 */
[----:B------:R-:W-:Y:S02]  /*2e560*/  HMMA.1688.F32.TF32 R20, R16, R20, R192 ;  /* 0x000000141014723c */ /* 0x000fe400000810c0 */
[----:B------:R-:W-:Y:S04]  /*2e570*/  STL.64 [R1+0x560], R48 ;  /* 0x0005603001007387 */ /* 0x000fe80000100a00 */
[----:B------:R-:W-:Y:S04]  /*2e580*/  STL.64 [R1+0x568], R50 ;  /* 0x0005683201007387 */ /* 0x000fe80000100a00 */
[----:B------:R-:W2:Y:S05]  /*2e590*/  LDL R195, [R1+0x378] ;  /* 0x0003780001c37983 */ /* 0x000eaa0000100800 */
[----:B------:R-:W-:Y:S04]  /*2e5a0*/  STL.64 [R1+0x7d0], R12 ;  /* 0x0007d00c01007387 */ /* 0x000fe80000100a00 */
[----:B------:R1:W-:Y:S02]  /*2e5b0*/  STL.64 [R1+0x7d8], R14 ;  /* 0x0007d80e01007387 */ /* 0x0003e40000100a00 */
[-C--:B-1----:R-:W-:Y:S02]  /*2e5c0*/  HMMA.1688.F32.TF32 R12, R180, R24.reuse, R52 ;  /* 0x00000018b40c723c */ /* 0x082fe40000081034 */
[----:B------:R-:W-:Y:S04]  /*2e5d0*/  STL.64 [R1+0x8d0], R20 ;  /* 0x0008d01401007387 */ /* 0x000fe80000100a00 */
[----:B------:R-:W-:Y:S04]  /*2e5e0*/  STL.64 [R1+0x8d8], R22 ;  /* 0x0008d81601007387 */ /* 0x000fe80000100a00 */
[----:B------:R-:W4:Y:S11]  /*2e5f0*/  LDL.LU R52, [R1+0x630] ;  /* 0x0006300001347983 */ /* 0x000f360000300800 */
[----:B------:R-:W-:Y:S02]  /*2e600*/  @!UPT UIADD3 URZ, URZ, URZ, URZ ;  /* 0x0000003f3f3ff290 */ /* 0x000fe4000fffe03f */
[----:B------:R-:W-:Y:S04]  /*2e610*/  STL.64 [R1+0x1f0], R12 ;  /* 0x0001f00c01007387 */ /* 0x000fe80000100a00 */
[----:B------:R1:W-:Y:S01]  /*2e620*/  STL.64 [R1+0x1f8], R14 ;  /* 0x0001f80e01007387 */ /* 0x0003e20000100a00 */
[-C--:B------:R-:W-:Y:S03]  /*2e630*/  HMMA.1688.F32.TF32 R48, R212, R24.reuse, R92 ;  /* 0x00000018d430723c */ /* 0x080fe6000008105c */
[----:B------:R-:W4:Y:S04]  /*2e640*/  LDL.LU R53, [R1+0x634] ;  /* 0x0006340001357983 */ /* 0x000f280000300800 */
[----:B------:R-:W4:Y:S01]  /*2e650*/  LDL.LU R54, [R1+0x638] ;  /* 0x0006380001367983 */ /* 0x000f220000300800 */
[-C--:B-1----:R-:W-:Y:S03]  /*2e660*/  HMMA.1688.F32.TF32 R12, R196, R24.reuse, R156 ;  /* 0x00000018c40c723c */ /* 0x082fe6000008109c */
[----:B------:R-:W4:Y:S05]  /*2e670*/  LDL.LU R55, [R1+0x63c] ;  /* 0x00063c0001377983 */ /* 0x000f2a0000300800 */
[-C--:B------:R-:W-:Y:S11]  /*2e680*/  HMMA.1688.F32.TF32 R20, R228, R24.reuse, R40 ;  /* 0x00000018e414723c */ /* 0x080ff60000081028 */
[----:B------:R-:W-:Y:S04]  /*2e690*/  @!UPT UIADD3 URZ, URZ, URZ, URZ ;  /* 0x0000003f3f3ff290 */ /* 0x000fe8000fffe03f */
[----:B------:R-:W-:Y:S04]  /*2e6a0*/  STL.64 [R1+0x200], R12 ;  /* 0x0002000c01007387 */ /* 0x000fe80000100a00 */
[----:B------:R1:W-:Y:S02]  /*2e6b0*/  STL.64 [R1+0x208], R14 ;  /* 0x0002080e01007387 */ /* 0x0003e40000100a00 */
[-C--:B-1----:R-:W-:Y:S02]  /*2e6c0*/  HMMA.1688.F32.TF32 R12, R244, R24.reuse, R80 ;  /* 0x00000018f40c723c */ /* 0x082fe40000081050 */
[----:B------:R-:W-:Y:S04]  /*2e6d0*/  STL.64 [R1+0x230], R48 ;  /* 0x0002303001007387 */ /* 0x000fe80000100a00 */
[----:B------:R-:W-:Y:S04]  /*2e6e0*/  STL.64 [R1+0x238], R50 ;  /* 0x0002383201007387 */ /* 0x000fe80000100a00 */
[----:B------:R-:W4:Y:S04]  /*2e6f0*/  LDL.LU R156, [R1+0x2f0] ;  /* 0x0002f000019c7983 */ /* 0x000f280000300800 */
[----:B------:R-:W-:Y:S04]  /*2e700*/  STL.64 [R1+0x320], R20 ;  /* 0x0003201401007387 */ /* 0x000fe80000100a00 */
[----:B------:R1:W-:Y:S05]  /*2e710*/  STL.64 [R1+0x328], R22 ;  /* 0x0003281601007387 */ /* 0x0003ea0000100a00 */
        /* <DEDUP_REMOVED lines=8> */
[----:B------:R-:W4:Y:S01]  /*2e7a0*/  LDL.LU R95, [R1+0x11c] ;  /* 0x00011c00015f7983 */ /* 0x000f220000300800 */
[-C--:B-1----:R-:W-:Y:S08]  /*2e7b0*/  HMMA.1688.F32.TF32 R20, R4, R24.reuse, R144 ;  /* 0x000000180414723c */ /* 0x082ff00000081090 */
[-C--:B------:R-:W-:Y:S08]  /*2e7c0*/  HMMA.1688.F32.TF32 R12, R8, R24.reuse, R164 ;  /* 0x00000018080c723c */ /* 0x080ff000000810a4 */
[----:B------:R-:W-:Y:S07]  /*2e7d0*/  HMMA.1688.F32.TF32 R40, R16, R24, R204 ;  /* 0x000000181028723c */ /* 0x000fee00000810cc */
[----:B------:R-:W-:Y:S04]  /*2e7e0*/  STL.64 [R1+0x530], R20 ;  /* 0x0005301401007387 */ /* 0x000fe80000100a00 */
[----:B------:R1:W-:Y:S04]  /*2e7f0*/  STL.64 [R1+0x538], R22 ;  /* 0x0005381601007387 */ /* 0x0003e80000100a00 */
[----:B------:R-:W-:Y:S01]  /*2e800*/  STL.64 [R1+0x720], R12 ;  /* 0x0007200c01007387 */ /* 0x000fe20000100a00 */
[-C--:B---3--:R-:W-:Y:S03]  /*2e810*/  HMMA.1688.F32.TF32 R32, R212, R28.reuse, R32 ;  /* 0x0000001cd420723c */ /* 0x088fe60000081020 */
[----:B------:R3:W-:Y:S05]  /*2e820*/  STL.64 [R1+0x728], R14 ;  /* 0x0007280e01007387 */ /* 0x0007ea0000100a00 */
[-C--:B-1----:R-:W-:Y:S08]  /*2e830*/  HMMA.1688.F32.TF32 R20, R180, R28.reuse, R188 ;  /* 0x0000001cb414723c */ /* 0x082ff000000810bc */
[-C--:B---3--:R-:W-:Y:S01]  /*2e840*/  HMMA.1688.F32.TF32 R12, R196, R28.reuse, R172 ;  /* 0x0000001cc40c723c */ /* 0x088fe200000810ac */
[----:B------:R-:W-:Y:S04]  /*2e850*/  STL.64 [R1+0x890], R40 ;  /* 0x0008902801007387 */ /* 0x000fe80000100a00 */
[----:B------:R-:W-:Y:S10]  /*2e860*/  STL.64 [R1+0x898], R42 ;  /* 0x0008982a01007387 */ /* 0x000ff40000100a00 */
[----:B------:R-:W-:Y:S04]  /*2e870*/  STL.64 [R1+0x120], R20 ;  /* 0x0001201401007387 */ /* 0x000fe80000100a00 */
[----:B------:R1:W-:Y:S04]  /*2e880*/  STL.64 [R1+0x128], R22 ;  /* 0x0001281601007387 */ /* 0x0003e80000100a00 */
[----:B------:R-:W-:Y:S04]  /*2e890*/  STL.64 [R1+0x130], R12 ;  /* 0x0001300c01007387 */ /* 0x000fe80000100a00 */
[----:B------:R3:W-:Y:S01]  /*2e8a0*/  STL.64 [R1+0x138], R14 ;  /* 0x0001380e01007387 */ /* 0x0007e20000100a00 */
[-C--:B-1----:R-:W-:Y:S03]  /*2e8b0*/  HMMA.1688.F32.TF32 R20, R228, R28.reuse, R36 ;  /* 0x0000001ce414723c */ /* 0x082fe60000081024 */
[----:B------:R-:W-:Y:S04]  /*2e8c0*/  STL.64 [R1+0x1e0], R32 ;  /* 0x0001e02001007387 */ /* 0x000fe80000100a00 */
[----:B------:R1:W-:Y:S01]  /*2e8d0*/  STL.64 [R1+0x1e8], R34 ;  /* 0x0001e82201007387 */ /* 0x0003e20000100a00 */
[-C--:B---3--:R-:W-:Y:S08]  /*2e8e0*/  HMMA.1688.F32.TF32 R12, R244, R28.reuse, R44 ;  /* 0x0000001cf40c723c */ /* 0x088ff0000008102c */
[-C--:B-1----:R-:W-:Y:S07]  /*2e8f0*/  HMMA.1688.F32.TF32 R32, R4, R28.reuse, R160 ;  /* 0x0000001c0420723c */ /* 0x082fee00000810a0 */
[----:B------:R-:W-:Y:S04]  /*2e900*/  STL.64 [R1+0x260], R20 ;  /* 0x0002601401007387 */ /* 0x000fe80000100a00 */
[----:B------:R1:W-:Y:S04]  /*2e910*/  STL.64 [R1+0x268], R22 ;  /* 0x0002681601007387 */ /* 0x0003e80000100a00 */
[----:B------:R-:W-:Y:S04]  /*2e920*/  STL.64 [R1+0x390], R12 ;  /* 0x0003900c01007387 */ /* 0x000fe80000100a00 */
[----:B------:R3:W-:Y:S04]  /*2e930*/  STL.64 [R1+0x398], R14 ;  /* 0x0003980e01007387 */ /* 0x0007e80000100a00 */
[----:B------:R-:W-:Y:S04]  /*2e940*/  STL.64 [R1+0x4d0], R32 ;  /* 0x0004d02001007387 */ /* 0x000fe80000100a00 */
[----:B------:R-:W-:Y:S01]  /*2e950*/  STL.64 [R1+0x4d8], R34 ;  /* 0x0004d82201007387 */ /* 0x000fe20000100a00 */
[-C--:B-1----:R-:W-:Y:S03]  /*2e960*/  HMMA.1688.F32.TF32 R20, R8, R28.reuse, R168 ;  /* 0x0000001c0814723c */ /* 0x082fe600000810a8 */
[----:B--2---:R-:W-:Y:S04]  /*2e970*/  LDSM.16.M88.4 R32, [R195+0x4000] ;  /* 0x00400000c320783b */ /* 0x004fe80000000200 */
[----:B------:R-:W1:Y:S01]  /*2e980*/  LDSM.16.M88.4 R44, [R195+0x7000] ;  /* 0x00700000c32c783b */ /* 0x000e620000000200 */
[----:B---3--:R-:W-:Y:S03]  /*2e990*/  HMMA.1688.F32.TF32 R12, R16, R28, R208 ;  /* 0x0000001c100c723c */ /* 0x008fe600000810d0 */
[----:B------:R-:W-:Y:S11]  /*2e9a0*/  STL.64 [R1+0x1f48], R30 ;  /* 0x001f481e01007387 */ /* 0x000ff60000100a00 */
[----:B------:R-:W-:Y:S01]  /*2e9b0*/  @!UPT UIADD3 URZ, URZ, URZ, URZ ;  /* 0x0000003f3f3ff290 */ /* 0x000fe2000fffe03f */
[----:B------:R-:W-:Y:S04]  /*2e9c0*/  STL.64 [R1+0x5e0], R20 ;  /* 0x0005e01401007387 */ /* 0x000fe80000100a00 */
[----:B------:R-:W-:Y:S04]  /*2e9d0*/  STL.64 [R1+0x5e8], R22 ;  /* 0x0005e81601007387 */ /* 0x000fe80000100a00 */
[----:B------:R-:W2:Y:S04]  /*2e9e0*/  LDSM.16.M88.4 R36, [R195+0x5000] ;  /* 0x00500000c324783b */ /* 0x000ea80000000200 */
[----:B------:R-:W3:Y:S04]  /*2e9f0*/  LDSM.16.M88.4 R40, [R195+0x6000] ;  /* 0x00600000c328783b */ /* 0x000ee80000000200 */
[----:B------:R-:W-:Y:S04]  /*2ea00*/  STL.64 [R1+0x7f0], R12 ;  /* 0x0007f00c01007387 */ /* 0x000fe80000100a00 */
[----:B------:R4:W-:Y:S04]  /*2ea10*/  STL.64 [R1+0x7f8], R14 ;  /* 0x0007f80e01007387 */ /* 0x0009e80000100a00 */
[----:B-1----:R-:W-:Y:S04]  /*2ea20*/  STL [R1+0x1f98], R46 ;  /* 0x001f982e01007387 */ /* 0x002fe80000100800 */
[----:B------:R-:W-:Y:S01]  /*2ea30*/  STL [R1+0x1f94], R47 ;  /* 0x001f942f01007387 */ /* 0x000fe20000100800 */
[----:B----4-:R-:W-:Y:S03]  /*2ea40*/  HMMA.1688.F32.TF32 R12, R180, R32, R52 ;  /* 0x00000020b40c723c */ /* 0x010fe60000081034 */
[----:B------:R-:W2:Y:S04]  /*2ea50*/  LDL.LU R52, [R1+0x680] ;  /* 0x0006800001347983 */ /* 0x000ea80000300800 */
[----:B------:R-:W2:Y:S04]  /*2ea60*/  LDL.LU R53, [R1+0x684] ;  /* 0x0006840001357983 */ /* 0x000ea80000300800 */
[----:B------:R-:W2:Y:S04]  /*2ea70*/  LDL.LU R54, [R1+0x688] ;  /* 0x0006880001367983 */ /* 0x000ea80000300800 */
[----:B------:R-:W2:Y:S09]  /*2ea80*/  LDL.LU R55, [R1+0x68c] ;  /* 0x00068c0001377983 */ /* 0x000eb20000300800 */
[----:B------:R-:W-:-:S02]  /*2ea90*/  IMAD.MOV.U32 R30, RZ, RZ, R12 ;  /* 0x000000ffff1e7224 */ /* 0x000fc400078e000c */
[----:B------:R-:W-:Y:S02]  /*2eaa0*/  IMAD.MOV.U32 R29, RZ, RZ, R13 ;  /* 0x000000ffff1d7224 */ /* 0x000fe400078e000d */
[----:B------:R-:W-:Y:S01]  /*2eab0*/  IMAD.MOV.U32 R28, RZ, RZ, R14 ;  /* 0x000000ffff1c7224 */ /* 0x000fe200078e000e */
[----:B------:R-:W-:Y:S04]  /*2eac0*/  STL [R1+0x1fa8], R30 ;  /* 0x001fa81e01007387 */ /* 0x000fe80000100800 */
[----:B------:R1:W-:Y:S01]  /*2ead0*/  STL.64 [R1+0x1fa0], R28 ;  /* 0x001fa01c01007387 */ /* 0x0003e20000100a00 */
[----:B------:R-:W-:Y:S02]  /*2eae0*/  IMAD.MOV.U32 R24, RZ, RZ, R15 ;  /* 0x000000ffff187224 */ /* 0x000fe400078e000f */
[-C--:B------:R-:W-:Y:S08]  /*2eaf0*/  HMMA.1688.F32.TF32 R12, R228, R32.reuse, R248 ;  /* 0x00000020e40c723c */ /* 0x080ff000000810f8 */
[-C--:B-1----:R-:W-:Y:S08]  /*2eb00*/  HMMA.1688.F32.TF32 R28, R196, R32.reuse, R156 ;  /* 0x00000020c41c723c */ /* 0x082ff0000008109c */
[-C--:B------:R-:W-:Y:S11]  /*2eb10*/  HMMA.1688.F32.TF32 R20, R212, R32.reuse, R92 ;  /* 0x00000020d414723c */ /* 0x080ff6000008105c */
[----:B------:R-:W-:Y:S04]  /*2eb20*/  @!UPT UIADD3 URZ, URZ, URZ, URZ ;  /* 0x0000003f3f3ff290 */ /* 0x000fe8000fffe03f */
[----:B------:R-:W-:Y:S04]  /*2eb30*/  STL.64 [R1+0xe0], R28 ;  /* 0x0000e01c01007387 */ /* 0x000fe80000100a00 */
[----:B------:R1:W-:Y:S02]  /*2eb40*/  STL.64 [R1+0xe8], R30 ;  /* 0x0000e81e01007387 */ /* 0x0003e40000100a00 */
[-C--:B-1----:R-:W-:Y:S02]  /*2eb50*/  HMMA.1688.F32.TF32 R28, R244, R32.reuse, R60 ;  /* 0x00000020f41c723c */ /* 0x082fe4000008103c */
[----:B------:R-:W-:Y:S04]  /*2eb60*/  STL.64 [R1+0x110], R20 ;  /* 0x0001101401007387 */ /* 0x000fe80000100a00 */
[----:B------:R1:W-:Y:S04]  /*2eb70*/  STL.64 [R1+0x118], R22 ;  /* 0x0001181601007387 */ /* 0x0003e80000100a00 */
[----:B------:R-:W-:Y:S04]  /*2eb80*/  STL.64 [R1+0x1d0], R12 ;  /* 0x0001d00c01007387 */ /* 0x000fe80000100a00 */
[----:B------:R4:W-:Y:S01]  /*2eb90*/  STL.64 [R1+0x1d8], R14 ;  /* 0x0001d80e01007387 */ /* 0x0009e20000100a00 */
[-C--:B-1----:R-:W-:Y:S08]  /*2eba0*/  HMMA.1688.F32.TF32 R20, R4, R32.reuse, R100 ;  /* 0x000000200414723c */ /* 0x082ff00000081064 */
[-C--:B----4-:R-:W-:Y:S01]  /*2ebb0*/  HMMA.1688.F32.TF32 R12, R8, R32.reuse, R108 ;  /* 0x00000020080c723c */ /* 0x090fe2000008106c */
[----:B------:R-:W-:Y:S04]  /*2ebc0*/  STL.64 [R1+0x2f0], R28 ;  /* 0x0002f01c01007387 */ /* 0x000fe80000100a00 */
[----:B------:R-:W-:Y:S04]  /*2ebd0*/  STL.64 [R1+0x2f8], R30 ;  /* 0x0002f81e01007387 */ /* 0x000fe80000100a00 */
[----:B------:R-:W4:Y:S06]  /*2ebe0*/  LDL.LU R48, [R1+0x570] ;  /* 0x0005700001307983 */ /* 0x000f2c0000300800 */
[----:B------:R-:W-:Y:S04]  /*2ebf0*/  STL.64 [R1+0x460], R20 ;  /* 0x0004601401007387 */ /* 0x000fe80000100a00 */
[----:B------:R-:W-:Y:S04]  /*2ec00*/  STL.64 [R1+0x468], R22 ;  /* 0x0004681601007387 */ /* 0x000fe80000100a00 */
[----:B------:R-:W-:Y:S04]  /*2ec10*/  STL.64 [R1+0x4f0], R12 ;  /* 0x0004f00c01007387 */ /* 0x000fe80000100a00 */
[----:B------:R1:W-:Y:S04]  /*2ec20*/  STL.64 [R1+0x4f8], R14 ;  /* 0x0004f80e01007387 */ /* 0x0003e80000100a00 */
[----:B------:R-:W4:Y:S04]  /*2ec30*/  LDL.LU R49, [R1+0x574] ;  /* 0x0005740001317983 */ /* 0x000f280000300800 */
[----:B------:R-:W4:Y:S04]  /*2ec40*/  LDL.LU R50, [R1+0x578] ;  /* 0x0005780001327983 */ /* 0x000f280000300800 */
[----:B------:R-:W4:Y:S01]  /*2ec50*/  LDL.LU R51, [R1+0x57c] ;  /* 0x00057c0001337983 */ /* 0x000f220000300800 */
[----:B-1----:R-:W-:Y:S03]  /*2ec60*/  HMMA.1688.F32.TF32 R12, R16, R32, R184 ;  /* 0x00000020100c723c */ /* 0x002fe600000810b8 */
[----:B------:R-:W3:Y:S11]  /*2ec70*/  LDL.LU R156, [R1+0xb0] ;  /* 0x0000b000019c7983 */ /* 0x000ef60000300800 */
[----:B------:R-:W-:Y:S09]  /*2ec80*/  @!UPT UIADD3 URZ, URZ, URZ, URZ ;  /* 0x0000003f3f3ff290 */ /* 0x000ff2000fffe03f */
[----:B------:R1:W-:Y:S04]  /*2ec90*/  STL.64 [R1+0x750], R12 ;  /* 0x0007500c01007387 */ /* 0x0003e80000100a00 */
[----:B------:R1:W-:Y:S04]  /*2eca0*/  STL.64 [R1+0x758], R14 ;  /* 0x0007580e01007387 */ /* 0x0003e80000100a00 */
[----:B------:R-:W3:Y:S04]  /*2ecb0*/  LDL.LU R157, [R1+0xb4] ;  /* 0x0000b400019d7983 */ /* 0x000ee80000300800 */
[----:B------:R-:W3:Y:S04]  /*2ecc0*/  LDL.LU R158, [R1+0xb8] ;  /* 0x0000b800019e7983 */ /* 0x000ee80000300800 */
[----:B------:R-:W3:Y:S04]  /*2ecd0*/  LDL.LU R159, [R1+0xbc] ;  /* 0x0000bc00019f7983 */ /* 0x000ee80000300800 */
[----:B-1----:R-:W3:Y:S04]  /*2ece0*/  LDL.LU R12, [R1+0xa0] ;  /* 0x0000a000010c7983 */ /* 0x002ee80000300800 */
        /* <DEDUP_REMOVED lines=11> */
[----:B------:R-:W-:Y:S01]  /*2eda0*/  STL.64 [R1+0x1f40], R34 ;  /* 0x001f402201007387 */ /* 0x000fe20000100a00 */
[-C--:B--2---:R-:W-:Y:S11]  /*2edb0*/  HMMA.1688.F32.TF32 R20, R180, R36.reuse, R52 ;  /* 0x00000024b414723c */ /* 0x084ff60000081034 */
[----:B------:R-:W-:Y:S11]  /*2edc0*/  @!UPT UIADD3 URZ, URZ, URZ, URZ ;  /* 0x0000003f3f3ff290 */ /* 0x000ff6000fffe03f */
[----:B------:R-:W-:Y:S01]  /*2edd0*/  @!UPT UIADD3 URZ, URZ, URZ, URZ ;  /* 0x0000003f3f3ff290 */ /* 0x000fe2000fffe03f */
[----:B------:R-:W-:Y:S04]  /*2ede0*/  STL [R1+0x60], R20 ;  /* 0x0000601401007387 */ /* 0x000fe80000100800 */
        /* <DEDUP_REMOVED lines=8> */
[-C--:B----4-:R-:W-:Y:S11]  /*2ee70*/  HMMA.1688.F32.TF32 R28, R196, R36.reuse, R48 ;  /* 0x00000024c41c723c */ /* 0x090ff60000081030 */
[----:B------:R-:W-:Y:S11]  /*2ee80*/  @!UPT UIADD3 URZ, URZ, URZ, URZ ;  /* 0x0000003f3f3ff290 */ /* 0x000ff6000fffe03f */
[----:B------:R-:W-:Y:S02]  /*2ee90*/  @!UPT UIADD3 URZ, URZ, URZ, URZ ;  /* 0x0000003f3f3ff290 */ /* 0x000fe4000fffe03f */
[----:B------:R-:W-:Y:S01]  /*2eea0*/  IMAD.MOV.U32 R25, RZ, RZ, R31 ;  /* 0x000000ffff197224 */ /* 0x000fe200078e001f */
[----:B------:R-:W-:Y:S04]  /*2eeb0*/  STL.64 [R1+0x50], R28 ;  /* 0x0000501c01007387 */ /* 0x000fe80000100a00 */
[----:B------:R-:W-:Y:S04]  /*2eec0*/  STL [R1+0x58], R30 ;  /* 0x0000581e01007387 */ /* 0x000fe80000100800 */
[----:B------:R-:W-:Y:S04]  /*2eed0*/  STL.64 [R1+0x1f78], R26 ;  /* 0x001f781a01007387 */ /* 0x000fe80000100a00 */
[----:B------:R-:W-:Y:S04]  /*2eee0*/  STL [R1+0x1f70], R25 ;  /* 0x001f701901007387 */ /* 0x000fe80000100800 */
[----:B------:R3:W-:Y:S02]  /*2eef0*/  STL [R1+0x1fac], R24 ;  /* 0x001fac1801007387 */ /* 0x0007e40000100800 */
[-C--:B---3--:R-:W-:Y:S02]  /*2ef00*/  HMMA.1688.F32.TF32 R24, R212, R36.reuse, R156 ;  /* 0x00000024d418723c */ /* 0x088fe4000008109c */
[----:B------:R-:W3:Y:S06]  /*2ef10*/  LDL.LU R156, [R1+0x740] ;  /* 0x00074000019c7983 */ /* 0x000eec0000300800 */
[-C--:B------:R-:W-:Y:S08]  /*2ef20*/  HMMA.1688.F32.TF32 R28, R228, R36.reuse, R12 ;  /* 0x00000024e41c723c */ /* 0x080ff0000008100c */
[-C--:B------:R-:W-:Y:S07]  /*2ef30*/  HMMA.1688.F32.TF32 R12, R244, R36.reuse, R64 ;  /* 0x00000024f40c723c */ /* 0x080fee0000081040 */
[----:B------:R-:W-:Y:S04]  /*2ef40*/  STL.64 [R1+0x40], R24 ;  /* 0x0000401801007387 */ /* 0x000fe80000100a00 */
[----:B------:R1:W-:Y:S04]  /*2ef50*/  STL.64 [R1+0x48], R26 ;  /* 0x0000481a01007387 */ /* 0x0003e80000100a00 */
[----:B------:R-:W3:Y:S04]  /*2ef60*/  LDL.LU R157, [R1+0x744] ;  /* 0x00074400019d7983 */ /* 0x000ee80000300800 */
[----:B------:R-:W3:Y:S04]  /*2ef70*/  LDL.LU R158, [R1+0x748] ;  /* 0x00074800019e7983 */ /* 0x000ee80000300800 */
[----:B------:R-:W3:Y:S01]  /*2ef80*/  LDL.LU R159, [R1+0x74c] ;  /* 0x00074c00019f7983 */ /* 0x000ee20000300800 */
[-C--:B-1----:R-:W-:Y:S03]  /*2ef90*/  HMMA.1688.F32.TF32 R24, R4, R36.reuse, R104 ;  /* 0x000000240418723c */ /* 0x082fe60000081068 */
[----:B------:R-:W-:Y:S04]  /*2efa0*/  STL.64 [R1+0x100], R28 ;  /* 0x0001001c01007387 */ /* 0x000fe80000100a00 */
[----:B------:R1:W-:Y:S04]  /*2efb0*/  STL.64 [R1+0x108], R30 ;  /* 0x0001081e01007387 */ /* 0x0003e80000100a00 */
[----:B------:R-:W-:Y:S04]  /*2efc0*/  STL.64 [R1+0x220], R12 ;  /* 0x0002200c01007387 */ /* 0x000fe80000100a00 */
[----:B------:R4:W-:Y:S01]  /*2efd0*/  STL.64 [R1+0x228], R14 ;  /* 0x0002280e01007387 */ /* 0x0009e20000100a00 */
[-C--:B-1----:R-:W-:Y:S08]  /*2efe0*/  HMMA.1688.F32.TF32 R28, R8, R36.reuse, R140 ;  /* 0x00000024081c723c */ /* 0x082ff0000008108c */
[----:B----4-:R-:W-:Y:S01]  /*2eff0*/  HMMA.1688.F32.TF32 R12, R16, R36, R200 ;  /* 0x00000024100c723c */ /* 0x010fe200000810c8 */
[----:B------:R-:W-:Y:S04]  /*2f000*/  STL.64 [R1+0x3c0], R24 ;  /* 0x0003c01801007387 */ /* 0x000fe80000100a00 */
[----:B------:R1:W-:Y:S03]  /*2f010*/  STL.64 [R1+0x3c8], R26 ;  /* 0x0003c81a01007387 */ /* 0x0003e60000100a00 */
[-C--:B------:R-:W-:Y:S07]  /*2f020*/  HMMA.1688.F32.TF32 R48, R196, R40.reuse, R92 ;  /* 0x00000028c430723c */ /* 0x080fee000008105c */
[----:B------:R-:W-:Y:S04]  /*2f030*/  STL.64 [R1+0x4c0], R28 ;  /* 0x0004c01c01007387 */ /* 0x000fe80000100a00 */
[----:B------:R-:W-:Y:S04]  /*2f040*/  STL.64 [R1+0x4c8], R30 ;  /* 0x0004c81e01007387 */ /* 0x000fe80000100a00 */
[----:B------:R-:W-:Y:S04]  /*2f050*/  STL.64 [R1+0x660], R12 ;  /* 0x0006600c01007387 */ /* 0x000fe80000100a00 */
[----:B------:R4:W-:Y:S04]  /*2f060*/  STL.64 [R1+0x668], R14 ;  /* 0x0006680e01007387 */ /* 0x0009e80000100a00 */
[----:B------:R-:W3:Y:S04]  /*2f070*/  LDL.LU R92, [R1+0x650] ;  /* 0x00065000015c7983 */ /* 0x000ee80000300800 */
[----:B------:R-:W3:Y:S04]  /*2f080*/  LDL.LU R93, [R1+0x654] ;  /* 0x00065400015d7983 */ /* 0x000ee80000300800 */
[----:B------:R-:W3:Y:S04]  /*2f090*/  LDL.LU R94, [R1+0x658] ;  /* 0x00065800015e7983 */ /* 0x000ee80000300800 */
[----:B------:R-:W3:Y:S01]  /*2f0a0*/  LDL.LU R95, [R1+0x65c] ;  /* 0x00065c00015f7983 */ /* 0x000ee20000300800 */
[----:B-1----:R-:W-:Y:S01]  /*2f0b0*/  HMMA.1688.F32.TF32 R24, R180, R40, R188 ;  /* 0x00000028b418723c */ /* 0x002fe200000810bc */
[----:B------:R-:W-:Y:S01]  /*2f0c0*/  MOV R47, R22 ;  /* 0x00000016002f7202 */ /* 0x000fe20000000f00 */
[----:B------:R-:W-:-:S06]  /*2f0d0*/  IMAD.MOV.U32 R22, RZ, RZ, R23 ;  /* 0x000000ffff167224 */ /* 0x000fcc00078e0017 */
[-C--:B--2---:R-:W-:Y:S11]  /*2f0e0*/  HMMA.1688.F32.TF32 R52, R212, R40.reuse, R52 ;  /* 0x00000028d434723c */ /* 0x084ff60000081034 */
[----:B------:R-:W-:Y:S05]  /*2f0f0*/  @!UPT UIADD3 URZ, URZ, URZ, URZ ;  /* 0x0000003f3f3ff290 */ /* 0x000fea000fffe03f */
[----:B------:R-:W-:Y:S02]  /*2f100*/  IMAD.MOV.U32 R23, RZ, RZ, R24 ;  /* 0x000000ffff177224 */ /* 0x000fe400078e0018 */
[----:B----4-:R-:W-:Y:S02]  /*2f110*/  IMAD.MOV.U32 R14, RZ, RZ, R25 ;  /* 0x000000ffff0e7224 */ /* 0x010fe400078e0019 */
[----:B------:R-:W-:Y:S02]  /*2f120*/  IMAD.MOV.U32 R15, RZ, RZ, R26 ;  /* 0x000000ffff0f7224 */ /* 0x000fe400078e001a */
[----:B------:R-:W-:Y:S02]  /*2f130*/  IMAD.MOV.U32 R252, RZ, RZ, R27 ;  /* 0x000000fffffc7224 */ /* 0x000fe400078e001b */
[----:B------:R-:W-:Y:S01]  /*2f140*/  HMMA.1688.F32.TF32 R24, R228, R40, R172 ;  /* 0x00000028e418723c */ /* 0x000fe200000810ac */
[----:B------:R-:W-:Y:S04]  /*2f150*/  STL.64 [R1+0x1f10], R50 ;  /* 0x001f103201007387 */ /* 0x000fe80000100a00 */
[----:B------:R-:W-:Y:S04]  /*2f160*/  STL.64 [R1+0x1f08], R48 ;  /* 0x001f083001007387 */ /* 0x000fe80000100a00 */
[----:B------:R-:W-:Y:S04]  /*2f170*/  STL.64 [R1+0x1f20], R54 ;  /* 0x001f203601007387 */ /* 0x000fe80000100a00 */
[----:B------:R-:W-:Y:S10]  /*2f180*/  STL.64 [R1+0x1f18], R52 ;  /* 0x001f183401007387 */ /* 0x000ff40000100a00 */
[----:B------:R1:W-:Y:S01]  /*2f190*/  STL.64 [R1+0xb0], R24 ;  /* 0x0000b01801007387 */ /* 0x0003e20000100a00 */
[----:B------:R-:W-:Y:S01]  /*2f1a0*/  IMAD.MOV.U32 R37, RZ, RZ, R26 ;  /* 0x000000ffff257224 */ /* 0x000fe200078e001a */
[----:B------:R-:W-:-:S02]  /*2f1b0*/  MOV R36, R27 ;  /* 0x0000001b00247202 */ /* 0x000fc40000000f00 */
[-C--:B-1----:R-:W-:Y:S01]  /*2f1c0*/  HMMA.1688.F32.TF32 R24, R244, R40.reuse, R56 ;  /* 0x00000028f418723c */ /* 0x082fe20000081038 */
[----:B------:R-:W-:Y:S04]  /*2f1d0*/  STL.64 [R1+0x1f38], R38 ;  /* 0x001f382601007387 */ /* 0x000fe80000100a00 */
[----:B------:R-:W-:Y:S03]  /*2f1e0*/  STL.64 [R1+0x1f30], R36 ;  /* 0x001f302401007387 */ /* 0x000fe60000100a00 */
[-C--:B------:R-:W-:Y:S01]  /*2f1f0*/  HMMA.1688.F32.TF32 R32, R4, R40.reuse, R76 ;  /* 0x000000280420723c */ /* 0x080fe2000008104c */
[----:B------:R-:W-:Y:S01]  /*2f200*/  IMAD.MOV.U32 R46, RZ, RZ, R21 ;  /* 0x000000ffff2e7224 */ /* 0x000fe200078e0015 */
[----:B------:R-:W-:Y:S06]  /*2f210*/  LDSM.16.M88.4 R76, [R195+0xa000] ;  /* 0x00a00000c34c783b */ /* 0x000fec0000000200 */
[-C--:B------:R-:W-:Y:S07]  /*2f220*/  HMMA.1688.F32.TF32 R28, R8, R40.reuse, R84 ;  /* 0x00000028081c723c */ /* 0x080fee0000081054 */
[----:B------:R-:W-:Y:S04]  /*2f230*/  STL.64 [R1+0x1c0], R24 ;  /* 0x0001c01801007387 */ /* 0x000fe80000100a00 */
[----:B------:R1:W-:Y:S02]  /*2f240*/  STL.64 [R1+0x1c8], R26 ;  /* 0x0001c81a01007387 */ /* 0x0003e40000100a00 */
[----:B-1----:R-:W-:Y:S02]  /*2f250*/  HMMA.1688.F32.TF32 R24, R16, R40, R136 ;  /* 0x000000281018723c */ /* 0x002fe40000081088 */
[----:B------:R-:W-:Y:S04]  /*2f260*/  STL.64 [R1+0x350], R32 ;  /* 0x0003502001007387 */ /* 0x000fe80000100a00 */
[----:B------:R1:W-:Y:S04]  /*2f270*/  STL.64 [R1+0x358], R34 ;  /* 0x0003582201007387 */ /* 0x0003e80000100a00 */
[----:B------:R-:W-:Y:S04]  /*2f280*/  STL.64 [R1+0x1f28], R42 ;  /* 0x001f282a01007387 */ /* 0x000fe80000100a00 */
        /* <DEDUP_REMOVED lines=16> */
[-C--:B---3--:R-:W-:Y:S11]  /*2f390*/  HMMA.1688.F32.TF32 R48, R180, R44.reuse, R156 ;  /* 0x0000002cb430723c */ /* 0x088ff6000008109c */
[----:B------:R-:W-:Y:S11]  /*2f3a0*/  @!UPT UIADD3 URZ, URZ, URZ, URZ ;  /* 0x0000003f3f3ff290 */ /* 0x000ff6000fffe03f */
[----:B------:R-:W-:Y:S01]  /*2f3b0*/  @!UPT UIADD3 URZ, URZ, URZ, URZ ;  /* 0x0000003f3f3ff290 */ /* 0x000fe2000fffe03f */
[----:B------:R-:W-:Y:S04]  /*2f3c0*/  STL.64 [R1+0x1f58], R50 ;  /* 0x001f583201007387 */ /* 0x000fe80000100a00 */
[----:B------:R-:W-:Y:S04]  /*2f3d0*/  STL.64 [R1+0x1f50], R48 ;  /* 0x001f503001007387 */ /* 0x000fe80000100a00 */
[----:B------:R-:W3:Y:S04]  /*2f3e0*/  LDL.LU R88, [R1+0x7c0] ;  /* 0x0007c00001587983 */ /* 0x000ee80000300800 */
[----:B------:R-:W3:Y:S04]  /*2f3f0*/  LDL.LU R89, [R1+0x7c4] ;  /* 0x0007c40001597983 */ /* 0x000ee80000300800 */
[----:B------:R-:W3:Y:S04]  /*2f400*/  LDL.LU R90, [R1+0x7c8] ;  /* 0x0007c800015a7983 */ /* 0x000ee80000300800 */
        /* <DEDUP_REMOVED lines=17> */
[-C--:B-1----:R-:W-:Y:S03]  /*2f520*/  HMMA.1688.F32.TF32 R32, R4, R44.reuse, R68 ;  /* 0x0000002c0420723c */ /* 0x082fe60000081044 */
[----:B------:R-:W3:Y:S04]  /*2f530*/  LDSM.16.M88.4 R68, [R195+0x8000] ;  /* 0x00800000c344783b */ /* 0x000ee80000000200 */
[----:B------:R-:W-:Y:S04]  /*2f540*/  STL.64 [R1+0x1f68], R58 ;  /* 0x001f683a01007387 */ /* 0x000fe80000100a00 */
[----:B------:R-:W-:Y:S01]  /*2f550*/  STL.64 [R1+0x1f60], R56 ;  /* 0x001f603801007387 */ /* 0x000fe20000100a00 */
[----:B--2---:R-:W-:Y:S01]  /*2f560*/  HMMA.1688.F32.TF32 R28, R8, R44, R72 ;  /* 0x0000002c081c723c */ /* 0x004fe20000081048 */
[----:B------:R-:W-:-:S02]  /*2f570*/  IMAD.MOV.U32 R159, RZ, RZ, R0 ;  /* 0x000000ffff9f7224 */ /* 0x000fc400078e0000 */
[----:B------:R-:W-:Y:S01]  /*2f580*/  IMAD.MOV.U32 R168, RZ, RZ, R113 ;  /* 0x000000ffffa87224 */ /* 0x000fe200078e0071 */
[----:B------:R-:W1:Y:S04]  /*2f590*/  LDSM.16.M88.4 R72, [R195+0x9000] ;  /* 0x00900000c348783b */ /* 0x000e680000000200 */
[-C--:B----4-:R-:W-:Y:S01]  /*2f5a0*/  HMMA.1688.F32.TF32 R60, R212, R44.reuse, R80 ;  /* 0x0000002cd43c723c */ /* 0x090fe20000081050 */
[----:B------:R-:W-:Y:S01]  /*2f5b0*/  IMAD.MOV.U32 R169, RZ, RZ, R125 ;  /* 0x000000ffffa97224 */ /* 0x000fe200078e007d */
[----:B------:R-:W2:Y:S06]  /*2f5c0*/  LDSM.16.M88.4 R80, [R195+0xb000] ;  /* 0x00b00000c350783b */ /* 0x000eac0000000200 */
[-C--:B------:R-:W-:Y:S08]  /*2f5d0*/  HMMA.1688.F32.TF32 R64, R228, R44.reuse, R176 ;  /* 0x0000002ce440723c */ /* 0x080ff000000810b0 */
[-C--:B------:R-:W-:Y:S07]  /*2f5e0*/  HMMA.1688.F32.TF32 R24, R244, R44.reuse, R152 ;  /* 0x0000002cf418723c */ /* 0x080fee0000081098 */
[----:B------:R-:W-:Y:S04]  /*2f5f0*/  STL.64 [R1+0x1fb8], R62 ;  /* 0x001fb83e01007387 */ /* 0x000fe80000100a00 */
[----:B------:R-:W-:Y:S04]  /*2f600*/  STL.64 [R1+0x1fb0], R60 ;  /* 0x001fb03c01007387 */ /* 0x000fe80000100a00 */
[----:B------:R-:W-:Y:S04]  /*2f610*/  STL.64 [R1+0x1fc8], R66 ;  /* 0x001fc84201007387 */ /* 0x000fe80000100a00 */
[----:B------:R-:W-:Y:S04]  /*2f620*/  STL.64 [R1+0x1fc0], R64 ;  /* 0x001fc04001007387 */ /* 0x000fe80000100a00 */
[----:B------:R-:W-:Y:S04]  /*2f630*/  STL.64 [R1+0xf0], R24 ;  /* 0x0000f01801007387 */ /* 0x000fe80000100a00 */
[----:B------:R4:W-:Y:S02]  /*2f640*/  STL.64 [R1+0xf8], R26 ;  /* 0x0000f81a01007387 */ /* 0x0009e40000100a00 */
[----:B----4-:R-:W-:Y:S02]  /*2f650*/  HMMA.1688.F32.TF32 R24, R16, R44, R132 ;  /* 0x0000002c1018723c */ /* 0x010fe40000081084 */
[----:B------:R-:W-:Y:S04]  /*2f660*/  STL.64 [R1+0x290], R32 ;  /* 0x0002902001007387 */ /* 0x000fe80000100a00 */
[----:B------:R-:W-:Y:S04]  /*2f670*/  STL.64 [R1+0x298], R34 ;  /* 0x0002982201007387 */ /* 0x000fe80000100a00 */
[----:B------:R-:W-:Y:S04]  /*2f680*/  STL.64 [R1+0x400], R28 ;  /* 0x0004001c01007387 */ /* 0x000fe80000100a00 */
[----:B------:R-:W-:Y:S09]  /*2f690*/  STL.64 [R1+0x408], R30 ;  /* 0x0004081e01007387 */ /* 0x000ff20000100a00 */
[----:B------:R-:W-:Y:S04]  /*2f6a0*/  STL.64 [R1+0x4b0], R24 ;  /* 0x0004b01801007387 */ /* 0x000fe80000100a00 */
[----:B------:R3:W-:Y:S02]  /*2f6b0*/  STL.64 [R1+0x4b8], R26 ;  /* 0x0004b81a01007387 */ /* 0x0007e40000100a00 */
[-C--:B---3--:R-:W-:Y:S02]  /*2f6c0*/  HMMA.1688.F32.TF32 R24, R180, R68.reuse, R88 ;  /* 0x00000044b418723c */ /* 0x088fe40000081058 */
[----:B------:R-:W-:Y:S11]  /*2f6d0*/  STL.64 [R1+0x1fe8], R22 ;  /* 0x001fe81601007387 */ /* 0x000ff60000100a00 */
[----:B------:R-:W-:Y:S11]  /*2f6e0*/  @!UPT UIADD3 URZ, URZ, URZ, URZ ;  /* 0x0000003f3f3ff290 */ /* 0x000ff6000fffe03f */
[----:B------:R-:W-:Y:S02]  /*2f6f0*/  IMAD.MOV.U32 R20, RZ, RZ, R24 ;  /* 0x000000ffff147224 */ /* 0x000fe400078e0018 */
[----:B------:R-:W-:Y:S02]  /*2f700*/  IMAD.MOV.U32 R13, RZ, RZ, R25 ;  /* 0x000000ffff0d7224 */ /* 0x000fe400078e0019 */
[----:B------:R-:W-:Y:S01]  /*2f710*/  IMAD.MOV.U32 R12, RZ, RZ, R26 ;  /* 0x000000ffff0c7224 */ /* 0x000fe200078e001a */
[----:B------:R-:W-:Y:S04]  /*2f720*/  STL [R1+0x1fe0], R20 ;  /* 0x001fe01401007387 */ /* 0x000fe80000100800 */
[----:B------:R-:W-:Y:S04]  /*2f730*/  STL.64 [R1+0x1fd8], R14 ;  /* 0x001fd80e01007387 */ /* 0x000fe80000100a00 */
[----:B------:R3:W-:Y:S01]  /*2f740*/  STL.64 [R1+0x1fd0], R12 ;  /* 0x001fd00c01007387 */ /* 0x0007e20000100a00 */
[----:B------:R-:W-:Y:S01]  /*2f750*/  HMMA.1688.F32.TF32 R84, R196, R68, R188 ;  /* 0x00000044c454723c */ /* 0x000fe200000810bc */
[----:B------:R-:W-:-:S07]  /*2f760*/  IMAD.MOV.U32 R0, RZ, RZ, R27 ;  /* 0x000000ffff007224 */ /* 0x000fce00078e001b */
[-C--:B------:R-:W-:Y:S08]  /*2f770*/  HMMA.1688.F32.TF32 R24, R4, R68.reuse, R236 ;  /* 0x000000440418723c */ /* 0x080ff000000810ec */
[-C--:B---3--:R-:W-:Y:S07]  /*2f780*/  HMMA.1688.F32.TF32 R12, R244, R68.reuse, R156 ;  /* 0x00000044f40c723c */ /* 0x088fee000008109c */
[----:B------:R-:W-:Y:S04]  /*2f790*/  STL.64 [R1+0x1ff8], R86 ;  /* 0x001ff85601007387 */ /* 0x000fe80000100a00 */
[----:B------:R-:W-:Y:S01]  /*2f7a0*/  STL.64 [R1+0x1ff0], R84 ;  /* 0x001ff05401007387 */ /* 0x000fe20000100a00 */
[-C--:B------:R-:W-:Y:S11]  /*2f7b0*/  HMMA.1688.F32.TF32 R20, R8, R68.reuse, R220 ;  /* 0x000000440814723c */ /* 0x080ff600000810dc */
[----:B------:R-:W-:Y:S04]  /*2f7c0*/  STL.64 [R1+0xc0], R12 ;  /* 0x0000c00c01007387 */ /* 0x000fe80000100a00 */
[----:B------:R3:W-:Y:S02]  /*2f7d0*/  STL.64 [R1+0xc8], R14 ;  /* 0x0000c80e01007387 */ /* 0x0007e40000100a00 */
[-C--:B---3--:R-:W-:Y:S02]  /*2f7e0*/  HMMA.1688.F32.TF32 R12, R16, R68.reuse, R96 ;  /* 0x00000044100c723c */ /* 0x088fe40000081060 */
[----:B------:R-:W-:Y:S04]  /*2f7f0*/  STL.64 [R1+0x210], R24 ;  /* 0x0002101801007387 */ /* 0x000fe80000100a00 */
[----:B------:R1:W-:Y:S04]  /*2f800*/  STL.64 [R1+0x218], R26 ;  /* 0x0002181a01007387 */ /* 0x0003e80000100a00 */
[----:B------:R-:W3:Y:S04]  /*2f810*/  LDL.LU R188, [R1+0x8f0] ;  /* 0x0008f00001bc7983 */ /* 0x000ee80000300800 */
[----:B------:R-:W-:Y:S04]  /*2f820*/  STL.64 [R1+0x380], R20 ;  /* 0x0003801401007387 */ /* 0x000fe80000100a00 */
[----:B------:R-:W-:Y:S01]  /*2f830*/  STL.64 [R1+0x388], R22 ;  /* 0x0003881601007387 */ /* 0x000fe20000100a00 */
[----:B------:R-:W-:Y:S04]  /*2f840*/  HMMA.1688.F32.TF32 R88, R212, R68, R172 ;  /* 0x00000044d458723c */ /* 0x000fe800000810ac */
[----:B------:R-:W-:Y:S04]  /*2f850*/  STL.64 [R1+0x4a0], R12 ;  /* 0x0004a00c01007387 */ /* 0x000fe80000100a00 */
[----:B------:R4:W-:Y:S04]  /*2f860*/  STL.64 [R1+0x4a8], R14 ;  /* 0x0004a80e01007387 */ /* 0x0009e80000100a00 */
[----:B------:R-:W3:Y:S04]  /*2f870*/  LDL.LU R189, [R1+0x8f4] ;  /* 0x0008f40001bd7983 */ /* 0x000ee80000300800 */
[----:B------:R-:W3:Y:S04]  /*2f880*/  LDL.LU R190, [R1+0x8f8] ;  /* 0x0008f80001be7983 */ /* 0x000ee80000300800 */
[----:B------:R-:W3:Y:S01]  /*2f890*/  LDL.LU R191, [R1+0x8fc] ;  /* 0x0008fc0001bf7983 */ /* 0x000ee20000300800 */
[----:B------:R-:W-:-:S03]  /*2f8a0*/  IMAD.MOV.U32 R152, RZ, RZ, R120 ;  /* 0x000000ffff987224 */ /* 0x000fc600078e0078 */
[----:B------:R-:W2:Y:S01]  /*2f8b0*/  LDL.LU R172, [R1+0x900] ;  /* 0x0009000001ac7983 */ /* 0x000ea20000300800 */
[----:B------:R-:W-:-:S03]  /*2f8c0*/  IMAD.MOV.U32 R153, RZ, RZ, R121 ;  /* 0x000000ffff997224 */ /* 0x000fc600078e0079 */
[----:B------:R-:W2:Y:S01]  /*2f8d0*/  LDL.LU R173, [R1+0x904] ;  /* 0x0009040001ad7983 */ /* 0x000ea20000300800 */
[----:B------:R-:W-:-:S03]  /*2f8e0*/  MOV R154, R116 ;  /* 0x00000074009a7202 */ /* 0x000fc60000000f00 */
[----:B------:R-:W2:Y:S01]  /*2f8f0*/  LDL.LU R174, [R1+0x908] ;  /* 0x0009080001ae7983 */ /* 0x000ea20000300800 */
[----:B------:R-:W-:-:S03]  /*2f900*/  IMAD.MOV.U32 R155, RZ, RZ, R117 ;  /* 0x000000ffff9b7224 */ /* 0x000fc600078e0075 */
[----:B------:R-:W2:Y:S04]  /*2f910*/  LDL.LU R175, [R1+0x90c] ;  /* 0x00090c0001af7983 */ /* 0x000ea80000300800 */
[----:B------:R-:W2:Y:S04]  /*2f920*/  LDL.LU R120, [R1+0x204c] ;  /* 0x00204c0001787983 */ /* 0x000ea80000300800 */
[----:B------:R-:W2:Y:S04]  /*2f930*/  LDL.LU R121, [R1+0x2048] ;  /* 0x0020480001797983 */ /* 0x000ea80000300800 */
        /* <DEDUP_REMOVED lines=10> */
[----:B------:R-:W-:-:S03]  /*2f9e0*/  IMAD.MOV.U32 R170, RZ, RZ, R124 ;  /* 0x000000ffffaa7224 */ /* 0x000fc600078e007c */
[----:B------:R-:W4:Y:S01]  /*2f9f0*/  LDL.LU R206, [R1+0x808] ;  /* 0x0008080001ce7983 */ /* 0x000f220000300800 */
[----:B------:R-:W-:-:S03]  /*2fa00*/  IMAD.MOV.U32 R171, RZ, RZ, R112 ;  /* 0x000000ffffab7224 */ /* 0x000fc600078e0070 */
[----:B------:R-:W4:Y:S04]  /*2fa10*/  LDL.LU R207, [R1+0x80c] ;  /* 0x00080c0001cf7983 */ /* 0x000f280000300800 */
[----:B------:R-:W4:Y:S04]  /*2fa20*/  LDL.LU R113, [R1+0x203c] ;  /* 0x00203c0001717983 */ /* 0x000f280000300800 */
[----:B------:R-:W4:Y:S04]  /*2fa30*/  LDL.LU R125, [R1+0x2038] ;  /* 0x00203800017d7983 */ /* 0x000f280000300800 */
[----:B------:R-:W4:Y:S04]  /*2fa40*/  LDL.LU R124, [R1+0x2034] ;  /* 0x00203400017c7983 */ /* 0x000f280000300800 */
[----:B------:R-:W4:Y:S01]  /*2fa50*/  LDL.LU R112, [R1+0x2030] ;  /* 0x0020300001707983 */ /* 0x000f220000300800 */
[----:B--2---:R-:W-:-:S02]  /*2fa60*/  IMAD.MOV.U32 R209, RZ, RZ, R116 ;  /* 0x000000ffffd17224 */ /* 0x004fc400078e0074 */
[----:B---3--:R-:W-:Y:S02]  /*2fa70*/  IMAD.MOV.U32 R208, RZ, RZ, R117 ;  /* 0x000000ffffd07224 */ /* 0x008fe400078e0075 */
[----:B------:R-:W2:Y:S04]  /*2fa80*/  LDL.LU R117, [R1+0x202c] ;  /* 0x00202c0001757983 */ /* 0x000ea80000300800 */
[----:B------:R-:W2:Y:S04]  /*2fa90*/  LDL.LU R116, [R1+0x2028] ;  /* 0x0020280001747983 */ /* 0x000ea80000300800 */
[----:B------:R-:W3:Y:S04]  /*2faa0*/  LDL.LU R210, [R1+0x1a8] ;  /* 0x0001a80001d27983 */ /* 0x000ee80000300800 */
[----:B------:R-:W3:Y:S04]  /*2fab0*/  LDL.LU R211, [R1+0x1ac] ;  /* 0x0001ac0001d37983 */ /* 0x000ee80000300800 */
[----:B------:R-:W2:Y:S04]  /*2fac0*/  LDL.LU R126, [R1+0x5c8] ;  /* 0x0005c800017e7983 */ /* 0x000ea80000300800 */
[----:B------:R-:W2:Y:S01]  /*2fad0*/  LDL.LU R127, [R1+0x5cc] ;  /* 0x0005cc00017f7983 */ /* 0x000ea20000300800 */
[----:B------:R-:W-:-:S03]  /*2fae0*/  MOV R30, R121 ;  /* 0x00000079001e7202 */ /* 0x000fc60000000f00 */
[----:B------:R-:W2:Y:S01]  /*2faf0*/  LDL.LU R118, [R1+0x7b8] ;  /* 0x0007b80001767983 */ /* 0x000ea20000300800 */
[----:B------:R-:W-:-:S03]  /*2fb00*/  IMAD.MOV.U32 R31, RZ, RZ, R120 ;  /* 0x000000ffff1f7224 */ /* 0x000fc600078e0078 */
[----:B------:R-:W2:Y:S04]  /*2fb10*/  LDL.LU R119, [R1+0x7bc] ;  /* 0x0007bc0001777983 */ /* 0x000ea80000300800 */
[----:B------:R-:W1:Y:S04]  /*2fb20*/  LDL.LU R28, [R1+0x80] ;  /* 0x00008000011c7983 */ /* 0x000e680000300800 */
[----:B------:R-:W1:Y:S04]  /*2fb30*/  LDL.LU R29, [R1+0x84] ;  /* 0x00008400011d7983 */ /* 0x000e680000300800 */
[----:B------:R-:W2:Y:S01]  /*2fb40*/  LDL.LU R121, [R1+0x2024] ;  /* 0x0020240001797983 */ /* 0x000ea20000300800 */
[----:B----4-:R-:W-:-:S03]  /*2fb50*/  IMAD.MOV.U32 R249, RZ, RZ, R113 ;  /* 0x000000fffff97224 */ /* 0x010fc600078e0071 */
[----:B------:R-:W4:Y:S01]  /*2fb60*/  LDL.LU R120, [R1+0x2020] ;  /* 0x0020200001787983 */ /* 0x000f220000300800 */
[----:B------:R-:W-:-:S03]  /*2fb70*/  IMAD.MOV.U32 R248, RZ, RZ, R112 ;  /* 0x000000fffff87224 */ /* 0x000fc600078e0070 */
[----:B------:R-:W3:Y:S04]  /*2fb80*/  LDL.LU R112, [R1+0x201c] ;  /* 0x00201c0001707983 */ /* 0x000ee80000300800 */
[----:B------:R-:W3:Y:S04]  /*2fb90*/  LDL.LU R113, [R1+0x2018] ;  /* 0x0020180001717983 */ /* 0x000ee80000300800 */
[----:B------:R-:W3:Y:S04]  /*2fba0*/  LDL.LU R250, [R1+0x188] ;  /* 0x0001880001fa7983 */ /* 0x000ee80000300800 */
[----:B------:R-:W3:Y:S01]  /*2fbb0*/  LDL.LU R251, [R1+0x18c] ;  /* 0x00018c0001fb7983 */ /* 0x000ee20000300800 */
[----:B--2---:R-:W-:-:S03]  /*2fbc0*/  IMAD.MOV.U32 R108, RZ, RZ, R121 ;  /* 0x000000ffff6c7224 */ /* 0x004fc600078e0079 */
[----:B------:R-:W2:Y:S01]  /*2fbd0*/  LDL.LU R121, [R1+0x2014] ;  /* 0x0020140001797983 */ /* 0x000ea20000300800 */
[----:B----4-:R-:W-:-:S03]  /*2fbe0*/  IMAD.MOV.U32 R109, RZ, RZ, R120 ;  /* 0x000000ffff6d7224 */ /* 0x010fc600078e0078 */
[----:B------:R-:W2:Y:S01]  /*2fbf0*/  LDL.LU R120, [R1+0x2010] ;  /* 0x0020100001787983 */ /* 0x000ea20000300800 */
[----:B---3--:R-:W-:-:S03]  /*2fc00*/  IMAD.MOV.U32 R110, RZ, RZ, R112 ;  /* 0x000000ffff6e7224 */ /* 0x008fc600078e0070 */
[----:B------:R-:W3:Y:S01]  /*2fc10*/  LDL.LU R112, [R1+0x200c] ;  /* 0x00200c0001707983 */ /* 0x000ee20000300800 */
[----:B------:R-:W-:-:S03]  /*2fc20*/  IMAD.MOV.U32 R111, RZ, RZ, R113 ;  /* 0x000000ffff6f7224 */ /* 0x000fc600078e0071 */
[----:B------:R-:W4:Y:S04]  /*2fc30*/  LDL.LU R113, [R1+0x2008] ;  /* 0x0020080001717983 */ /* 0x000f280000300800 */
[----:B------:R-:W2:Y:S04]  /*2fc40*/  LDL.LU R32, [R1+0x840] ;  /* 0x0008400001207983 */ /* 0x000ea80000300800 */
[----:B------:R-:W2:Y:S04]  /*2fc50*/  LDL.LU R33, [R1+0x844] ;  /* 0x0008440001217983 */ /* 0x000ea80000300800 */
[----:B------:R-:W2:Y:S04]  /*2fc60*/  LDL.LU R34, [R1+0x848] ;  /* 0x0008480001227983 */ /* 0x000ea80000300800 */
[----:B------:R-:W2:Y:S04]  /*2fc70*/  LDL.LU R35, [R1+0x84c] ;  /* 0x00084c0001237983 */ /* 0x000ea80000300800 */
[----:B------:R-:W2:Y:S01]  /*2fc80*/  LDL.LU R184, [R1+0x760] ;  /* 0x0007600001b87983 */ /* 0x000ea20000300800 */
[----:B-1----:R-:W-:Y:S01]  /*2fc90*/  HMMA.1688.F32.TF32 R24, R4, R72, R28 ;  /* 0x000000480418723c */ /* 0x002fe2000008101c */
[----:B---3--:R-:W-:Y:S01]  /*2fca0*/  IMAD.MOV.U32 R186, RZ, RZ, R112 ;  /* 0x000000ffffba7224 */ /* 0x008fe200078e0070 */
[----:B----4-:R-:W-:-:S02]  /*2fcb0*/  MOV R185, R113 ;  /* 0x0000007100b97202 */ /* 0x010fc40000000f00 */
[----:B------:R-:W3:Y:S04]  /*2fcc0*/  LDL.LU R113, [R1+0x2004] ;  /* 0x0020040001717983 */ /* 0x000ee80000300800 */
[----:B------:R-:W3:Y:S04]  /*2fcd0*/  LDL.LU R112, [R1+0x2000] ;  /* 0x0020000001707983 */ /* 0x000ee80000300800 */
[----:B------:R-:W4:Y:S04]  /*2fce0*/  LDL.LU R187, [R1+0x76c] ;  /* 0x00076c0001bb7983 */ /* 0x000f280000300800 */
        /* <DEDUP_REMOVED lines=20> */
[----:B------:R-:W4:Y:S04]  /*2fe30*/  LDL.LU R176, [R1+0x910] ;  /* 0x0009100001b07983 */ /* 0x000f280000300800 */
[----:B------:R-:W4:Y:S04]  /*2fe40*/  LDL.LU R177, [R1+0x914] ;  /* 0x0009140001b17983 */ /* 0x000f280000300800 */
[----:B------:R-:W4:Y:S04]  /*2fe50*/  LDL.LU R178, [R1+0x918] ;  /* 0x0009180001b27983 */ /* 0x000f280000300800 */
[----:B------:R-:W4:Y:S01]  /*2fe60*/  LDL.LU R179, [R1+0x91c] ;  /* 0x00091c0001b37983 */ /* 0x000f220000300800 */
[----:B--2---:R-:W-:Y:S08]  /*2fe70*/  HMMA.1688.F32.TF32 R12, R180, R72, R32 ;  /* 0x00000048b40c723c */ /* 0x004ff00000081020 */
[----:B------:R-:W-:Y:S08]  /*2fe80*/  HMMA.1688.F32.TF32 R92, R228, R68, R92 ;  /* 0x00000044e45c723c */ /* 0x000ff0000008105c */
[----:B------:R-:W-:Y:S08]  /*2fe90*/  HMMA.1688.F32.TF32 R20, R8, R72, R232 ;  /* 0x000000480814723c */ /* 0x000ff000000810e8 */
[----:B------:R-:W-:-:S02]  /*2fea0*/  IMAD.MOV.U32 R69, RZ, RZ, R12 ;  /* 0x000000ffff457224 */ /* 0x000fc400078e000c */
[----:B------:R-:W-:Y:S02]  /*2feb0*/  IMAD.MOV.U32 R68, RZ, RZ, R13 ;  /* 0x000000ffff447224 */ /* 0x000fe400078e000d */
[----:B------:R-:W-:Y:S02]  /*2fec0*/  IMAD.MOV.U32 R45, RZ, RZ, R14 ;  /* 0x000000ffff2d7224 */ /* 0x000fe400078e000e */
[----:B------:R-:W-:Y:S02]  /*2fed0*/  IMAD.MOV.U32 R44, RZ, RZ, R15 ;  /* 0x000000ffff2c7224 */ /* 0x000fe400078e000f */
[----:B------:R-:W-:Y:S01]  /*2fee0*/  HMMA.1688.F32.TF32 R12, R16, R72, R128 ;  /* 0x00000048100c723c */ /* 0x000fe20000081080 */
[----:B------:R-:W-:Y:S04]  /*2fef0*/  STL.64 [R1+0x1b0], R24 ;  /* 0x0001b01801007387 */ /* 0x000fe80000100a00 */
[----:B------:R1:W-:Y:S04]  /*2ff00*/  STL.64 [R1+0x1b8], R26 ;  /* 0x0001b81a01007387 */ /* 0x0003e80000100a00 */
[----:B------:R-:W-:Y:S04]  /*2ff10*/  STL.64 [R1+0x330], R20 ;  /* 0x0003301401007387 */ /* 0x000fe80000100a00 */
[----:B------:R2:W-:Y:S01]  /*2ff20*/  STL.64 [R1+0x338], R22 ;  /* 0x0003381601007387 */ /* 0x0005e20000100a00 */
[-C--:B-1----:R-:W-:Y:S09]  /*2ff30*/  HMMA.1688.F32.TF32 R24, R4, R76.reuse, R168 ;  /* 0x0000004c0418723c */ /* 0x082ff200000810a8 */
[----:B------:R-:W-:Y:S01]  /*2ff40*/  STL.64 [R1+0x430], R12 ;  /* 0x0004300c01007387 */ /* 0x000fe20000100a00 */
[-C--:B--2---:R-:W-:Y:S03]  /*2ff50*/  HMMA.1688.F32.TF32 R20, R8, R76.reuse, R240 ;  /* 0x0000004c0814723c */ /* 0x084fe600000810f0 */
[----:B------:R1:W-:Y:S05]  /*2ff60*/  STL.64 [R1+0x438], R14 ;  /* 0x0004380e01007387 */ /* 0x0003ea0000100a00 */
[----:B-1----:R-:W-:Y:S05]  /*2ff70*/  HMMA.1688.F32.TF32 R12, R16, R76, R216 ;  /* 0x0000004c100c723c */ /* 0x002fea00000810d8 */
[----:B------:R-:W-:Y:S04]  /*2ff80*/  STL.64 [R1+0x160], R24 ;  /* 0x0001601801007387 */ /* 0x000fe80000100a00 */
[----:B------:R1:W-:Y:S06]  /*2ff90*/  STL.64 [R1+0x168], R26 ;  /* 0x0001681a01007387 */ /* 0x0003ec0000100a00 */
[----:B------:R-:W-:Y:S04]  /*2ffa0*/  STL.64 [R1+0x2b0], R20 ;  /* 0x0002b01401007387 */ /* 0x000fe80000100a00 */
[----:B------:R-:W-:Y:S01]  /*2ffb0*/  STL.64 [R1+0x2b8], R22 ;  /* 0x0002b81601007387 */ /* 0x000fe20000100a00 */
[-C--:B-1----:R-:W-:Y:S03]  /*2ffc0*/  HMMA.1688.F32.TF32 R24, R4, R80.reuse, R152 ;  /* 0x000000500418723c */ /* 0x082fe60000081098 */
[----:B------:R-:W1:Y:S04]  /*2ffd0*/  LDSM.16.M88.4 R152, [R195+0xc000] ;  /* 0x00c00000c398783b */ /* 0x000e680000000200 */
[----:B------:R-:W-:Y:S04]  /*2ffe0*/  STL.64 [R1+0x3e0], R12 ;  /* 0x0003e00c01007387 */ /* 0x000fe80000100a00 */
[----:B------:R2:W-:Y:S02]  /*2fff0*/  STL.64 [R1+0x3e8], R14 ;  /* 0x0003e80e01007387 */ /* 0x0005e40000100a00 */
[----:B--2---:R-:W-:Y:S10]  /*30000*/  HMMA.1688.F32.TF32 R12, R16, R80, R224 ;  /* 0x00000050100c723c */ /* 0x004ff400000810e0 */
[----:B------:R-:W-:Y:S04]  /*30010*/  STL.64 [R1+0x140], R24 ;  /* 0x0001401801007387 */ /* 0x000fe80000100a00 */
[----:B------:R-:W-:Y:S01]  /*30020*/  STL.64 [R1+0x148], R26 ;  /* 0x0001481a01007387 */ /* 0x000fe20000100a00 */
[-C--:B------:R-:W-:Y:S08]  /*30030*/  HMMA.1688.F32.TF32 R104, R228, R72.reuse, R108 ;  /* 0x00000048e468723c */ /* 0x080ff0000008106c */
[C---:B------:R-:W-:Y:S08]  /*30040*/  HMMA.1688.F32.TF32 R108, R244.reuse, R72, R248 ;  /* 0x00000048f46c723c */ /* 0x040ff000000810f8 */
[----:B------:R-:W-:Y:S08]  /*30050*/  HMMA.1688.F32.TF32 R128, R244, R76, R208 ;  /* 0x0000004cf480723c */ /* 0x000ff000000810d0 */
[-C--:B------:R-:W-:Y:S08]  /*30060*/  HMMA.1688.F32.TF32 R136, R196, R80.reuse, R204 ;  /* 0x00000050c488723c */ /* 0x080ff000000810cc */
[-C--:B---3--:R-:W-:Y:S01]  /*30070*/  HMMA.1688.F32.TF32 R20, R8, R80.reuse, R156 ;  /* 0x000000500814723c */ /* 0x088fe2000008109c */
[----:B------:R-:W-:Y:S11]  /*30080*/  LDSM.16.M88.4 R156, [R195+0xd000] ;  /* 0x00d00000c39c783b */ /* 0x000ff60000000200 */
[----:B------:R-:W-:Y:S11]  /*30090*/  @!UPT UIADD3 URZ, URZ, URZ, URZ ;  /* 0x0000003f3f3ff290 */ /* 0x000ff6000fffe03f */
[----:B------:R-:W-:Y:S04]  /*300a0*/  STL.64 [R1+0x280], R20 ;  /* 0x0002801401007387 */ /* 0x000fe80000100a00 */
[----:B------:R-:W-:Y:S04]  /*300b0*/  STL.64 [R1+0x288], R22 ;  /* 0x0002881601007387 */ /* 0x000fe80000100a00 */
[----:B------:R2:W-:Y:S04]  /*300c0*/  STL.64 [R1+0x3b0], R12 ;  /* 0x0003b00c01007387 */ /* 0x0005e80000100a00 */
        /* <DEDUP_REMOVED lines=28> */
[-C--:B------:R-:W-:Y:S03]  /*30290*/  HMMA.1688.F32.TF32 R132, R180, R80.reuse, R160 ;  /* 0x00000050b484723c */ /* 0x080fe600000810a0 */
[----:B------:R-:W4:Y:S04]  /*302a0*/  LDL.LU R243, [R1+0x6bc] ;  /* 0x0006bc0001f37983 */ /* 0x000f280000300800 */
[----:B------:R-:W4:Y:S04]  /*302b0*/  LDL.LU R236, [R1+0x6c0] ;  /* 0x0006c00001ec7983 */ /* 0x000f280000300800 */
[----:B------:R-:W4:Y:S04]  /*302c0*/  LDL.LU R237, [R1+0x6c4] ;  /* 0x0006c40001ed7983 */ /* 0x000f280000300800 */
[----:B------:R-:W4:Y:S04]  /*302d0*/  LDL.LU R238, [R1+0x6c8] ;  /* 0x0006c80001ee7983 */ /* 0x000f280000300800 */
[----:B------:R-:W1:Y:S04]  /*302e0*/  LDSM.16.M88.4 R160, [R195+0xe000] ;  /* 0x00e00000c3a0783b */ /* 0x000e680000000200 */
        /* <DEDUP_REMOVED lines=25> */
[----:B------:R-:W2:Y:S04]  /*30480*/  LDL.LU R20, [R1+0x860] ;  /* 0x0008600001147983 */ /* 0x000ea80000300800 */
[----:B------:R-:W2:Y:S01]  /*30490*/  LDL.LU R21, [R1+0x864] ;  /* 0x0008640001157983 */ /* 0x000ea20000300800 */
[----:B------:R-:W-:Y:S03]  /*304a0*/  HMMA.1688.F32.TF32 R140, R212, R80, R164 ;  /* 0x00000050d48c723c */ /* 0x000fe600000810a4 */
[----:B------:R-:W2:Y:S04]  /*304b0*/  LDL.LU R22, [R1+0x868] ;  /* 0x0008680001167983 */ /* 0x000ea80000300800 */
[----:B------:R-:W2:Y:S01]  /*304c0*/  LDL.LU R23, [R1+0x86c] ;  /* 0x00086c0001177983 */ /* 0x000ea20000300800 */
[----:B----4-:R-:W-:Y:S03]  /*304d0*/  HMMA.1688.F32.TF32 R96, R196, R72, R184 ;  /* 0x00000048c460723c */ /* 0x010fe600000810b8 */
[----:B------:R-:W4:Y:S04]  /*304e0*/  LDL.LU R192, [R1+0x870] ;  /* 0x0008700001c07983 */ /* 0x000f280000300800 */
[----:B------:R-:W4:Y:S04]  /*304f0*/  LDL.LU R193, [R1+0x874] ;  /* 0x0008740001c17983 */ /* 0x000f280000300800 */
[----:B------:R1:W2:Y:S04]  /*30500*/  LDSM.16.M88.4 R164, [R195+0xf000] ;  /* 0x00f00000c3a4783b */ /* 0x0002a80000000200 */
[----:B------:R-:W4:Y:S04]  /*30510*/  LDL.LU R194, [R1+0x878] ;  /* 0x0008780001c27983 */ /* 0x000f280000300800 */
[----:B-1----:R-:W4:Y:S04]  /*30520*/  LDL.LU R195, [R1+0x87c] ;  /* 0x00087c0001c37983 */ /* 0x002f280000300800 */
[----:B------:R-:W4:Y:S04]  /*30530*/  LDL.LU R184, [R1+0x8b0] ;  /* 0x0008b00001b87983 */ /* 0x000f280000300800 */
[----:B------:R-:W4:Y:S04]  /*30540*/  LDL.LU R185, [R1+0x8b4] ;  /* 0x0008b40001b97983 */ /* 0x000f280000300800 */
[----:B------:R-:W4:Y:S01]  /*30550*/  LDL.LU R186, [R1+0x8b8] ;  /* 0x0008b80001ba7983 */ /* 0x000f220000300800 */
[C---:B------:R-:W-:Y:S03]  /*30560*/  HMMA.1688.F32.TF32 R168, R180.reuse, R152, R176 ;  /* 0x00000098b4a8723c */ /* 0x040fe600000810b0 */
[----:B------:R-:W4:Y:S04]  /*30570*/  LDL.LU R187, [R1+0x8bc] ;  /* 0x0008bc0001bb7983 */ /* 0x000f280000300800 */
[----:B------:R-:W4:Y:S01]  /*30580*/  LDL.LU R84, [R1+0x8e0] ;  /* 0x0008e00001547983 */ /* 0x000f220000300800 */
[C---:B------:R-:W-:Y:S03]  /*30590*/  HMMA.1688.F32.TF32 R176, R180.reuse, R160, R188 ;  /* 0x000000a0b4b0723c */ /* 0x040fe600000810bc */
        /* <DEDUP_REMOVED lines=35> */
[C---:B------:R-:W-:Y:S08]  /*307d0*/  HMMA.1688.F32.TF32 R112, R180.reuse, R76, R112 ;  /* 0x0000004cb470723c */ /* 0x040ff00000081070 */
[----:B------:R-:W-:Y:S08]  /*307e0*/  HMMA.1688.F32.TF32 R172, R180, R156, R172 ;  /* 0x0000009cb4ac723c */ /* 0x000ff000000810ac */
[----:B------:R-:W-:Y:S08]  /*307f0*/  HMMA.1688.F32.TF32 R116, R196, R76, R116 ;  /* 0x0000004cc474723c */ /* 0x000ff00000081074 */
[C---:B------:R-:W-:Y:S08]  /*30800*/  HMMA.1688.F32.TF32 R100, R212.reuse, R72, R100 ;  /* 0x00000048d464723c */ /* 0x040ff00000081064 */
[-C--:B------:R-:W-:Y:S08]  /*30810*/  HMMA.1688.F32.TF32 R120, R212, R76.reuse, R120 ;  /* 0x0000004cd478723c */ /* 0x080ff00000081078 */
[C---:B------:R-:W-:Y:S08]  /*30820*/  HMMA.1688.F32.TF32 R124, R228.reuse, R76, R124 ;  /* 0x0000004ce47c723c */ /* 0x040ff0000008107c */
[C---:B------:R-:W-:Y:S08]  /*30830*/  HMMA.1688.F32.TF32 R144, R228.reuse, R80, R144 ;  /* 0x00000050e490723c */ /* 0x040ff00000081090 */
[C---:B------:R-:W-:Y:S08]  /*30840*/  HMMA.1688.F32.TF32 R220, R228.reuse, R156, R220 ;  /* 0x0000009ce4dc723c */ /* 0x040ff000000810dc */
[-C--:B------:R-:W-:Y:S08]  /*30850*/  HMMA.1688.F32.TF32 R224, R228, R160.reuse, R224 ;  /* 0x000000a0e4e0723c */ /* 0x080ff000000810e0 */
[C---:B---3--:R-:W-:Y:S08]  /*30860*/  HMMA.1688.F32.TF32 R208, R212.reuse, R160, R208 ;  /* 0x000000a0d4d0723c */ /* 0x048ff000000810d0 */
[----:B--2---:R-:W-:Y:S08]  /*30870*/  HMMA.1688.F32.TF32 R204, R212, R156, R204 ;  /* 0x0000009cd4cc723c */ /* 0x004ff000000810cc */
[C---:B----4-:R-:W-:Y:S08]  /*30880*/  HMMA.1688.F32.TF32 R192, R196.reuse, R160, R192 ;  /* 0x000000a0c4c0723c */ /* 0x050ff000000810c0 */
[----:B------:R-:W-:Y:S08]  /*30890*/  HMMA.1688.F32.TF32 R184, R196, R152, R184 ;  /* 0x00000098c4b8723c */ /* 0x000ff000000810b8 */
[----:B------:R-:W-:Y:S01]  /*308a0*/  HMMA.1688.F32.TF32 R180, R180, R164, R84 ;  /* 0x000000a4b4b4723c */ /* 0x000fe20000081054 */
[----:B------:R-:W2:Y:S04]  /*308b0*/  LDL.LU.64 R86, [R1+0x1ff8] ;  /* 0x001ff80001567983 */ /* 0x000ea80000300a00 */
[----:B------:R-:W2:Y:S03]  /*308c0*/  LDL.LU.64 R84, [R1+0x1ff0] ;  /* 0x001ff00001547983 */ /* 0x000ea60000300a00 */
[C---:B------:R-:W-:Y:S08]  /*308d0*/  HMMA.1688.F32.TF32 R188, R196.reuse, R156, R188 ;  /* 0x0000009cc4bc723c */ /* 0x040ff000000810bc */
[----:B------:R-:W-:Y:S01]  /*308e0*/  HMMA.1688.F32.TF32 R196, R196, R164, R20 ;  /* 0x000000a4c4c4723c */ /* 0x000fe20000081014 */
[----:B------:R-:W3:Y:S04]  /*308f0*/  LDL.LU.64 R22, [R1+0x1fe8] ;  /* 0x001fe80001167983 */ /* 0x000ee80000300a00 */
[----:B------:R-:W4:Y:S03]  /*30900*/  LDL.LU R20, [R1+0x1fe0] ;  /* 0x001fe00001147983 */ /* 0x000f260000300800 */
[C---:B------:R-:W-:Y:S01]  /*30910*/  HMMA.1688.F32.TF32 R200, R212.reuse, R152, R200 ;  /* 0x00000098d4c8723c */ /* 0x040fe200000810c8 */
[----:B------:R-:W2:Y:S07]  /*30920*/  LDL R21, [R1+0x370] ;  /* 0x0003700001157983 */ /* 0x000eae0000100800 */
[----:B------:R-:W-:Y:S01]  /*30930*/  HMMA.1688.F32.TF32 R212, R212, R164, R12 ;  /* 0x000000a4d4d4723c */ /* 0x000fe2000008100c */
[----:B------:R-:W2:Y:S04]  /*30940*/  LDL.LU.64 R14, [R1+0x1fd8] ;  /* 0x001fd800010e7983 */ /* 0x000ea80000300a00 */
[----:B------:R-:W2:Y:S03]  /*30950*/  LDL.LU.64 R12, [R1+0x1fd0] ;  /* 0x001fd000010c7983 */ /* 0x000ea60000300a00 */
[C---:B------:R-:W-:Y:S08]  /*30960*/  HMMA.1688.F32.TF32 R216, R228.reuse, R152, R216 ;  /* 0x00000098e4d8723c */ /* 0x040ff000000810d8 */
[----:B------:R-:W-:Y:S01]  /*30970*/  HMMA.1688.F32.TF32 R228, R228, R164, R64 ;  /* 0x000000a4e4e4723c */ /* 0x000fe20000081040 */
[----:B------:R-:W2:Y:S04]  /*30980*/  LDL.LU.64 R66, [R1+0x1fc8] ;  /* 0x001fc80001427983 */ /* 0x000ea80000300a00 */
[----:B------:R-:W2:Y:S03]  /*30990*/  LDL.LU.64 R64, [R1+0x1fc0] ;  /* 0x001fc00001407983 */ /* 0x000ea60000300a00 */
[C---:B------:R-:W-:Y:S08]  /*309a0*/  HMMA.1688.F32.TF32 R24, R4.reuse, R156, R24 ;  /* 0x0000009c0418723c */ /* 0x040ff00000081018 */
[C---:B------:R-:W-:Y:S11]  /*309b0*/  HMMA.1688.F32.TF32 R60, R4.reuse, R152, R60 ;  /* 0x00000098043c723c */ /* 0x040ff6000008103c */
[----:B------:R-:W-:Y:S11]  /*309c0*/  @!UPT UIADD3 URZ, URZ, URZ, URZ ;  /* 0x0000003f3f3ff290 */ /* 0x000ff6000fffe03f */
[----:B------:R-:W-:Y:S01]  /*309d0*/  @!UPT UIADD3 URZ, URZ, URZ, URZ ;  /* 0x0000003f3f3ff290 */ /* 0x000fe2000fffe03f */
[----:B------:R-:W-:Y:S04]  /*309e0*/  STL.64 [R1+0xa0], R60 ;  /* 0x0000a03c01007387 */ /* 0x000fe80000100a00 */
[----:B------:R1:W-:Y:S04]  /*309f0*/  STL.64 [R1+0xa8], R62 ;  /* 0x0000a83e01007387 */ /* 0x0003e80000100a00 */
[----:B-1----:R-:W2:Y:S04]  /*30a00*/  LDL.LU.64 R62, [R1+0x1fb8] ;  /* 0x001fb800013e7983 */ /* 0x002ea80000300a00 */
[----:B------:R-:W2:Y:S04]  /*30a10*/  LDL.LU.64 R60, [R1+0x1fb0] ;  /* 0x001fb000013c7983 */ /* 0x000ea80000300a00 */
[----:B------:R1:W-:Y:S04]  /*30a20*/  STL.64 [R1+0x90], R24 ;  /* 0x0000901801007387 */ /* 0x0003e80000100a00 */
[----:B------:R-:W-:Y:S04]  /*30a30*/  STL.64 [R1+0x98], R26 ;  /* 0x0000981a01007387 */ /* 0x000fe80000100a00 */
[----:B-1----:R-:W2:Y:S01]  /*30a40*/  LDL.LU R24, [R1+0x1fac] ;  /* 0x001fac0001187983 */ /* 0x002ea20000300800 */
[C---:B------:R-:W-:Y:S08]  /*30a50*/  HMMA.1688.F32.TF32 R28, R4.reuse, R160, R28 ;  /* 0x000000a0041c723c */ /* 0x040ff0000008101c */
[----:B------:R-:W-:Y:S08]  /*30a60*/  HMMA.1688.F32.TF32 R56, R4, R164, R56 ;  /* 0x000000a40438723c */ /* 0x000ff00000081038 */
[C---:B------:R-:W-:Y:S08]  /*30a70*/  HMMA.1688.F32.TF32 R48, R8.reuse, R152, R48 ;  /* 0x000000980830723c */ /* 0x040ff00000081030 */
[C---:B------:R-:W-:Y:S01]  /*30a80*/  HMMA.1688.F32.TF32 R4, R8.reuse, R156, R40 ;  /* 0x0000009c0804723c */ /* 0x040fe20000081028 */
[----:B------:R-:W-:Y:S04]  /*30a90*/  STL.64 [R1+0x80], R28 ;  /* 0x0000801c01007387 */ /* 0x000fe80000100a00 */
[----:B------:R1:W-:Y:S03]  /*30aa0*/  STL.64 [R1+0x88], R30 ;  /* 0x0000881e01007387 */ /* 0x0003e60000100a00 */
[C---:B------:R-:W-:Y:S01]  /*30ab0*/  HMMA.1688.F32.TF32 R36, R8.reuse, R160, R36 ;  /* 0x000000a00824723c */ /* 0x040fe20000081024 */
[----:B-1----:R-:W3:Y:S04]  /*30ac0*/  LDL.LU R30, [R1+0x1fa8] ;  /* 0x001fa800011e7983 */ /* 0x002ee80000300800 */
[----:B------:R-:W3:Y:S04]  /*30ad0*/  LDL.LU.64 R28, [R1+0x1fa0] ;  /* 0x001fa000011c7983 */ /* 0x000ee80000300a00 */
[----:B------:R-:W-:Y:S01]  /*30ae0*/  STL.64 [R1+0x70], R56 ;  /* 0x0000703801007387 */ /* 0x000fe20000100a00 */
[----:B------:R-:W-:Y:S03]  /*30af0*/  HMMA.1688.F32.TF32 R8, R8, R164, R52 ;  /* 0x000000a40808723c */ /* 0x000fe60000081034 */
[----:B------:R-:W-:Y:S04]  /*30b00*/  STL.64 [R1+0x78], R58 ;  /* 0x0000783a01007387 */ /* 0x000fe80000100a00 */
[----:B------:R-:W-:Y:S04]  /*30b10*/  STL.64 [R1+0x1a0], R48 ;  /* 0x0001a03001007387 */ /* 0x000fe80000100a00 */
[----:B------:R-:W-:Y:S04]  /*30b20*/  STL.64 [R1+0x1a8], R50 ;  /* 0x0001a83201007387 */ /* 0x000fe80000100a00 */
[----:B------:R-:W-:Y:S04]  /*30b30*/  STL.64 [R1+0x190], R4 ;  /* 0x0001900401007387 */ /* 0x000fe80000100a00 */
[----:B------:R1:W-:Y:S02]  /*30b40*/  STL.64 [R1+0x198], R6 ;  /* 0x0001980601007387 */ /* 0x0003e40000100a00 */
[----:B-1----:R-:W-:Y:S02]  /*30b50*/  HMMA.1688.F32.TF32 R4, R16, R152, R32 ;  /* 0x000000981004723c */ /* 0x002fe40000081020 */
[----:B------:R-:W-:Y:S04]  /*30b60*/  STL.64 [R1+0x180], R36 ;  /* 0x0001802401007387 */ /* 0x000fe80000100a00 */
[----:B------:R2:W-:Y:S04]  /*30b70*/  STL.64 [R1+0x188], R38 ;  /* 0x0001882601007387 */ /* 0x0005e80000100a00 */
[----:B------:R-:W-:Y:S04]  /*30b80*/  STL.64 [R1+0x170], R8 ;  /* 0x0001700801007387 */ /* 0x000fe80000100a00 */
[----:B------:R-:W-:Y:S09]  /*30b90*/  STL.64 [R1+0x178], R10 ;  /* 0x0001780a01007387 */ /* 0x000ff20000100a00 */
[----:B------:R1:W-:Y:S04]  /*30ba0*/  STL.64 [R1+0x2e0], R4 ;  /* 0x0002e00401007387 */ /* 0x0003e80000100a00 */
[----:B------:R1:W-:Y:S04]  /*30bb0*/  STL.64 [R1+0x2e8], R6 ;  /* 0x0002e80601007387 */ /* 0x0003e80000100a00 */
[----:B------:R-:W4:Y:S04]  /*30bc0*/  LDL.LU R52, [R1+0x2c0] ;  /* 0x0002c00001347983 */ /* 0x000f280000300800 */
[----:B------:R-:W4:Y:S04]  /*30bd0*/  LDL.LU R53, [R1+0x2c4] ;  /* 0x0002c40001357983 */ /* 0x000f280000300800 */
[----:B------:R-:W4:Y:S04]  /*30be0*/  LDL.LU R54, [R1+0x2c8] ;  /* 0x0002c80001367983 */ /* 0x000f280000300800 */
[----:B------:R-:W4:Y:S01]  /*30bf0*/  LDL.LU R55, [R1+0x2cc] ;  /* 0x0002cc0001377983 */ /* 0x000f220000300800 */
[----:B--2---:R-:W-:-:S03]  /*30c00*/  IMAD.MOV.U32 R39, RZ, RZ, R24 ;  /* 0x000000ffff277224 */ /* 0x004fc600078e0018 */
[----:B------:R-:W2:Y:S04]  /*30c10*/  LDL.LU R24, [R1+0x2a0] ;  /* 0x0002a00001187983 */ /* 0x000ea80000300800 */
[----:B------:R-:W2:Y:S04]  /*30c20*/  LDL.LU R25, [R1+0x2a4] ;  /* 0x0002a40001197983 */ /* 0x000ea80000300800 */
[----:B------:R-:W2:Y:S04]  /*30c30*/  LDL.LU R26, [R1+0x2a8] ;  /* 0x0002a800011a7983 */ /* 0x000ea80000300800 */
[----:B------:R-:W2:Y:S04]  /*30c40*/  LDL.LU R27, [R1+0x2ac] ;  /* 0x0002ac00011b7983 */ /* 0x000ea80000300800 */
[----:B-1----:R-:W2:Y:S04]  /*30c50*/  LDL.LU R4, [R1+0x250] ;  /* 0x0002500001047983 */ /* 0x002ea80000300800 */
        /* <DEDUP_REMOVED lines=11> */
[----:B---3--:R-:W-:-:S03]  /*30d10*/  MOV R38, R28 ;  /* 0x0000001c00267202 */ /* 0x008fc60000000f00 */
[----:B------:R-:W3:Y:S01]  /*30d20*/  LDL.LU R48, [R1+0x240] ;  /* 0x0002400001307983 */ /* 0x000ee20000300800 */
[----:B------:R-:W-:-:S03]  /*30d30*/  IMAD.MOV.U32 R37, RZ, RZ, R29 ;  /* 0x000000ffff257224 */ /* 0x000fc600078e001d */
[----:B------:R-:W3:Y:S01]  /*30d40*/  LDL.LU R49, [R1+0x244] ;  /* 0x0002440001317983 */ /* 0x000ee20000300800 */
[----:B------:R-:W-:-:S03]  /*30d50*/  IMAD.MOV.U32 R36, RZ, RZ, R30 ;  /* 0x000000ffff247224 */ /* 0x000fc600078e001e */
[----:B------:R-:W3:Y:S04]  /*30d60*/  LDL.LU R50, [R1+0x248] ;  /* 0x0002480001327983 */ /* 0x000ee80000300800 */
[----:B------:R-:W3:Y:S04]  /*30d70*/  LDL.LU R51, [R1+0x24c] ;  /* 0x00024c0001337983 */ /* 0x000ee80000300800 */
[----:B------:R-:W3:Y:S01]  /*30d80*/  LDL.LU R28, [R1+0x1f0] ;  /* 0x0001f000011c7983 */ /* 0x000ee20000300800 */
[----:B------:R-:W-:-:S03]  /*30d90*/  IMAD.MOV.U32 R41, RZ, RZ, R46 ;  /* 0x000000ffff297224 */ /* 0x000fc600078e002e */
[----:B------:R-:W3:Y:S01]  /*30da0*/  LDL.LU R29, [R1+0x1f4] ;  /* 0x0001f400011d7983 */ /* 0x000ee20000300800 */
[----:B------:R-:W-:-:S03]  /*30db0*/  IMAD.MOV.U32 R42, RZ, RZ, R47 ;  /* 0x000000ffff2a7224 */ /* 0x000fc600078e002f */
[----:B------:R-:W3:Y:S01]  /*30dc0*/  LDL.LU R30, [R1+0x1f8] ;  /* 0x0001f800011e7983 */ /* 0x000ee20000300800 */
[----:B------:R-:W-:-:S03]  /*30dd0*/  IMAD.MOV.U32 R43, RZ, RZ, R22 ;  /* 0x000000ffff2b7224 */ /* 0x000fc600078e0016 */
[----:B------:R-:W3:Y:S04]  /*30de0*/  LDL.LU R31, [R1+0x1fc] ;  /* 0x0001fc00011f7983 */ /* 0x000ee80000300800 */
[----:B------:R-:W3:Y:S04]  /*30df0*/  LDL.LU R40, [R1+0x60] ;  /* 0x0000600001287983 */ /* 0x000ee80000300800 */
[----:B------:R-:W3:Y:S04]  /*30e00*/  LDL.LU R46, [R1+0x1f98] ;  /* 0x001f9800012e7983 */ /* 0x000ee80000300800 */
[----:B------:R-:W3:Y:S04]  /*30e10*/  LDL.LU R47, [R1+0x1f94] ;  /* 0x001f9400012f7983 */ /* 0x000ee80000300800 */
[----:B------:R-:W3:Y:S01]  /*30e20*/  LDL.LU R22, [R1+0x1f90] ;  /* 0x001f900001167983 */ /* 0x000ee20000300800 */
[----:B----4-:R-:W-:Y:S11]  /*30e30*/  HMMA.1688.F32.TF32 R52, R16, R156, R52 ;  /* 0x0000009c1034723c */ /* 0x010ff60000081034 */
[----:B------:R-:W-:Y:S11]  /*30e40*/  @!UPT UIADD3 URZ, URZ, URZ, URZ ;  /* 0x0000003f3f3ff290 */ /* 0x000ff6000fffe03f */
[----:B------:R-:W-:Y:S01]  /*30e50*/  @!UPT UIADD3 URZ, URZ, URZ, URZ ;  /* 0x0000003f3f3ff290 */ /* 0x000fe2000fffe03f */
[----:B------:R1:W-:Y:S04]  /*30e60*/  STL.64 [R1+0x2d0], R52 ;  /* 0x0002d03401007387 */ /* 0x0003e80000100a00 */
[----:B------:R4:W-:Y:S01]  /*30e70*/  STL.64 [R1+0x2d8], R54 ;  /* 0x0002d83601007387 */ /* 0x0009e20000100a00 */
[----:B-1----:R-:W-:-:S03]  /*30e80*/  IMAD.MOV.U32 R52, RZ, RZ, R23 ;  /* 0x000000ffff347224 */ /* 0x002fc600078e0017 */
[----:B------:R-:W3:Y:S01]  /*30e90*/  LDL.LU R23, [R1+0x1f8c] ;  /* 0x001f8c0001177983 */ /* 0x000ee20000300800 */
[----:B------:R-:W-:Y:S02]  /*30ea0*/  IMAD.MOV.U32 R53, RZ, RZ, R14 ;  /* 0x000000ffff357224 */ /* 0x000fe400078e000e */
[----:B----4-:R-:W-:Y:S01]  /*30eb0*/  IMAD.MOV.U32 R54, RZ, RZ, R15 ;  /* 0x000000ffff367224 */ /* 0x010fe200078e000f */
[----:B------:R-:W4:Y:S04]  /*30ec0*/  LDL.LU R14, [R1+0x1f88] ;  /* 0x001f8800010e7983 */ /* 0x000f280000300800 */
[----:B------:R-:W4:Y:S01]  /*30ed0*/  LDL.LU R15, [R1+0x1f84] ;  /* 0x001f8400010f7983 */ /* 0x000f220000300800 */
[----:B------:R-:W-:-:S03]  /*30ee0*/  IMAD.MOV.U32 R55, RZ, RZ, R252 ;  /* 0x000000ffff377224 */ /* 0x000fc600078e00fc */
[----:B------:R-:W4:Y:S01]  /*30ef0*/  LDL.LU R252, [R1+0x1f80] ;  /* 0x001f800001fc7983 */ /* 0x000f220000300800 */
[----:B--2---:R-:W-:Y:S11]  /*30f00*/  HMMA.1688.F32.TF32 R24, R16, R160, R24 ;  /* 0x000000a01018723c */ /* 0x004ff60000081018 */
[----:B------:R-:W-:Y:S11]  /*30f10*/  @!UPT UIADD3 URZ, URZ, URZ, URZ ;  /* 0x0000003f3f3ff290 */ /* 0x000ff6000fffe03f */
[----:B------:R-:W-:Y:S01]  /*30f20*/  @!UPT UIADD3 URZ, URZ, URZ, URZ ;  /* 0x0000003f3f3ff290 */ /* 0x000fe2000fffe03f */
[----:B------:R-:W-:Y:S04]  /*30f30*/  STL.64 [R1+0x2c0], R24 ;  /* 0x0002c01801007387 */ /* 0x000fe80000100a00 */
[----:B------:R1:W-:Y:S04]  /*30f40*/  STL.64 [R1+0x2c8], R26 ;  /* 0x0002c81a01007387 */ /* 0x0003e80000100a00 */
[----:B-1----:R-:W2:Y:S01]  /*30f50*/  LDL.LU.64 R26, [R1+0x1f78] ;  /* 0x001f7800011a7983 */ /* 0x002ea20000300a00 */
[C---:B------:R-:W-:Y:S03]  /*30f60*/  HMMA.1688.F32.TF32 R148, R244.reuse, R80, R148 ;  /* 0x00000050f494723c */ /* 0x040fe60000081094 */
[----:B------:R-:W2:Y:S05]  /*30f70*/  LDL.LU R25, [R1+0x1f70] ;  /* 0x001f700001197983 */ /* 0x000eaa0000300800 */
[C---:B------:R-:W-:Y:S08]  /*30f80*/  HMMA.1688.F32.TF32 R232, R244.reuse, R152, R232 ;  /* 0x00000098f4e8723c */ /* 0x040ff000000810e8 */
[C---:B------:R-:W-:Y:S08]  /*30f90*/  HMMA.1688.F32.TF32 R236, R244.reuse, R156, R236 ;  /* 0x0000009cf4ec723c */ /* 0x040ff000000810ec */
[C---:B------:R-:W-:Y:S08]  /*30fa0*/  HMMA.1688.F32.TF32 R240, R244.reuse, R160, R240 ;  /* 0x000000a0f4f0723c */ /* 0x040ff000000810f0 */
[-C--:B------:R-:W-:Y:S01]  /*30fb0*/  HMMA.1688.F32.TF32 R244, R244, R164.reuse, R248 ;  /* 0x000000a4f4f4723c */ /* 0x080fe200000810f8 */
[----:B------:R-:W-:Y:S04]  /*30fc0*/  LDS R248, [R2+0x23000] ;  /* 0x0230000002f87984 */ /* 0x000fe80000000800 */
[----:B------:R-:W-:Y:S04]  /*30fd0*/  LDS R250, [R2+0x23800] ;  /* 0x0238000002fa7984 */ /* 0x000fe80000000800 */
[----:B------:R-:W-:Y:S04]  /*30fe0*/  LDS R249, [R3+0x23000] ;  /* 0x0230000003f97984 */ /* 0x000fe80000000800 */
[----:B------:R-:W3:Y:S01]  /*30ff0*/  LDS R251, [R3+0x23800] ;  /* 0x0238000003fb7984 */ /* 0x000ee20000000800 */
[----:B------:R-:W-:Y:S07]  /*31000*/  HMMA.1688.F32.TF32 R4, R16, R164, R4 ;  /* 0x000000a41004723c */ /* 0x000fee0000081004 */
[----:B------:R-:W-:-:S02]  /*31010*/  IMAD.MOV.U32 R17, RZ, RZ, R13 ;  /* 0x000000ffff117224 */ /* 0x000fc400078e000d */
[----:B------:R-:W-:Y:S01]  /*31020*/  IMAD.MOV.U32 R18, RZ, RZ, R12 ;  /* 0x000000ffff127224 */ /* 0x000fe200078e000c */
[----:B------:R-:W-:Y:S01]  /*31030*/  MOV R19, R0 ;  /* 0x0000000000137202 */ /* 0x000fe20000000f00 */
[----:B------:R-:W-:Y:S11]  /*31040*/  IMAD.MOV.U32 R16, RZ, RZ, R20 ;  /* 0x000000ffff107224 */ /* 0x000ff600078e0014 */
[----:B------:R-:W-:Y:S01]  /*31050*/  @!UPT UIADD3 URZ, URZ, URZ, URZ ;  /* 0x0000003f3f3ff290 */ /* 0x000fe2000fffe03f */
[----:B------:R-:W-:Y:S04]  /*31060*/  STL.64 [R1+0x2a0], R4 ;  /* 0x0002a00401007387 */ /* 0x000fe80000100a00 */
[----:B------:R-:W-:Y:S01]  /*31070*/  STL.64 [R1+0x2a8], R6 ;  /* 0x0002a80601007387 */ /* 0x000fe20000100a00 */
[----:B------:R-:W-:Y:S01]  /*31080*/  IMAD.MOV.U32 R8, RZ, RZ, R69 ;  /* 0x000000ffff087224 */ /* 0x000fe200078e0045 */
[----:B------:R-:W-:Y:S01]  /*31090*/  MOV R11, R44 ;  /* 0x0000002c000b7202 */ /* 0x000fe20000000f00 */
[----:B------:R-:W-:Y:S01]  /*310a0*/  IMAD.MOV.U32 R9, RZ, RZ, R68 ;  /* 0x000000ffff097224 */ /* 0x000fe200078e0044 */
[----:B------:R-:W-:Y:S01]  /*310b0*/  LDS R5, [R21+0x23000] ;  /* 0x0230000015057984 */ /* 0x000fe20000000800 */
[----:B------:R-:W-:-:S03]  /*310c0*/  IMAD.MOV.U32 R10, RZ, RZ, R45 ;  /* 0x000000ffff0a7224 */ /* 0x000fc600078e002d */
[----:B------:R-:W-:Y:S01]  /*310d0*/  LDS R7, [R21+0x23800] ;  /* 0x0238000015077984 */ /* 0x000fe20000000800 */
[C---:B---3--:R-:W-:Y:S08]  /*310e0*/  HMMA.1688.F32.TF32 R48, R248.reuse, R22, R48 ;  /* 0x00000016f830723c */ /* 0x048ff00000081030 */
[C---:B----4-:R-:W-:Y:S01]  /*310f0*/  HMMA.1688.F32.TF32 R56, R248.reuse, R14, R56 ;  /* 0x0000000ef838723c */ /* 0x050fe20000081038 */
[----:B------:R-:W-:Y:S07]  /*31100*/  LDS R4, [R252+0x23000] ;  /* 0x02300000fc047984 */ /* 0x000fee0000000800 */
[C---:B--2---:R-:W-:Y:S11]  /*31110*/  HMMA.1688.F32.TF32 R28, R248.reuse, R26, R28 ;  /* 0x0000001af81c723c */ /* 0x044ff6000008101c */
[----:B------:R-:W-:Y:S05]  /*31120*/  @!UPT UIADD3 URZ, URZ, URZ, URZ ;  /* 0x0000003f3f3ff290 */ /* 0x000fea000fffe03f */
[----:B------:R-:W-:Y:S01]  /*31130*/  IMAD.MOV.U32 R13, RZ, RZ, R58 ;  /* 0x000000ffff0d7224 */ /* 0x000fe200078e003a */
[----:B------:R-:W1:Y:S01]  /*31140*/  LDS R6, [R252+0x23800] ;  /* 0x02380000fc067984 */ /* 0x000e620000000800 */
[----:B------:R-:W-:Y:S02]  /*31150*/  IMAD.MOV.U32 R12, RZ, RZ, R59 ;  /* 0x000000ffff0c7224 */ /* 0x000fe400078e003b */
[----:B------:R-:W-:Y:S01]  /*31160*/  IMAD.MOV.U32 R24, RZ, RZ, R56 ;  /* 0x000000ffff187224 */ /* 0x000fe200078e0038 */
[----:B------:R-:W2:Y:S01]  /*31170*/  LDL.LU.64 R58, [R1+0x1f68] ;  /* 0x001f6800013a7983 */ /* 0x000ea20000300a00 */
[----:B------:R-:W-:Y:S02]  /*31180*/  IMAD.MOV.U32 R20, RZ, RZ, R57 ;  /* 0x000000ffff147224 */ /* 0x000fe400078e0039 */
[----:B------:R-:W-:Y:S01]  /*31190*/  IMAD.MOV.U32 R0, RZ, RZ, R51 ;  /* 0x000000ffff007224 */ /* 0x000fe200078e0033 */
[----:B------:R-:W2:Y:S04]  /*311a0*/  LDL.LU.64 R56, [R1+0x1f60] ;  /* 0x001f600001387983 */ /* 0x000ea80000300a00 */
[----:B------:R-:W-:Y:S04]  /*311b0*/  STL.64 [R1+0x420], R48 ;  /* 0x0004203001007387 */ /* 0x000fe80000100a00 */
[----:B------:R3:W-:Y:S04]  /*311c0*/  STL [R1+0x428], R50 ;  /* 0x0004283201007387 */ /* 0x0007e80000100800 */
[----:B---3--:R-:W3:Y:S04]  /*311d0*/  LDL.LU.64 R50, [R1+0x1f58] ;  /* 0x001f580001327983 */ /* 0x008ee80000300a00 */
[----:B------:R-:W3:Y:S04]  /*311e0*/  LDL.LU.64 R48, [R1+0x1f50] ;  /* 0x001f500001307983 */ /* 0x000ee80000300a00 */
[----:B------:R-:W-:Y:S04]  /*311f0*/  STL [R1+0x1ec0], R0 ;  /* 0x001ec00001007387 */ /* 0x000fe80000100800 */
[----:B------:R-:W-:Y:S04]  /*31200*/  STL.64 [R1+0x480], R28 ;  /* 0x0004801c01007387 */ /* 0x000fe80000100a00 */
[----:B------:R4:W-:Y:S04]  /*31210*/  STL.64 [R1+0x488], R30 ;  /* 0x0004881e01007387 */ /* 0x0009e80000100a00 */
[----:B----4-:R-:W4:Y:S02]  /*31220*/  LDL.LU.64 R30, [R1+0x1f48] ;  /* 0x001f4800011e7983 */ /* 0x010f240000300a00 */
[C---:B----4-:R-:W-:Y:S11]  /*31230*/  HMMA.1688.F32.TF32 R32, R248.reuse, R30, R32 ;  /* 0x0000001ef820723c */ /* 0x050ff60000081020 */
[----:B------:R-:W-:Y:S11]  /*31240*/  @!UPT UIADD3 URZ, URZ, URZ, URZ ;  /* 0x0000003f3f3ff290 */ /* 0x000ff6000fffe03f */
[----:B------:R-:W-:Y:S01]  /*31250*/  @!UPT UIADD3 URZ, URZ, URZ, URZ ;  /* 0x0000003f3f3ff290 */ /* 0x000fe2000fffe03f */
        /* <DEDUP_REMOVED lines=8> */
[----:B----4-:R-:W4:Y:S04]  /*312e0*/  LDL.LU.64 R38, [R1+0x1f38] ;  /* 0x001f380001267983 */ /* 0x010f280000300a00 */
[----:B------:R-:W2:Y:S01]  /*312f0*/  LDL.LU.64 R36, [R1+0x1f30] ;  /* 0x001f300001247983 */ /* 0x000ea20000300a00 */
[C---:B----4-:R-:W-:Y:S11]  /*31300*/  HMMA.1688.F32.TF32 R40, R248.reuse, R38, R40 ;  /* 0x00000026f828723c */ /* 0x050ff60000081028 */
[----:B------:R-:W-:Y:S11]  /*31310*/  @!UPT UIADD3 URZ, URZ, URZ, URZ ;  /* 0x0000003f3f3ff290 */ /* 0x000ff6000fffe03f */
[----:B------:R-:W-:Y:S02]  /*31320*/  @!UPT UIADD3 URZ, URZ, URZ, URZ ;  /* 0x0000003f3f3ff290 */ /* 0x000fe4000fffe03f */
[----:B------:R-:W-:Y:S01]  /*31330*/  MOV R29, R42 ;  /* 0x0000002a001d7202 */ /* 0x000fe20000000f00 */
[----:B------:R-:W-:Y:S02]  /*31340*/  IMAD.MOV.U32 R28, RZ, RZ, R43 ;  /* 0x000000ffff1c7224 */ /* 0x000fe400078e002b */
[----:B------:R-:W4:Y:S01]  /*31350*/  LDL.LU.64 R42, [R1+0x1f28] ;  /* 0x001f2800012a7983 */ /* 0x000f220000300a00 */
[----:B---3--:R-:W-:Y:S01]  /*31360*/  HMMA.1688.F32.TF32 R48, R248, R46, R48 ;  /* 0x0000002ef830723c */ /* 0x008fe20000081030 */
[----:B------:R-:W-:-:S07]  /*31370*/  IMAD.MOV.U32 R32, RZ, RZ, R41 ;  /* 0x000000ffff207224 */ /* 0x000fce00078e0029 */
[----:B------:R-:W-:Y:S01]  /*31380*/  HMMA.1688.F32.TF32 R16, R248, R70, R16 ;  /* 0x00000046f810723c */ /* 0x000fe20000081010 */
[----:B------:R-:W-:-:S07]  /*31390*/  IMAD.MOV.U32 R33, RZ, RZ, R40 ;  /* 0x000000ffff217224 */ /* 0x000fce00078e0028 */
[C---:B------:R-:W-:Y:S01]  /*313a0*/  HMMA.1688.F32.TF32 R8, R248.reuse, R74, R8 ;  /* 0x0000004af808723c */ /* 0x040fe20000081008 */
[----:B------:R-:W-:Y:S04]  /*313b0*/  STL [R1+0x1e6c], R28 ;  /* 0x001e6c1c01007387 */ /* 0x000fe80000100800 */
[----:B------:R-:W-:Y:S04]  /*313c0*/  STL [R1+0x1e68], R32 ;  /* 0x001e682001007387 */ /* 0x000fe80000100800 */
[----:B------:R-:W-:Y:S04]  /*313d0*/  STL [R1+0x1e64], R33 ;  /* 0x001e642101007387 */ /* 0x000fe80000100800 */
[----:B------:R-:W-:Y:S01]  /*313e0*/  STL [R1+0x1e60], R29 ;  /* 0x001e601d01007387 */ /* 0x000fe20000100800 */
[C---:B------:R-:W-:Y:S08]  /*313f0*/  HMMA.1688.F32.TF32 R112, R248.reuse, R78, R112 ;  /* 0x0000004ef870723c */ /* 0x040ff00000081070 */
[C---:B----4-:R-:W-:Y:S11]  /*31400*/  HMMA.1688.F32.TF32 R52, R248.reuse, R42, R52 ;  /* 0x0000002af834723c */ /* 0x050ff60000081034 */
[----:B------:R-:W-:Y:S11]  /*31410*/  @!UPT UIADD3 URZ, URZ, URZ, URZ ;  /* 0x0000003f3f3ff290 */ /* 0x000ff6000fffe03f */
[----:B------:R-:W-:Y:S01]  /*31420*/  @!UPT UIADD3 URZ, URZ, URZ, URZ ;  /* 0x0000003f3f3ff290 */ /* 0x000fe2000fffe03f */
[----:B------:R-:W-:Y:S04]  /*31430*/  STL.64 [R1+0x680], R52 ;  /* 0x0006803401007387 */ /* 0x000fe80000100a00 */
[----:B------:R3:W-:Y:S04]  /*31440*/  STL.64 [R1+0x688], R54 ;  /* 0x0006883601007387 */ /* 0x0007e80000100a00 */
[----:B---3--:R-:W3:Y:S04]  /*31450*/  LDL.LU.64 R54, [R1+0x1f20] ;  /* 0x001f200001367983 */ /* 0x008ee80000300a00 */
[----:B------:R-:W3:Y:S04]  /*31460*/  LDL.LU.64 R52, [R1+0x1f18] ;  /* 0x001f180001347983 */ /* 0x000ee80000300a00 */
[----:B------:R-:W-:Y:S04]  /*31470*/  STL.64 [R1+0x700], R48 ;  /* 0x0007003001007387 */ /* 0x000fe80000100a00 */
[----:B------:R4:W-:Y:S04]  /*31480*/  STL.64 [R1+0x708], R50 ;  /* 0x0007083201007387 */ /* 0x0009e80000100a00 */
[----:B----4-:R-:W4:Y:S04]  /*31490*/  LDL.LU.64 R50, [R1+0x1f10] ;  /* 0x001f100001327983 */ /* 0x010f280000300a00 */
[----:B------:R-:W4:Y:S04]  /*314a0*/  LDL.LU.64 R48, [R1+0x1f08] ;  /* 0x001f080001307983 */ /* 0x000f280000300a00 */
[----:B------:R-:W-:Y:S04]  /*314b0*/  STL.64 [R1+0x740], R16 ;  /* 0x0007401001007387 */ /* 0x000fe80000100a00 */
[----:B------:R1:W-:Y:S04]  /*314c0*/  STL.64 [R1+0x748], R18 ;  /* 0x0007481201007387 */ /* 0x0003e80000100a00 */
[----:B------:R-:W-:Y:S04]  /*314d0*/  STL.64 [R1+0x7e0], R8 ;  /* 0x0007e00801007387 */ /* 0x000fe80000100a00 */
[----:B------:R2:W-:Y:S01]  /*314e0*/  STL.64 [R1+0x7e8], R10 ;  /* 0x0007e80a01007387 */ /* 0x0005e20000100a00 */
[C---:B-1----:R-:W-:Y:S08]  /*314f0*/  HMMA.1688.F32.TF32 R16, R248.reuse, R82, R132 ;  /* 0x00000052f810723c */ /* 0x042ff00000081084 */
[----:B--2---:R-:W-:Y:S01]  /*31500*/  HMMA.1688.F32.TF32 R8, R248, R154, R168 ;  /* 0x0000009af808723c */ /* 0x004fe200000810a8 */
[----:B------:R1:W-:Y:S04]  /*31510*/  STL.64 [R1+0x870], R112 ;  /* 0x0008707001007387 */ /* 0x0003e80000100a00 */
[----:B------:R-:W-:Y:S10]  /*31520*/  STL.64 [R1+0x878], R114 ;  /* 0x0008787201007387 */ /* 0x000ff40000100a00 */
[----:B------:R-:W-:Y:S04]  /*31530*/  STL.64 [R1+0x900], R16 ;  /* 0x0009001001007387 */ /* 0x000fe80000100a00 */
[----:B------:R-:W-:Y:S04]  /*31540*/  STL.64 [R1+0x908], R18 ;  /* 0x0009081201007387 */ /* 0x000fe80000100a00 */
[----:B------:R2:W-:Y:S01]  /*31550*/  STL.64 [R1+0x8f8], R10 ;  /* 0x0008f80a01007387 */ /* 0x0005e20000100a00 */
[----:B------:R-:W-:-:S02]  /*31560*/  IMAD.MOV.U32 R152, RZ, RZ, R8 ;  /* 0x000000ffff987224 */ /* 0x000fc400078e0008 */
[----:B------:R-:W-:Y:S01]  /*31570*/  IMAD.MOV.U32 R153, RZ, RZ, R9 ;  /* 0x000000ffff997224 */ /* 0x000fe200078e0009 */
[----:B-1----:R-:W3:Y:S04]  /*31580*/  LDL.LU R112, [R1+0xe0] ;  /* 0x0000e00001707983 */ /* 0x002ee80000300800 */
[----:B------:R-:W3:Y:S01]  /*31590*/  LDL.LU R113, [R1+0xe4] ;  /* 0x0000e40001717983 */ /* 0x000ee20000300800 */
[----:B--2---:R-:W-:Y:S03]  /*315a0*/  HMMA.1688.F32.TF32 R8, R248, R158, R172 ;  /* 0x0000009ef808723c */ /* 0x004fe600000810ac */
[----:B------:R-:W3:Y:S04]  /*315b0*/  LDL.LU R114, [R1+0xe8] ;  /* 0x0000e80001727983 */ /* 0x000ee80000300800 */
[----:B------:R-:W3:Y:S04]  /*315c0*/  LDL.LU R115, [R1+0xec] ;  /* 0x0000ec0001737983 */ /* 0x000ee80000300800 */
        /* <DEDUP_REMOVED lines=10> */
[----:B------:R-:W-:-:S03]  /*31670*/  IMAD.MOV.U32 R156, RZ, RZ, R8 ;  /* 0x000000ffff9c7224 */ /* 0x000fc600078e0008 */
[----:B------:R-:W2:Y:S01]  /*31680*/  LDL.LU R18, [R1+0x58] ;  /* 0x0000580001127983 */ /* 0x000ea20000300800 */
[----:B------:R-:W-:-:S03]  /*31690*/  IMAD.MOV.U32 R157, RZ, RZ, R9 ;  /* 0x000000ffff9d7224 */ /* 0x000fc600078e0009 */
[----:B------:R-:W-:Y:S04]  /*316a0*/  STL [R1+0x1ddc], R153 ;  /* 0x001ddc9901007387 */ /* 0x000fe80000100800 */
[----:B------:R-:W-:Y:S04]  /*316b0*/  STL [R1+0x1dd8], R152 ;  /* 0x001dd89801007387 */ /* 0x000fe80000100800 */
[----:B------:R1:W-:Y:S04]  /*316c0*/  STL.64 [R1+0x8e8], R10 ;  /* 0x0008e80a01007387 */ /* 0x0003e80000100a00 */
[----:B------:R-:W2:Y:S04]  /*316d0*/  LDL.LU R172, [R1+0x270] ;  /* 0x0002700001ac7983 */ /* 0x000ea80000300800 */
[----:B------:R-:W2:Y:S01]  /*316e0*/  LDL.LU R173, [R1+0x274] ;  /* 0x0002740001ad7983 */ /* 0x000ea20000300800 */
[----:B-1----:R-:W-:Y:S03]  /*316f0*/  HMMA.1688.F32.TF32 R8, R248, R162, R176 ;  /* 0x000000a2f808723c */ /* 0x002fe600000810b0 */
[----:B------:R-:W2:Y:S04]  /*31700*/  LDL.LU R174, [R1+0x278] ;  /* 0x0002780001ae7983 */ /* 0x000ea80000300800 */
[----:B------:R-:W2:Y:S04]  /*31710*/  LDL.LU R175, [R1+0x27c] ;  /* 0x00027c0001af7983 */ /* 0x000ea80000300800 */
[----:B------:R-:W-:Y:S04]  /*31720*/  STL [R1+0x1de4], R157 ;  /* 0x001de49d01007387 */ /* 0x000fe80000100800 */
[----:B------:R-:W-:Y:S08]  /*31730*/  STL [R1+0x1de0], R156 ;  /* 0x001de09c01007387 */ /* 0x000ff00000100800 */
[----:B------:R1:W-:Y:S04]  /*31740*/  STL.64 [R1+0x8b8], R10 ;  /* 0x0008b80a01007387 */ /* 0x0003e80000100a00 */
[----:B------:R-:W2:Y:S04]  /*31750*/  LDL.LU R176, [R1+0x310] ;  /* 0x0003100001b07983 */ /* 0x000ea80000300800 */
[----:B------:R-:W2:Y:S04]  /*31760*/  LDL.LU R177, [R1+0x314] ;  /* 0x0003140001b17983 */ /* 0x000ea80000300800 */
[----:B------:R-:W2:Y:S04]  /*31770*/  LDL.LU R178, [R1+0x318] ;  /* 0x0003180001b27983 */ /* 0x000ea80000300800 */
[----:B------:R-:W2:Y:S01]  /*31780*/  LDL.LU R179, [R1+0x31c] ;  /* 0x00031c0001b37983 */ /* 0x000ea20000300800 */
[----:B------:R-:W-:Y:S01]  /*31790*/  IMAD.MOV.U32 R160, RZ, RZ, R8 ;  /* 0x000000ffffa07224 */ /* 0x000fe200078e0008 */
[----:B------:R-:W-:-:S02]  /*317a0*/  MOV R161, R9 ;  /* 0x0000000900a17202 */ /* 0x000fc40000000f00 */
[----:B-1----:R-:W-:Y:S01]  /*317b0*/  HMMA.1688.F32.TF32 R8, R248, R166, R180 ;  /* 0x000000a6f808723c */ /* 0x002fe200000810b4 */
[----:B------:R-:W-:Y:S02]  /*317c0*/  IMAD.MOV.U32 R19, RZ, RZ, R25 ;  /* 0x000000ffff137224 */ /* 0x000fe400078e0019 */
[----:B------:R-:W-:Y:S04]  /*317d0*/  STL [R1+0x1dec], R161 ;  /* 0x001deca101007387 */ /* 0x000fe80000100800 */
[----:B------:R-:W-:Y:S11]  /*317e0*/  STL [R1+0x1de8], R160 ;  /* 0x001de8a001007387 */ /* 0x000ff60000100800 */
[----:B------:R-:W-:Y:S06]  /*317f0*/  @!UPT UIADD3 URZ, URZ, URZ, URZ ;  /* 0x0000003f3f3ff290 */ /* 0x000fec000fffe03f */
[----:B------:R-:W-:Y:S02]  /*31800*/  IMAD.MOV.U32 R157, RZ, RZ, R8 ;  /* 0x000000ffff9d7224 */ /* 0x000fe400078e0008 */
[----:B------:R-:W-:Y:S01]  /*31810*/  IMAD.MOV.U32 R156, RZ, RZ, R9 ;  /* 0x000000ffff9c7224 */ /* 0x000fe200078e0009 */
[----:B------:R-:W-:Y:S04]  /*31820*/  STL.64 [R1+0x8a8], R10 ;  /* 0x0008a80a01007387 */ /* 0x000fe80000100a00 */
[----:B------:R-:W-:Y:S04]  /*31830*/  STL [R1+0x1df4], R157 ;  /* 0x001df49d01007387 */ /* 0x000fe80000100800 */
[----:B------:R-:W-:Y:S04]  /*31840*/  STL [R1+0x1df0], R156 ;  /* 0x001df09c01007387 */ /* 0x000fe80000100800 */
[----:B------:R-:W-:Y:S04]  /*31850*/  LDS R8, [R2+0x23080] ;  /* 0x0230800002087984 */ /* 0x000fe80000000800 */
[----:B------:R-:W-:Y:S04]  /*31860*/  LDS R10, [R2+0x23880] ;  /* 0x02388000020a7984 */ /* 0x000fe80000000800 */
[----:B------:R-:W-:Y:S04]  /*31870*/  LDS R9, [R3+0x23080] ;  /* 0x0230800003097984 */ /* 0x000fe80000000800 */
[----:B------:R-:W3:Y:S01]  /*31880*/  LDS R11, [R3+0x23880] ;  /* 0x02388000030b7984 */ /* 0x000ee20000000800 */
[C---:B--2---:R-:W-:Y:S11]  /*31890*/  HMMA.1688.F32.TF32 R176, R4.reuse, R14, R176 ;  /* 0x0000000e04b0723c */ /* 0x044ff600000810b0 */
[----:B------:R-:W-:Y:S11]  /*318a0*/  @!UPT UIADD3 URZ, URZ, URZ, URZ ;  /* 0x0000003f3f3ff290 */ /* 0x000ff6000fffe03f */
[----:B------:R-:W-:Y:S02]  /*318b0*/  @!UPT UIADD3 URZ, URZ, URZ, URZ ;  /* 0x0000003f3f3ff290 */ /* 0x000fe4000fffe03f */
[----:B------:R-:W-:Y:S02]  /*318c0*/  IMAD.MOV.U32 R0, RZ, RZ, R176 ;  /* 0x000000ffff007224 */ /* 0x000fe400078e00b0 */
[----:B------:R-:W-:Y:S02]  /*318d0*/  IMAD.MOV.U32 R165, RZ, RZ, R177 ;  /* 0x000000ffffa57224 */ /* 0x000fe400078e00b1 */
[----:B------:R-:W-:Y:S02]  /*318e0*/  IMAD.MOV.U32 R164, RZ, RZ, R178 ;  /* 0x000000ffffa47224 */ /* 0x000fe400078e00b2 */
[----:B------:R-:W-:Y:S02]  /*318f0*/  IMAD.MOV.U32 R25, RZ, RZ, R179 ;  /* 0x000000ffff197224 */ /* 0x000fe400078e00b3 */
[C---:B------:R-:W-:Y:S08]  /*31900*/  HMMA.1688.F32.TF32 R176, R4.reuse, R22, R172 ;  /* 0x0000001604b0723c */ /* 0x040ff000000810ac */
[C---:B------:R-:W-:Y:S08]  /*31910*/  HMMA.1688.F32.TF32 R172, R4.reuse, R26, R168 ;  /* 0x0000001a04ac723c */ /* 0x040ff000000810a8 */
[C---:B------:R-:W-:Y:S08]  /*31920*/  HMMA.1688.F32.TF32 R168, R4.reuse, R30, R132 ;  /* 0x0000001e04a8723c */ /* 0x040ff00000081084 */
[C---:B---3--:R-:W-:Y:S08]  /*31930*/  HMMA.1688.F32.TF32 R132, R4.reuse, R34, R112 ;  /* 0x000000220484723c */ /* 0x048ff00000081070 */
[C---:B------:R-:W-:Y:S08]  /*31940*/  HMMA.1688.F32.TF32 R112, R4.reuse, R38, R16 ;  /* 0x000000260470723c */ /* 0x040ff00000081010 */
[----:B----4-:R-:W-:Y:S01]  /*31950*/  HMMA.1688.F32.TF32 R16, R4, R42, R48 ;  /* 0x0000002a0410723c */ /* 0x010fe20000081030 */
[----:B------:R-:W-:Y:S04]  /*31960*/  STL.64 [R1+0x240], R176 ;  /* 0x000240b001007387 */ /* 0x000fe80000100a00 */
[----:B------:R-:W-:Y:S04]  /*31970*/  STL.64 [R1+0x248], R178 ;  /* 0x000248b201007387 */ /* 0x000fe80000100a00 */
[----:B------:R-:W-:Y:S04]  /*31980*/  STL.64 [R1+0x1f0], R172 ;  /* 0x0001f0ac01007387 */ /* 0x000fe80000100a00 */
[----:B------:R-:W-:Y:S04]  /*31990*/  STL.64 [R1+0x1f8], R174 ;  /* 0x0001f8ae01007387 */ /* 0x000fe80000100a00 */
[----:B------:R-:W-:Y:S04]  /*319a0*/  STL.64 [R1+0x360], R168 ;  /* 0x000360a801007387 */ /* 0x000fe80000100a00 */
[----:B------:R-:W-:Y:S04]  /*319b0*/  STL.64 [R1+0x368], R170 ;  /* 0x000368aa01007387 */ /* 0x000fe80000100a00 */
[----:B------:R-:W-:Y:S01]  /*319c0*/  STL.64 [R1+0x410], R132 ;  /* 0x0004108401007387 */ /* 0x000fe20000100a00 */
[----:B------:R-:W-:-:S03]  /*319d0*/  IMAD.MOV.U32 R44, RZ, RZ, R16 ;  /* 0x000000ffff2c7224 */ /* 0x000fc600078e0010 */
[----:B------:R-:W-:Y:S01]  /*319e0*/  STL.64 [R1+0x418], R134 ;  /* 0x0004188601007387 */ /* 0x000fe20000100a00 */
[----:B------:R-:W-:-:S03]  /*319f0*/  MOV R45, R17 ;  /* 0x00000011002d7202 */ /* 0x000fc60000000f00 */
[----:B------:R-:W-:Y:S04]  /*31a00*/  STL.64 [R1+0x490], R112 ;  /* 0x0004907001007387 */ /* 0x000fe80000100a00 */
[----:B------:R-:W-:Y:S04]  /*31a10*/  STL.64 [R1+0x498], R114 ;  /* 0x0004987201007387 */ /* 0x000fe80000100a00 */
[----:B------:R2:W-:Y:S02]  /*31a20*/  STL.64 [R1+0x528], R18 ;  /* 0x0005281201007387 */ /* 0x0005e40000100a00 */
[C---:B--2---:R-:W-:Y:S02]  /*31a30*/  HMMA.1688.F32.TF32 R16, R4.reuse, R46, R56 ;  /* 0x0000002e0410723c */ /* 0x044fe40000081038 */
[----:B------:R-:W-:Y:S04]  /*31a40*/  STL [R1+0x1e5c], R45 ;  /* 0x001e5c2d01007387 */ /* 0x000fe80000100800 */
[----:B------:R-:W-:Y:S11]  /*31a50*/  STL [R1+0x1e58], R44 ;  /* 0x001e582c01007387 */ /* 0x000ff60000100800 */
[----:B------:R-:W-:Y:S06]  /*31a60*/  @!UPT UIADD3 URZ, URZ, URZ, URZ ;  /* 0x0000003f3f3ff290 */ /* 0x000fec000fffe03f */
[----:B------:R2:W-:Y:S01]  /*31a70*/  STL.64 [R1+0x618], R18 ;  /* 0x0006181201007387 */ /* 0x0005e20000100a00 */
[----:B------:R-:W-:Y:S02]  /*31a80*/  IMAD.MOV.U32 R68, RZ, RZ, R16 ;  /* 0x000000ffff447224 */ /* 0x000fe400078e0010 */
[----:B------:R-:W-:Y:S02]  /*31a90*/  IMAD.MOV.U32 R69, RZ, RZ, R17 ;  /* 0x000000ffff457224 */ /* 0x000fe400078e0011 */
[C---:B--2---:R-:W-:Y:S03]  /*31aa0*/  HMMA.1688.F32.TF32 R16, R4.reuse, R70, R84 ;  /* 0x000000460410723c */ /* 0x044fe60000081054 */
[----:B------:R-:W-:Y:S04]  /*31ab0*/  STL [R1+0x1e24], R69 ;  /* 0x001e244501007387 */ /* 0x000fe80000100800 */
[----:B------:R-:W-:Y:S11]  /*31ac0*/  STL [R1+0x1e20], R68 ;  /* 0x001e204401007387 */ /* 0x000ff60000100800 */
[----:B------:R-:W-:Y:S05]  /*31ad0*/  @!UPT UIADD3 URZ, URZ, URZ, URZ ;  /* 0x0000003f3f3ff290 */ /* 0x000fea000fffe03f */
[----:B------:R2:W-:Y:S01]  /*31ae0*/  STL.64 [R1+0x698], R18 ;  /* 0x0006981201007387 */ /* 0x0005e20000100a00 */
[----:B------:R-:W-:Y:S02]  /*31af0*/  IMAD.MOV.U32 R80, RZ, RZ, R16 ;  /* 0x000000ffff507224 */ /* 0x000fe400078e0010 */
[----:B------:R-:W-:Y:S02]  /*31b00*/  IMAD.MOV.U32 R81, RZ, RZ, R17 ;  /* 0x000000ffff517224 */ /* 0x000fe400078e0011 */
[C---:B--2---:R-:W-:Y:S03]  /*31b10*/  HMMA.1688.F32.TF32 R16, R4.reuse, R74, R96 ;  /* 0x0000004a0410723c */ /* 0x044fe60000081060 */
[----:B------:R-:W-:Y:S04]  /*31b20*/  STL [R1+0x1e14], R81 ;  /* 0x001e145101007387 */ /* 0x000fe80000100800 */
[----:B------:R-:W-:Y:S01]  /*31b30*/  STL [R1+0x1e10], R80 ;  /* 0x001e105001007387 */ /* 0x000fe20000100800 */
[C---:B------:R-:W-:Y:S08]  /*31b40*/  HMMA.1688.F32.TF32 R56, R4.reuse, R78, R116 ;  /* 0x0000004e0438723c */ /* 0x040ff00000081074 */
[C---:B------:R-:W-:Y:S07]  /*31b50*/  HMMA.1688.F32.TF32 R48, R4.reuse, R82, R136 ;  /* 0x000000520430723c */ /* 0x040fee0000081088 */
[----:B------:R-:W-:Y:S04]  /*31b60*/  STL.64 [R1+0x6f0], R16 ;  /* 0x0006f01001007387 */ /* 0x000fe80000100a00 */
[----:B------:R2:W-:Y:S02]  /*31b70*/  STL.64 [R1+0x6f8], R18 ;  /* 0x0006f81201007387 */ /* 0x0005e40000100a00 */
[----:B--2---:R-:W-:Y:S02]  /*31b80*/  HMMA.1688.F32.TF32 R16, R4, R154, R184 ;  /* 0x0000009a0410723c */ /* 0x004fe400000810b8 */
[----:B------:R-:W-:Y:S04]  /*31b90*/  STL.64 [R1+0x730], R56 ;  /* 0x0007303801007387 */ /* 0x000fe80000100a00 */
[----:B------:R-:W-:Y:S04]  /*31ba0*/  STL.64 [R1+0x738], R58 ;  /* 0x0007383a01007387 */ /* 0x000fe80000100a00 */
[----:B------:R-:W-:Y:S04]  /*31bb0*/  STL.64 [R1+0x860], R48 ;  /* 0x0008603001007387 */ /* 0x000fe80000100a00 */
[----:B------:R-:W-:Y:S09]  /*31bc0*/  STL.64 [R1+0x868], R50 ;  /* 0x0008683201007387 */ /* 0x000ff20000100a00 */
[----:B------:R-:W-:Y:S04]  /*31bd0*/  STL [R1+0x840], R16 ;  /* 0x0008401001007387 */ /* 0x000fe80000100800 */
[----:B------:R2:W-:Y:S04]  /*31be0*/  STL [R1+0x84c], R19 ;  /* 0x00084c1301007387 */ /* 0x0005e80000100800 */
        /* <DEDUP_REMOVED lines=12> */
[----:B------:R-:W3:Y:S04]  /*31cb0*/  LDL.LU R172, [R1+0x300] ;  /* 0x0003000001ac7983 */ /* 0x000ee80000300800 */
[----:B------:R-:W3:Y:S04]  /*31cc0*/  LDL.LU R173, [R1+0x304] ;  /* 0x0003040001ad7983 */ /* 0x000ee80000300800 */
[----:B------:R-:W3:Y:S04]  /*31cd0*/  LDL.LU R174, [R1+0x308] ;  /* 0x0003080001ae7983 */ /* 0x000ee80000300800 */
[----:B------:R-:W3:Y:S01]  /*31ce0*/  LDL.LU R175, [R1+0x30c] ;  /* 0x00030c0001af7983 */ /* 0x000ee20000300800 */
[----:B------:R-:W-:-:S02]  /*31cf0*/  IMAD.MOV.U32 R161, RZ, RZ, R17 ;  /* 0x000000ffffa17224 */ /* 0x000fc400078e0011 */
[----:B------:R-:W-:Y:S01]  /*31d00*/  IMAD.MOV.U32 R160, RZ, RZ, R18 ;  /* 0x000000ffffa07224 */ /* 0x000fe200078e0012 */
[----:B------:R-:W4:Y:S01]  /*31d10*/  LDL.LU R132, [R1+0x1e0] ;  /* 0x0001e00001847983 */ /* 0x000f220000300800 */
[----:B--2---:R-:W-:Y:S03]  /*31d20*/  HMMA.1688.F32.TF32 R16, R4, R158, R188 ;  /* 0x0000009e0410723c */ /* 0x004fe600000810bc */
[----:B------:R-:W2:Y:S04]  /*31d30*/  LDL.LU R133, [R1+0x1e4] ;  /* 0x0001e40001857983 */ /* 0x000ea80000300800 */
[----:B------:R-:W2:Y:S04]  /*31d40*/  LDL.LU R134, [R1+0x1e8] ;  /* 0x0001e80001867983 */ /* 0x000ea80000300800 */
[----:B------:R-:W2:Y:S04]  /*31d50*/  LDL.LU R135, [R1+0x1ec] ;  /* 0x0001ec0001877983 */ /* 0x000ea80000300800 */
[----:B------:R-:W-:Y:S04]  /*31d60*/  STL [R1+0x1dfc], R160 ;  /* 0x001dfca001007387 */ /* 0x000fe80000100800 */
[----:B------:R-:W-:Y:S04]  /*31d70*/  STL [R1+0x1df8], R161 ;  /* 0x001df8a101007387 */ /* 0x000fe80000100800 */
[----:B------:R1:W-:Y:S01]  /*31d80*/  STL.64 [R1+0x820], R16 ;  /* 0x0008201001007387 */ /* 0x0003e20000100a00 */
[----:B------:R-:W-:Y:S01]  /*31d90*/  IMAD.MOV.U32 R157, RZ, RZ, R18 ;  /* 0x000000ffff9d7224 */ /* 0x000fe200078e0012 */
[----:B------:R-:W-:-:S02]  /*31da0*/  MOV R156, R19 ;  /* 0x00000013009c7202 */ /* 0x000fc40000000f00 */
[----:B-1----:R-:W2:Y:S04]  /*31db0*/  LDL.LU R16, [R1+0x40] ;  /* 0x0000400001107983 */ /* 0x002ea80000300800 */
[----:B------:R-:W2:Y:S04]  /*31dc0*/  LDL.LU R17, [R1+0x44] ;  /* 0x0000440001117983 */ /* 0x000ea80000300800 */
[----:B------:R-:W2:Y:S04]  /*31dd0*/  LDL.LU R18, [R1+0x48] ;  /* 0x0000480001127983 */ /* 0x000ea80000300800 */
[----:B------:R-:W2:Y:S01]  /*31de0*/  LDL.LU R19, [R1+0x4c] ;  /* 0x00004c0001137983 */ /* 0x000ea20000300800 */
[C---:B------:R-:W-:Y:S03]  /*31df0*/  HMMA.1688.F32.TF32 R48, R4.reuse, R162, R192 ;  /* 0x000000a20430723c */ /* 0x040fe600000810c0 */
[----:B------:R-:W-:Y:S04]  /*31e00*/  STL [R1+0x1e04], R156 ;  /* 0x001e049c01007387 */ /* 0x000fe80000100800 */
[----:B------:R-:W-:Y:S11]  /*31e10*/  STL [R1+0x1e00], R157 ;  /* 0x001e009d01007387 */ /* 0x000ff60000100800 */
[----:B------:R-:W-:Y:S05]  /*31e20*/  @!UPT UIADD3 URZ, URZ, URZ, URZ ;  /* 0x0000003f3f3ff290 */ /* 0x000fea000fffe03f */
[----:B------:R1:W-:Y:S01]  /*31e30*/  STL.64 [R1+0x810], R48 ;  /* 0x0008103001007387 */ /* 0x0003e20000100a00 */
[----:B------:R-:W-:Y:S02]  /*31e40*/  IMAD.MOV.U32 R160, RZ, RZ, R50 ;  /* 0x000000ffffa07224 */ /* 0x000fe400078e0032 */
[----:B------:R-:W-:Y:S02]  /*31e50*/  IMAD.MOV.U32 R161, RZ, RZ, R51 ;  /* 0x000000ffffa17224 */ /* 0x000fe400078e0033 */
[----:B-1----:R-:W-:Y:S03]  /*31e60*/  HMMA.1688.F32.TF32 R48, R4, R166, R196 ;  /* 0x000000a60430723c */ /* 0x002fe600000810c4 */
[----:B------:R-:W-:Y:S04]  /*31e70*/  STL [R1+0x1e0c], R161 ;  /* 0x001e0ca101007387 */ /* 0x000fe80000100800 */
[----:B------:R-:W-:Y:S04]  /*31e80*/  STL [R1+0x1e08], R160 ;  /* 0x001e08a001007387 */ /* 0x000fe80000100800 */
[----:B------:R-:W-:Y:S04]  /*31e90*/  LDS R4, [R252+0x23080] ;  /* 0x02308000fc047984 */ /* 0x000fe80000000800 */
[----:B------:R-:W-:Y:S04]  /*31ea0*/  LDS R6, [R252+0x23880] ;  /* 0x02388000fc067984 */ /* 0x000fe80000000800 */
[----:B------:R-:W-:Y:S04]  /*31eb0*/  LDS R5, [R21+0x23080] ;  /* 0x0230800015057984 */ /* 0x000fe80000000800 */
[----:B------:R-:W3:Y:S04]  /*31ec0*/  LDS R7, [R21+0x23880] ;  /* 0x0238800015077984 */ /* 0x000ee80000000800 */
[----:B------:R-:W-:Y:S04]  /*31ed0*/  STL.64 [R1+0x800], R48 ;  /* 0x0008003001007387 */ /* 0x000fe80000100a00 */
[----:B------:R3:W-:Y:S02]  /*31ee0*/  STL.64 [R1+0x808], R50 ;  /* 0x0008083201007387 */ /* 0x0007e40000100a00 */
[C---:B---3--:R-:W-:Y:S11]  /*31ef0*/  HMMA.1688.F32.TF32 R48, R8.reuse, R14, R176 ;  /* 0x0000000e0830723c */ /* 0x048ff600000810b0 */
[----:B------:R-:W-:Y:S11]  /*31f00*/  @!UPT UIADD3 URZ, URZ, URZ, URZ ;  /* 0x0000003f3f3ff290 */ /* 0x000ff6000fffe03f */
[----:B------:R-:W-:Y:S02]  /*31f10*/  @!UPT UIADD3 URZ, URZ, URZ, URZ ;  /* 0x0000003f3f3ff290 */ /* 0x000fe4000fffe03f */
[----:B------:R-:W-:Y:S02]  /*31f20*/  IMAD.MOV.U32 R187, RZ, RZ, R48 ;  /* 0x000000ffffbb7224 */ /* 0x000fe400078e0030 */
[----:B------:R-:W-:Y:S02]  /*31f30*/  IMAD.MOV.U32 R186, RZ, RZ, R49 ;  /* 0x000000ffffba7224 */ /* 0x000fe400078e0031 */
[----:B------:R-:W-:Y:S02]  /*31f40*/  IMAD.MOV.U32 R185, RZ, RZ, R50 ;  /* 0x000000ffffb97224 */ /* 0x000fe400078e0032 */
[----:B------:R-:W-:Y:S02]  /*31f50*/  IMAD.MOV.U32 R184, RZ, RZ, R51 ;  /* 0x000000ffffb87224 */ /* 0x000fe400078e0033 */
[C---:B------:R-:W-:Y:S01]  /*31f60*/  HMMA.1688.F32.TF32 R48, R8.reuse, R22, R172 ;  /* 0x000000160830723c */ /* 0x040fe200000810ac */
[----:B------:R-:W-:Y:S04]  /*31f70*/  STL.64 [R1+0x1ed0], R186 ;  /* 0x001ed0ba01007387 */ /* 0x000fe80000100a00 */
[----:B------:R-:W-:Y:S03]  /*31f80*/  STL.64 [R1+0x1ec8], R184 ;  /* 0x001ec8b801007387 */ /* 0x000fe60000100a00 */
[C---:B----4-:R-:W-:Y:S08]  /*31f90*/  HMMA.1688.F32.TF32 R84, R8.reuse, R26, R168 ;  /* 0x0000001a0854723c */ /* 0x050ff000000810a8 */
[C---:B--2---:R-:W-:Y:S07]  /*31fa0*/  HMMA.1688.F32.TF32 R56, R8.reuse, R30, R132 ;  /* 0x0000001e0838723c */ /* 0x044fee0000081084 */
[----:B------:R-:W-:Y:S04]  /*31fb0*/  STL.64 [R1+0xd0], R48 ;  /* 0x0000d03001007387 */ /* 0x000fe80000100a00 */
[----:B------:R2:W-:Y:S02]  /*31fc0*/  STL.64 [R1+0xd8], R50 ;  /* 0x0000d83201007387 */ /* 0x0005e40000100a00 */
[C---:B--2---:R-:W-:Y:S08]  /*31fd0*/  HMMA.1688.F32.TF32 R48, R8.reuse, R34, R112 ;  /* 0x000000220830723c */ /* 0x044ff00000081070 */
[----:B------:R-:W-:Y:S01]  /*31fe0*/  HMMA.1688.F32.TF32 R16, R8, R38, R16 ;  /* 0x000000260810723c */ /* 0x000fe20000081010 */
[----:B------:R-:W-:Y:S04]  /*31ff0*/  STL.64 [R1+0x60], R84 ;  /* 0x0000605401007387 */ /* 0x000fe80000100a00 */
[----:B------:R-:W-:Y:S11]  /*32000*/  STL.64 [R1+0x68], R86 ;  /* 0x0000685601007387 */ /* 0x000ff60000100a00 */
[----:B------:R-:W-:Y:S01]  /*32010*/  IMAD.MOV.U32 R29, RZ, RZ, R51 ;  /* 0x000000ffff1d7224 */ /* 0x000fe200078e0033 */
[----:B------:R-:W-:Y:S01]  /*32020*/  MOV R32, R49 ;  /* 0x0000003100207202 */ /* 0x000fe20000000f00 */
[----:B------:R-:W-:Y:S01]  /*32030*/  IMAD.MOV.U32 R33, RZ, RZ, R50 ;  /* 0x000000ffff217224 */ /* 0x000fe200078e0032 */
[----:B------:R-:W-:Y:S01]  /*32040*/  STL.64 [R1+0x120], R56 ;  /* 0x0001203801007387 */ /* 0x000fe20000100a00 */
[----:B------:R-:W-:-:S03]  /*32050*/  IMAD.MOV.U32 R28, RZ, RZ, R48 ;  /* 0x000000ffff1c7224 */ /* 0x000fc600078e0030 */
[----:B------:R-:W-:Y:S04]  /*32060*/  STL.64 [R1+0x128], R58 ;  /* 0x0001283a01007387 */ /* 0x000fe80000100a00 */
[----:B------:R-:W-:Y:S04]  /*32070*/  STL [R1+0x1e7c], R29 ;  /* 0x001e7c1d01007387 */ /* 0x000fe80000100800 */
[----:B------:R-:W-:Y:S01]  /*32080*/  STL [R1+0x1e78], R33 ;  /* 0x001e782101007387 */ /* 0x000fe20000100800 */
[----:B------:R-:W-:-:S03]  /*32090*/  IMAD.MOV.U32 R45, RZ, RZ, R18 ;  /* 0x000000ffff2d7224 */ /* 0x000fc600078e0012 */
[----:B------:R-:W-:Y:S01]  /*320a0*/  STL [R1+0x1e74], R32 ;  /* 0x001e742001007387 */ /* 0x000fe20000100800 */
[----:B------:R-:W-:-:S03]  /*320b0*/  IMAD.MOV.U32 R44, RZ, RZ, R19 ;  /* 0x000000ffff2c7224 */ /* 0x000fc600078e0013 */
[----:B------:R-:W-:Y:S04]  /*320c0*/  STL [R1+0x1e70], R28 ;  /* 0x001e701c01007387 */ /* 0x000fe80000100800 */
[----:B------:R2:W-:Y:S02]  /*320d0*/  STL.64 [R1+0x1e0], R16 ;  /* 0x0001e01001007387 */ /* 0x0005e40000100a00 */
[C---:B--2---:R-:W-:Y:S08]  /*320e0*/  HMMA.1688.F32.TF32 R16, R8.reuse, R46, R60 ;  /* 0x0000002e0810723c */ /* 0x044ff0000008103c */
[C---:B------:R-:W-:Y:S11]  /*320f0*/  HMMA.1688.F32.TF32 R48, R8.reuse, R42, R52 ;  /* 0x0000002a0830723c */ /* 0x040ff60000081034 */
[----:B------:R-:W-:Y:S05]  /*32100*/  @!UPT UIADD3 URZ, URZ, URZ, URZ ;  /* 0x0000003f3f3ff290 */ /* 0x000fea000fffe03f */
[----:B------:R-:W-:Y:S01]  /*32110*/  IMAD.MOV.U32 R72, RZ, RZ, R16 ;  /* 0x000000ffff487224 */ /* 0x000fe200078e0010 */
[----:B------:R-:W-:Y:S01]  /*32120*/  MOV R160, R19 ;  /* 0x0000001300a07202 */ /* 0x000fe20000000f00 */
[----:B------:R-:W-:Y:S02]  /*32130*/  IMAD.MOV.U32 R73, RZ, RZ, R17 ;  /* 0x000000ffff497224 */ /* 0x000fe400078e0011 */
[----:B------:R-:W-:Y:S02]  /*32140*/  IMAD.MOV.U32 R161, RZ, RZ, R18 ;  /* 0x000000ffffa17224 */ /* 0x000fe400078e0012 */
[C---:B------:R-:W-:Y:S01]  /*32150*/  HMMA.1688.F32.TF32 R16, R8.reuse, R70, R88 ;  /* 0x000000460810723c */ /* 0x040fe20000081058 */
[----:B------:R-:W-:Y:S04]  /*32160*/  STL.64 [R1+0x310], R48 ;  /* 0x0003103001007387 */ /* 0x000fe80000100a00 */
[----:B------:R2:W-:Y:S04]  /*32170*/  STL.64 [R1+0x318], R50 ;  /* 0x0003183201007387 */ /* 0x0005e80000100a00 */
[----:B------:R-:W-:Y:S04]  /*32180*/  STL [R1+0x1e2c], R160 ;  /* 0x001e2ca001007387 */ /* 0x000fe80000100800 */
[----:B------:R-:W-:Y:S04]  /*32190*/  STL [R1+0x1e28], R161 ;  /* 0x001e28a101007387 */ /* 0x000fe80000100800 */
[----:B------:R-:W-:Y:S01]  /*321a0*/  STL [R1+0x1e1c], R73 ;  /* 0x001e1c4901007387 */ /* 0x000fe20000100800 */
[----:B--2---:R-:W-:Y:S03]  /*321b0*/  HMMA.1688.F32.TF32 R48, R8, R74, R100 ;  /* 0x0000004a0830723c */ /* 0x004fe60000081064 */
[----:B------:R-:W-:Y:S03]  /*321c0*/  STL [R1+0x1e18], R72 ;  /* 0x001e184801007387 */ /* 0x000fe60000100800 */
[----:B------:R-:W-:Y:S01]  /*321d0*/  IMAD.MOV.U32 R69, RZ, RZ, R17 ;  /* 0x000000ffff457224 */ /* 0x000fe200078e0011 */
[----:B------:R-:W-:Y:S01]  /*321e0*/  STL [R1+0x590], R16 ;  /* 0x0005901001007387 */ /* 0x000fe20000100800 */
[----:B------:R-:W-:-:S03]  /*321f0*/  IMAD.MOV.U32 R68, RZ, RZ, R18 ;  /* 0x000000ffff447224 */ /* 0x000fc600078e0012 */
[----:B------:R2:W-:Y:S02]  /*32200*/  STL [R1+0x59c], R19 ;  /* 0x00059c1301007387 */ /* 0x0005e40000100800 */
[C---:B--2---:R-:W-:Y:S02]  /*32210*/  HMMA.1688.F32.TF32 R16, R8.reuse, R78, R120 ;  /* 0x0000004e0810723c */ /* 0x044fe40000081078 */
[----:B------:R-:W-:Y:S04]  /*32220*/  STL [R1+0x1e34], R68 ;  /* 0x001e344401007387 */ /* 0x000fe80000100800 */
[----:B------:R-:W-:Y:S04]  /*32230*/  STL [R1+0x1e30], R69 ;  /* 0x001e304501007387 */ /* 0x000fe80000100800 */
[----:B------:R-:W3:Y:S04]  /*32240*/  LDL.LU R180, [R1+0x3f0] ;  /* 0x0003f00001b47983 */ /* 0x000ee80000300800 */
[----:B------:R-:W-:Y:S04]  /*32250*/  STL.64 [R1+0x5c0], R48 ;  /* 0x0005c03001007387 */ /* 0x000fe80000100a00 */
[----:B------:R-:W-:Y:S05]  /*32260*/  STL.64 [R1+0x5c8], R50 ;  /* 0x0005c83201007387 */ /* 0x000fea0000100a00 */
[----:B------:R-:W-:Y:S04]  /*32270*/  STL.64 [R1+0x670], R16 ;  /* 0x0006701001007387 */ /* 0x000fe80000100a00 */
[----:B------:R2:W-:Y:S04]  /*32280*/  STL.64 [R1+0x678], R18 ;  /* 0x0006781201007387 */ /* 0x0005e80000100a00 */
[----:B------:R-:W3:Y:S04]  /*32290*/  LDL.LU R181, [R1+0x3f4] ;  /* 0x0003f40001b57983 */ /* 0x000ee80000300800 */
[----:B------:R-:W3:Y:S04]  /*322a0*/  LDL.LU R182, [R1+0x3f8] ;  /* 0x0003f80001b67983 */ /* 0x000ee80000300800 */
[----:B------:R-:W3:Y:S04]  /*322b0*/  LDL.LU R183, [R1+0x3fc] ;  /* 0x0003fc0001b77983 */ /* 0x000ee80000300800 */
[----:B------:R-:W3:Y:S04]  /*322c0*/  LDL.LU R176, [R1+0x3d0] ;  /* 0x0003d00001b07983 */ /* 0x000ee80000300800 */
[----:B------:R-:W3:Y:S01]  /*322d0*/  LDL.LU R177, [R1+0x3d4] ;  /* 0x0003d40001b17983 */ /* 0x000ee20000300800 */
[C---:B--2---:R-:W-:Y:S03]  /*322e0*/  HMMA.1688.F32.TF32 R16, R8.reuse, R82, R140 ;  /* 0x000000520810723c */ /* 0x044fe6000008108c */
        /* <DEDUP_REMOVED lines=11> */
[----:B------:R1:W-:Y:S04]  /*323a0*/  STL.64 [R1+0x7c0], R16 ;  /* 0x0007c01001007387 */ /* 0x0003e80000100a00 */
[----:B------:R-:W-:Y:S04]  /*323b0*/  STL.64 [R1+0x7c8], R18 ;  /* 0x0007c81201007387 */ /* 0x000fe80000100a00 */
[----:B------:R-:W4:Y:S04]  /*323c0*/  LDL.LU R133, [R1+0x1d4] ;  /* 0x0001d40001857983 */ /* 0x000f280000300800 */
        /* <DEDUP_REMOVED lines=8> */
[C---:B------:R-:W-:Y:S08]  /*32450*/  HMMA.1688.F32.TF32 R48, R8.reuse, R154, R200 ;  /* 0x0000009a0830723c */ /* 0x040ff000000810c8 */
[C---:B------:R-:W-:Y:S08]  /*32460*/  HMMA.1688.F32.TF32 R56, R8.reuse, R158, R204 ;  /* 0x0000009e0838723c */ /* 0x040ff000000810cc */
[C---:B------:R-:W-:Y:S07]  /*32470*/  HMMA.1688.F32.TF32 R52, R8.reuse, R162, R208 ;  /* 0x000000a20834723c */ /* 0x040fee00000810d0 */
[----:B------:R-:W-:Y:S04]  /*32480*/  STL.64 [R1+0x7b0], R48 ;  /* 0x0007b03001007387 */ /* 0x000fe80000100a00 */
[----:B------:R1:W-:Y:S02]  /*32490*/  STL.64 [R1+0x7b8], R50 ;  /* 0x0007b83201007387 */ /* 0x0003e40000100a00 */
[----:B-1----:R-:W-:Y:S02]  /*324a0*/  HMMA.1688.F32.TF32 R48, R8, R166, R212 ;  /* 0x000000a60830723c */ /* 0x002fe400000810d4 */
[----:B------:R-:W-:Y:S04]  /*324b0*/  STL.64 [R1+0x790], R56 ;  /* 0x0007903801007387 */ /* 0x000fe80000100a00 */
[----:B------:R3:W-:Y:S04]  /*324c0*/  STL.64 [R1+0x798], R58 ;  /* 0x0007983a01007387 */ /* 0x0007e80000100a00 */
[----:B------:R-:W-:Y:S04]  /*324d0*/  STL.64 [R1+0x770], R52 ;  /* 0x0007703401007387 */ /* 0x000fe80000100a00 */
[----:B------:R1:W-:Y:S01]  /*324e0*/  STL.64 [R1+0x778], R54 ;  /* 0x0007783601007387 */ /* 0x0003e20000100a00 */
[----:B------:R-:W-:-:S02]  /*324f0*/  IMAD.MOV.U32 R18, RZ, RZ, R37 ;  /* 0x000000ffff127224 */ /* 0x000fc400078e0025 */
[----:B------:R-:W-:Y:S01]  /*32500*/  IMAD.MOV.U32 R19, RZ, RZ, R36 ;  /* 0x000000ffff137224 */ /* 0x000fe200078e0024 */
[----:B------:R-:W-:Y:S04]  /*32510*/  LDS R8, [R2+0x23100] ;  /* 0x0231000002087984 */ /* 0x000fe80000000800 */
[----:B------:R-:W-:Y:S04]  /*32520*/  LDS R10, [R2+0x23900] ;  /* 0x02390000020a7984 */ /* 0x000fe80000000800 */
[----:B------:R-:W-:Y:S04]  /*32530*/  STL.64 [R1+0x760], R48 ;  /* 0x0007603001007387 */ /* 0x000fe80000100a00 */
[----:B------:R2:W-:Y:S04]  /*32540*/  STL.64 [R1+0x768], R50 ;  /* 0x0007683201007387 */ /* 0x0005e80000100a00 */
[----:B------:R-:W-:Y:S04]  /*32550*/  LDS R9, [R3+0x23100] ;  /* 0x0231000003097984 */ /* 0x000fe80000000800 */
[----:B------:R-:W1:Y:S01]  /*32560*/  LDS R11, [R3+0x23900] ;  /* 0x02390000030b7984 */ /* 0x000e620000000800 */
[C---:B---3--:R-:W-:Y:S08]  /*32570*/  HMMA.1688.F32.TF32 R56, R4.reuse, R14, R180 ;  /* 0x0000000e0438723c */ /* 0x048ff000000810b4 */
[C---:B-1----:R-:W-:Y:S08]  /*32580*/  HMMA.1688.F32.TF32 R52, R4.reuse, R22, R176 ;  /* 0x000000160434723c */ /* 0x042ff000000810b0 */
[C---:B--2---:R-:W-:Y:S07]  /*32590*/  HMMA.1688.F32.TF32 R48, R4.reuse, R26, R172 ;  /* 0x0000001a0430723c */ /* 0x044fee00000810ac */
[----:B------:R-:W-:Y:S04]  /*325a0*/  STL.64 [R1+0x1e98], R58 ;  /* 0x001e983a01007387 */ /* 0x000fe80000100a00 */
[----:B------:R-:W-:Y:S04]  /*325b0*/  STL.64 [R1+0x1e90], R56 ;  /* 0x001e903801007387 */ /* 0x000fe80000100a00 */
[----:B------:R-:W-:Y:S04]  /*325c0*/  STL.64 [R1+0x1e88], R54 ;  /* 0x001e883601007387 */ /* 0x000fe80000100a00 */
[----:B------:R-:W-:Y:S04]  /*325d0*/  STL.64 [R1+0x1e80], R52 ;  /* 0x001e803401007387 */ /* 0x000fe80000100a00 */
[----:B------:R-:W-:Y:S04]  /*325e0*/  STL.64 [R1+0x1ea8], R50 ;  /* 0x001ea83201007387 */ /* 0x000fe80000100a00 */
[----:B------:R4:W-:Y:S02]  /*325f0*/  STL.64 [R1+0x1ea0], R48 ;  /* 0x001ea03001007387 */ /* 0x0009e40000100a00 */
[C---:B----4-:R-:W-:Y:S08]  /*32600*/  HMMA.1688.F32.TF32 R48, R4.reuse, R34, R132 ;  /* 0x000000220430723c */ /* 0x050ff00000081084 */
[C---:B------:R-:W-:Y:S11]  /*32610*/  HMMA.1688.F32.TF32 R248, R4.reuse, R38, R112 ;  /* 0x0000002604f8723c */ /* 0x040ff60000081070 */
[----:B------:R-:W-:Y:S05]  /*32620*/  @!UPT UIADD3 URZ, URZ, URZ, URZ ;  /* 0x0000003f3f3ff290 */ /* 0x000fea000fffe03f */
[----:B------:R-:W-:Y:S02]  /*32630*/  IMAD.MOV.U32 R41, RZ, RZ, R48 ;  /* 0x000000ffff297224 */ /* 0x000fe400078e0030 */
[----:B------:R-:W-:Y:S02]  /*32640*/  IMAD.MOV.U32 R40, RZ, RZ, R49 ;  /* 0x000000ffff287224 */ /* 0x000fe400078e0031 */
[----:B------:R-:W-:Y:S02]  /*32650*/  IMAD.MOV.U32 R37, RZ, RZ, R50 ;  /* 0x000000ffff257224 */ /* 0x000fe400078e0032 */
[----:B------:R-:W-:Y:S02]  /*32660*/  IMAD.MOV.U32 R36, RZ, RZ, R51 ;  /* 0x000000ffff247224 */ /* 0x000fe400078e0033 */
[C---:B------:R-:W-:Y:S08]  /*32670*/  HMMA.1688.F32.TF32 R48, R4.reuse, R42, R16 ;  /* 0x0000002a0430723c */ /* 0x040ff00000081010 */
[----:B------:R-:W-:Y:S01]  /*32680*/  HMMA.1688.F32.TF32 R16, R4, R46, R64 ;  /* 0x0000002e0410723c */ /* 0x000fe20000081040 */
[----:B------:R-:W-:Y:S04]  /*32690*/  STL.64 [R1+0x1eb8], R250 ;  /* 0x001eb8fa01007387 */ /* 0x000fe80000100a00 */
[----:B------:R-:W-:Y:S10]  /*326a0*/  STL.64 [R1+0x1eb0], R248 ;  /* 0x001eb0f801007387 */ /* 0x000ff40000100a00 */
[----:B------:R-:W-:Y:S04]  /*326b0*/  STL.64 [R1+0x50], R48 ;  /* 0x0000503001007387 */ /* 0x000fe80000100a00 */
[----:B------:R1:W-:Y:S05]  /*326c0*/  STL.64 [R1+0x58], R50 ;  /* 0x0000583201007387 */ /* 0x0003ea0000100a00 */
[----:B------:R-:W-:Y:S01]  /*326d0*/  MOV R157, R19 ;  /* 0x00000013009d7202 */ /* 0x000fe20000000f00 */
[----:B------:R-:W-:-:S02]  /*326e0*/  IMAD.MOV.U32 R156, RZ, RZ, R18 ;  /* 0x000000ffff9c7224 */ /* 0x000fc400078e0012 */
[----:B------:R-:W-:Y:S02]  /*326f0*/  IMAD.MOV.U32 R77, RZ, RZ, R17 ;  /* 0x000000ffff4d7224 */ /* 0x000fe400078e0011 */
[----:B------:R-:W-:Y:S01]  /*32700*/  IMAD.MOV.U32 R76, RZ, RZ, R16 ;  /* 0x000000ffff4c7224 */ /* 0x000fe200078e0010 */
[----:B------:R-:W-:Y:S04]  /*32710*/  STL [R1+0x1e44], R157 ;  /* 0x001e449d01007387 */ /* 0x000fe80000100800 */
[----:B------:R-:W-:Y:S04]  /*32720*/  STL [R1+0x1e40], R156 ;  /* 0x001e409c01007387 */ /* 0x000fe80000100800 */
[----:B------:R-:W-:Y:S04]  /*32730*/  STL [R1+0x1e3c], R77 ;  /* 0x001e3c4d01007387 */ /* 0x000fe80000100800 */
[----:B------:R-:W-:Y:S01]  /*32740*/  STL [R1+0x1e38], R76 ;  /* 0x001e384c01007387 */ /* 0x000fe20000100800 */
[C---:B------:R-:W-:Y:S03]  /*32750*/  HMMA.1688.F32.TF32 R52, R4.reuse, R30, R168 ;  /* 0x0000001e0434723c */ /* 0x040fe600000810a8 */
        /* <DEDUP_REMOVED lines=37> */
[----:B------:R-:W-:Y:S01]  /*329b0*/  IMAD.MOV.U32 R29, RZ, RZ, R52 ;  /* 0x000000ffff1d7224 */ /* 0x000fe200078e0034 */
[----:B------:R-:W-:Y:S01]  /*329c0*/  MOV R28, R55 ;  /* 0x00000037001c7202 */ /* 0x000fe20000000f00 */
[----:B------:R-:W-:-:S02]  /*329d0*/  IMAD.MOV.U32 R33, RZ, RZ, R53 ;  /* 0x000000ffff217224 */ /* 0x000fc400078e0035 */
[----:B------:R-:W-:-:S03]  /*329e0*/  IMAD.MOV.U32 R32, RZ, RZ, R54 ;  /* 0x000000ffff207224 */ /* 0x000fc600078e0036 */
[C---:B------:R-:W-:Y:S08]  /*329f0*/  HMMA.1688.F32.TF32 R52, R4.reuse, R74, R104 ;  /* 0x0000004a0434723c */ /* 0x040ff00000081068 */
[----:B-1----:R-:W-:Y:S08]  /*32a00*/  HMMA.1688.F32.TF32 R48, R4, R82, R144 ;  /* 0x000000520430723c */ /* 0x002ff00000081090 */
[----:B------:R-:W-:-:S02]  /*32a10*/  IMAD.MOV.U32 R68, RZ, RZ, R16 ;  /* 0x000000ffff447224 */ /* 0x000fc400078e0010 */
[----:B------:R-:W-:Y:S02]  /*32a20*/  IMAD.MOV.U32 R69, RZ, RZ, R17 ;  /* 0x000000ffff457224 */ /* 0x000fe400078e0011 */
[----:B------:R-:W-:Y:S02]  /*32a30*/  IMAD.MOV.U32 R160, RZ, RZ, R18 ;  /* 0x000000ffffa07224 */ /* 0x000fe400078e0012 */
[----:B------:R-:W-:Y:S02]  /*32a40*/  IMAD.MOV.U32 R161, RZ, RZ, R19 ;  /* 0x000000ffffa17224 */ /* 0x000fe400078e0013 */
[C---:B------:R-:W-:Y:S03]  /*32a50*/  HMMA.1688.F32.TF32 R16, R4.reuse, R78, R124 ;  /* 0x0000004e0410723c */ /* 0x040fe6000008107c */
[----:B------:R-:W-:Y:S04]  /*32a60*/  STL [R1+0x1e54], R161 ;  /* 0x001e54a101007387 */ /* 0x000fe80000100800 */
[----:B------:R-:W-:Y:S04]  /*32a70*/  STL [R1+0x1e50], R160 ;  /* 0x001e50a001007387 */ /* 0x000fe80000100800 */
[----:B------:R-:W-:Y:S04]  /*32a80*/  STL [R1+0x1e4c], R68 ;  /* 0x001e4c4401007387 */ /* 0x000fe80000100800 */
[----:B------:R-:W-:Y:S04]  /*32a90*/  STL [R1+0x1e48], R69 ;  /* 0x001e484501007387 */ /* 0x000fe80000100800 */
[----:B------:R-:W-:Y:S04]  /*32aa0*/  STL.64 [R1+0x3f0], R52 ;  /* 0x0003f03401007387 */ /* 0x000fe80000100a00 */
[----:B------:R1:W-:Y:S04]  /*32ab0*/  STL.64 [R1+0x3f8], R54 ;  /* 0x0003f83601007387 */ /* 0x0003e80000100a00 */
[----:B------:R-:W-:Y:S04]  /*32ac0*/  STL.64 [R1+0x510], R16 ;  /* 0x0005101001007387 */ /* 0x000fe80000100a00 */
[----:B------:R1:W-:Y:S02]  /*32ad0*/  STL.64 [R1+0x518], R18 ;  /* 0x0005181201007387 */ /* 0x0003e40000100a00 */
[C---:B-1----:R-:W-:Y:S02]  /*32ae0*/  HMMA.1688.F32.TF32 R52, R4.reuse, R154, R216 ;  /* 0x0000009a0434723c */ /* 0x042fe400000810d8 */
[----:B------:R-:W-:Y:S04]  /*32af0*/  STL.64 [R1+0x6e0], R48 ;  /* 0x0006e03001007387 */ /* 0x000fe80000100a00 */
[----:B------:R1:W-:Y:S02]  /*32b00*/  STL.64 [R1+0x6e8], R50 ;  /* 0x0006e83201007387 */ /* 0x0003e40000100a00 */
[C---:B------:R-:W-:Y:S08]  /*32b10*/  HMMA.1688.F32.TF32 R16, R4.reuse, R158, R220 ;  /* 0x0000009e0410723c */ /* 0x040ff000000810dc */
[C---:B-1----:R-:W-:Y:S08]  /*32b20*/  HMMA.1688.F32.TF32 R48, R4.reuse, R162, R224 ;  /* 0x000000a20430723c */ /* 0x042ff000000810e0 */
[----:B------:R-:W-:Y:S01]  /*32b30*/  HMMA.1688.F32.TF32 R4, R4, R166, R228 ;  /* 0x000000a60404723c */ /* 0x000fe200000810e4 */
[----:B------:R-:W-:Y:S04]  /*32b40*/  STL.64 [R1+0x6d0], R52 ;  /* 0x0006d03401007387 */ /* 0x000fe80000100a00 */
[----:B------:R1:W-:Y:S04]  /*32b50*/  STL.64 [R1+0x6d8], R54 ;  /* 0x0006d83601007387 */ /* 0x0003e80000100a00 */
[----:B------:R-:W-:Y:S04]  /*32b60*/  STL.64 [R1+0x6c0], R16 ;  /* 0x0006c01001007387 */ /* 0x000fe80000100a00 */
[----:B------:R-:W-:Y:S04]  /*32b70*/  STL.64 [R1+0x6c8], R18 ;  /* 0x0006c81201007387 */ /* 0x000fe80000100a00 */
[----:B------:R-:W-:Y:S04]  /*32b80*/  STL.64 [R1+0x6b0], R48 ;  /* 0x0006b03001007387 */ /* 0x000fe80000100a00 */
[----:B------:R-:W-:Y:S04]  /*32b90*/  STL.64 [R1+0x6b8], R50 ;  /* 0x0006b83201007387 */ /* 0x000fe80000100a00 */
[----:B------:R-:W-:Y:S04]  /*32ba0*/  STL.64 [R1+0x6a0], R4 ;  /* 0x0006a00401007387 */ /* 0x000fe80000100a00 */
[----:B------:R2:W-:Y:S01]  /*32bb0*/  STL.64 [R1+0x6a8], R6 ;  /* 0x0006a80601007387 */ /* 0x0005e20000100a00 */
[C---:B-1----:R-:W-:Y:S03]  /*32bc0*/  HMMA.1688.F32.TF32 R52, R8.reuse, R78, R128 ;  /* 0x0000004e0834723c */ /* 0x042fe60000081080 */
[----:B------:R-:W-:Y:S04]  /*32bd0*/  LDS R16, [R252+0x23100] ;  /* 0x02310000fc107984 */ /* 0x000fe80000000800 */
[----:B------:R-:W-:Y:S04]  /*32be0*/  LDS R18, [R252+0x23900] ;  /* 0x02390000fc127984 */ /* 0x000fe80000000800 */
[----:B------:R-:W-:Y:S04]  /*32bf0*/  LDS R17, [R21+0x23100] ;  /* 0x0231000015117984 */ /* 0x000fe80000000800 */
[----:B------:R-:W1:Y:S01]  /*32c00*/  LDS R19, [R21+0x23900] ;  /* 0x0239000015137984 */ /* 0x000e620000000800 */
[C---:B--2---:R-:W-:Y:S11]  /*32c10*/  HMMA.1688.F32.TF32 R4, R8.reuse, R46, R132 ;  /* 0x0000002e0804723c */ /* 0x044ff60000081084 */
[----:B------:R-:W-:Y:S11]  /*32c20*/  @!UPT UIADD3 URZ, URZ, URZ, URZ ;  /* 0x0000003f3f3ff290 */ /* 0x000ff6000fffe03f */
[----:B------:R-:W-:Y:S02]  /*32c30*/  @!UPT UIADD3 URZ, URZ, URZ, URZ ;  /* 0x0000003f3f3ff290 */ /* 0x000fe4000fffe03f */
[----:B------:R-:W-:Y:S01]  /*32c40*/  IMAD.MOV.U32 R73, RZ, RZ, R4 ;  /* 0x000000ffff497224 */ /* 0x000fe200078e0004 */
[----:B------:R-:W-:Y:S01]  /*32c50*/  MOV R80, R7 ;  /* 0x0000000700507202 */ /* 0x000fe20000000f00 */
[----:B------:R-:W-:Y:S02]  /*32c60*/  IMAD.MOV.U32 R72, RZ, RZ, R5 ;  /* 0x000000ffff487224 */ /* 0x000fe400078e0005 */
[----:B------:R-:W-:Y:S01]  /*32c70*/  IMAD.MOV.U32 R81, RZ, RZ, R6 ;  /* 0x000000ffff517224 */ /* 0x000fe200078e0006 */
[C---:B---3--:R-:W-:Y:S08]  /*32c80*/  HMMA.1688.F32.TF32 R120, R8.reuse, R26, R84 ;  /* 0x0000001a0878723c */ /* 0x048ff00000081054 */
[C---:B----4-:R-:W-:Y:S08]  /*32c90*/  HMMA.1688.F32.TF32 R116, R8.reuse, R14, R116 ;  /* 0x0000000e0874723c */ /* 0x050ff00000081074 */
[C---:B------:R-:W-:Y:S08]  /*32ca0*/  HMMA.1688.F32.TF32 R104, R8.reuse, R22, R96 ;  /* 0x000000160868723c */ /* 0x040ff00000081060 */
[C---:B------:R-:W-:Y:S07]  /*32cb0*/  HMMA.1688.F32.TF32 R4, R8.reuse, R70, R112 ;  /* 0x000000460804723c */ /* 0x040fee0000081070 */
[----:B------:R-:W-:Y:S04]  /*32cc0*/  STL.64 [R1+0x1ee0], R118 ;  /* 0x001ee07601007387 */ /* 0x000fe80000100a00 */
[----:B------:R-:W-:Y:S11]  /*32cd0*/  STL.64 [R1+0x1ed8], R116 ;  /* 0x001ed87401007387 */ /* 0x000ff60000100a00 */
[----:B------:R-:W-:Y:S02]  /*32ce0*/  @!UPT UIADD3 URZ, URZ, URZ, URZ ;  /* 0x0000003f3f3ff290 */ /* 0x000fe4000fffe03f */
[----:B------:R-:W-:Y:S02]  /*32cf0*/  IMAD.MOV.U32 R157, RZ, RZ, R4 ;  /* 0x000000ffff9d7224 */ /* 0x000fe400078e0004 */
[----:B------:R-:W-:Y:S02]  /*32d00*/  IMAD.MOV.U32 R156, RZ, RZ, R5 ;  /* 0x000000ffff9c7224 */ /* 0x000fe400078e0005 */
[----:B------:R-:W-:Y:S02]  /*32d10*/  IMAD.MOV.U32 R77, RZ, RZ, R6 ;  /* 0x000000ffff4d7224 */ /* 0x000fe400078e0006 */
[----:B------:R-:W-:Y:S02]  /*32d20*/  IMAD.MOV.U32 R76, RZ, RZ, R7 ;  /* 0x000000ffff4c7224 */ /* 0x000fe400078e0007 */
[C---:B------:R-:W-:Y:S01]  /*32d30*/  HMMA.1688.F32.TF32 R4, R8.reuse, R74, R108 ;  /* 0x0000004a0804723c */ /* 0x040fe2000008106c */
[----:B------:R-:W-:Y:S04]  /*32d40*/  STL.64 [R1+0x1ef0], R106 ;  /* 0x001ef06a01007387 */ /* 0x000fe80000100a00 */
[----:B------:R-:W-:Y:S04]  /*32d50*/  STL.64 [R1+0x1ee8], R104 ;  /* 0x001ee86801007387 */ /* 0x000fe80000100a00 */
[----:B------:R-:W-:Y:S01]  /*32d60*/  STL.64 [R1+0x1f00], R122 ;  /* 0x001f007a01007387 */ /* 0x000fe20000100a00 */
[C---:B------:R-:W-:Y:S03]  /*32d70*/  HMMA.1688.F32.TF32 R48, R8.reuse, R82, R148 ;  /* 0x000000520830723c */ /* 0x040fe60000081094 */
[----:B------:R-:W-:Y:S10]  /*32d80*/  STL.64 [R1+0x1ef8], R120 ;  /* 0x001ef87801007387 */ /* 0x000ff40000100a00 */
[----:B------:R-:W-:Y:S04]  /*32d90*/  STL.64 [R1+0x1c0], R4 ;  /* 0x0001c00401007387 */ /* 0x000fe80000100a00 */
[----:B------:R2:W-:Y:S02]  /*32da0*/  STL.64 [R1+0x1c8], R6 ;  /* 0x0001c80601007387 */ /* 0x0005e40000100a00 */
[C---:B--2---:R-:W-:Y:S02]  /*32db0*/  HMMA.1688.F32.TF32 R4, R8.reuse, R154, R232 ;  /* 0x0000009a0804723c */ /* 0x044fe400000810e8 */
[----:B------:R-:W-:Y:S04]  /*32dc0*/  STL.64 [R1+0x200], R52 ;  /* 0x0002003401007387 */ /* 0x000fe80000100a00 */
[----:B------:R2:W-:Y:S04]  /*32dd0*/  STL.64 [R1+0x208], R54 ;  /* 0x0002083601007387 */ /* 0x0005e80000100a00 */
[----:B------:R-:W-:Y:S04]  /*32de0*/  STL.64 [R1+0x650], R48 ;  /* 0x0006503001007387 */ /* 0x000fe80000100a00 */
[----:B------:R3:W-:Y:S01]  /*32df0*/  STL.64 [R1+0x658], R50 ;  /* 0x0006583201007387 */ /* 0x0007e20000100a00 */
[C---:B--2---:R-:W-:Y:S08]  /*32e00*/  HMMA.1688.F32.TF32 R52, R8.reuse, R158, R236 ;  /* 0x0000009e0834723c */ /* 0x044ff000000810ec */
[----:B------:R-:W-:Y:S01]  /*32e10*/  STL.64 [R1+0x640], R4 ;  /* 0x0006400401007387 */ /* 0x000fe20000100a00 */
[C---:B---3--:R-:W-:Y:S03]  /*32e20*/  HMMA.1688.F32.TF32 R48, R8.reuse, R162, R240 ;  /* 0x000000a20830723c */ /* 0x048fe600000810f0 */
[----:B------:R2:W-:Y:S05]  /*32e30*/  STL.64 [R1+0x648], R6 ;  /* 0x0006480601007387 */ /* 0x0005ea0000100a00 */
[C---:B--2---:R-:W-:Y:S06]  /*32e40*/  HMMA.1688.F32.TF32 R4, R8.reuse, R166, R244 ;  /* 0x000000a60804723c */ /* 0x044fec00000810f4 */
[----:B------:R-:W-:Y:S04]  /*32e50*/  STL.64 [R1+0x630], R52 ;  /* 0x0006303401007387 */ /* 0x000fe80000100a00 */
[----:B------:R-:W-:Y:S01]  /*32e60*/  STL.64 [R1+0x638], R54 ;  /* 0x0006383601007387 */ /* 0x000fe20000100a00 */
[C---:B------:R-:W-:Y:S03]  /*32e70*/  HMMA.1688.F32.TF32 R60, R8.reuse, R42, R168 ;  /* 0x0000002a083c723c */ /* 0x040fe600000810a8 */
[----:B------:R-:W2:Y:S04]  /*32e80*/  LDL.LU R168, [R1+0x7d0] ;  /* 0x0007d00001a87983 */ /* 0x000ea80000300800 */
[----:B------:R-:W-:Y:S04]  /*32e90*/  STL.64 [R1+0x620], R48 ;  /* 0x0006203001007387 */ /* 0x000fe80000100a00 */
[----:B------:R1:W-:Y:S01]  /*32ea0*/  STL.64 [R1+0x628], R50 ;  /* 0x0006283201007387 */ /* 0x0003e20000100a00 */
[C---:B------:R-:W-:Y:S03]  /*32eb0*/  HMMA.1688.F32.TF32 R96, R8.reuse, R38, R172 ;  /* 0x000000260860723c */ /* 0x040fe600000810ac */
[----:B------:R-:W-:Y:S04]  /*32ec0*/  STL.64 [R1+0x600], R4 ;  /* 0x0006000401007387 */ /* 0x000fe80000100a00 */
[----:B------:R-:W-:Y:S04]  /*32ed0*/  STL.64 [R1+0x608], R6 ;  /* 0x0006080601007387 */ /* 0x000fe80000100a00 */
        /* <DEDUP_REMOVED lines=31> */
[----:B------:R-:W2:Y:S04]  /*330d0*/  LDL.LU R212, [R1+0x3c0] ;  /* 0x0003c00001d47983 */ /* 0x000ea80000300800 */
[----:B------:R-:W2:Y:S04]  /*330e0*/  LDL.LU R213, [R1+0x3c4] ;  /* 0x0003c40001d57983 */ /* 0x000ea80000300800 */
[----:B------:R-:W2:Y:S04]  /*330f0*/  LDL.LU R214, [R1+0x3c8] ;  /* 0x0003c80001d67983 */ /* 0x000ea80000300800 */
        /* <DEDUP_REMOVED lines=8> */
[----:B------:R-:W4:Y:S01]  /*33180*/  LDL.LU R139, [R1+0x4dc] ;  /* 0x0004dc00018b7983 */ /* 0x000f220000300800 */
[C---:B------:R-:W-:Y:S03]  /*33190*/  HMMA.1688.F32.TF32 R92, R8.reuse, R34, R176 ;  /* 0x00000022085c723c */ /* 0x040fe600000810b0 */
[----:B------:R-:W4:Y:S04]  /*331a0*/  LDL.LU R188, [R1+0x710] ;  /* 0x0007100001bc7983 */ /* 0x000f280000300800 */
[----:B------:R-:W4:Y:S04]  /*331b0*/  LDL.LU R189, [R1+0x714] ;  /* 0x0007140001bd7983 */ /* 0x000f280000300800 */
[----:B------:R-:W4:Y:S04]  /*331c0*/  LDL.LU R190, [R1+0x718] ;  /* 0x0007180001be7983 */ /* 0x000f280000300800 */
[----:B------:R-:W4:Y:S01]  /*331d0*/  LDL.LU R191, [R1+0x71c] ;  /* 0x00071c0001bf7983 */ /* 0x000f220000300800 */
        /* <DEDUP_REMOVED lines=29> */
[----:B------:R-:W-:Y:S04]  /*333b0*/  LDS R8, [R2+0x23180] ;  /* 0x0231800002087984 */ /* 0x000fe80000000800 */
[----:B------:R-:W-:Y:S04]  /*333c0*/  LDS R10, [R2+0x23980] ;  /* 0x02398000020a7984 */ /* 0x000fe80000000800 */
[----:B------:R-:W-:Y:S04]  /*333d0*/  LDS R9, [R3+0x23180] ;  /* 0x0231800003097984 */ /* 0x000fe80000000800 */
[----:B------:R-:W1:Y:S04]  /*333e0*/  LDS R11, [R3+0x23980] ;  /* 0x02398000030b7984 */ /* 0x000e680000000800 */
[----:B------:R-:W-:Y:S04]  /*333f0*/  LDS R4, [R252+0x23180] ;  /* 0x02318000fc047984 */ /* 0x000fe80000000800 */
[----:B------:R-:W-:Y:S04]  /*33400*/  LDS R6, [R252+0x23980] ;  /* 0x02398000fc067984 */ /* 0x000fe80000000800 */
[----:B------:R-:W-:Y:S04]  /*33410*/  LDS R5, [R21+0x23180] ;  /* 0x0231800015057984 */ /* 0x000fe80000000800 */
[----:B------:R-:W1:Y:S02]  /*33420*/  LDS R7, [R21+0x23980] ;  /* 0x0239800015077984 */ /* 0x000e640000000800 */
[C---:B-1----:R-:W-:Y:S11]  /*33430*/  HMMA.1688.F32.TF32 R48, R16.reuse, R70, R208 ;  /* 0x000000461030723c */ /* 0x042ff600000810d0 */
[----:B------:R-:W-:Y:S11]  /*33440*/  @!UPT UIADD3 URZ, URZ, URZ, URZ ;  /* 0x0000003f3f3ff290 */ /* 0x000ff6000fffe03f */
[----:B------:R-:W-:Y:S02]  /*33450*/  @!UPT UIADD3 URZ, URZ, URZ, URZ ;  /* 0x0000003f3f3ff290 */ /* 0x000fe4000fffe03f */
[----:B------:R-:W-:Y:S01]  /*33460*/  IMAD.MOV.U32 R161, RZ, RZ, R48 ;  /* 0x000000ffffa17224 */ /* 0x000fe200078e0030 */
[----:B------:R-:W-:Y:S01]  /*33470*/  MOV R69, R51 ;  /* 0x0000003300457202 */ /* 0x000fe20000000f00 */
[----:B------:R-:W-:Y:S02]  /*33480*/  IMAD.MOV.U32 R160, RZ, RZ, R49 ;  /* 0x000000ffffa07224 */ /* 0x000fe400078e0031 */
[----:B------:R-:W-:Y:S02]  /*33490*/  IMAD.MOV.U32 R68, RZ, RZ, R50 ;  /* 0x000000ffff447224 */ /* 0x000fe400078e0032 */
[C---:B--2---:R-:W-:Y:S08]  /*334a0*/  HMMA.1688.F32.TF32 R48, R16.reuse, R82, R100 ;  /* 0x000000521030723c */ /* 0x044ff00000081064 */
[C---:B---3--:R-:W-:Y:S08]  /*334b0*/  HMMA.1688.F32.TF32 R144, R16.reuse, R38, R212 ;  /* 0x000000261090723c */ /* 0x048ff000000810d4 */
[C---:B------:R-:W-:Y:S08]  /*334c0*/  HMMA.1688.F32.TF32 R84, R16.reuse, R46, R84 ;  /* 0x0000002e1054723c */ /* 0x040ff00000081054 */
[C---:B----4-:R-:W-:Y:S08]  /*334d0*/  HMMA.1688.F32.TF32 R140, R16.reuse, R34, R140 ;  /* 0x00000022108c723c */ /* 0x050ff0000008108c */
[C---:B------:R-:W-:Y:S08]  /*334e0*/  HMMA.1688.F32.TF32 R136, R16.reuse, R30, R136 ;  /* 0x0000001e1088723c */ /* 0x040ff00000081088 */
[C---:B------:R-:W-:Y:S08]  /*334f0*/  HMMA.1688.F32.TF32 R188, R16.reuse, R14, R188 ;  /* 0x0000000e10bc723c */ /* 0x040ff000000810bc */
[C---:B------:R-:W-:Y:S08]  /*33500*/  HMMA.1688.F32.TF32 R176, R16.reuse, R22, R176 ;  /* 0x0000001610b0723c */ /* 0x040ff000000810b0 */
[C---:B------:R-:W-:Y:S08]  /*33510*/  HMMA.1688.F32.TF32 R180, R16.reuse, R26, R180 ;  /* 0x0000001a10b4723c */ /* 0x040ff000000810b4 */
[C---:B------:R-:W-:Y:S08]  /*33520*/  HMMA.1688.F32.TF32 R56, R16.reuse, R74, R204 ;  /* 0x0000004a1038723c */ /* 0x040ff000000810cc */
[C---:B------:R-:W-:Y:S11]  /*33530*/  HMMA.1688.F32.TF32 R52, R16.reuse, R78, R200 ;  /* 0x0000004e1034723c */ /* 0x040ff600000810c8 */
[----:B------:R-:W-:Y:S04]  /*33540*/  @!UPT UIADD3 URZ, URZ, URZ, URZ ;  /* 0x0000003f3f3ff290 */ /* 0x000fe8000fffe03f */
[----:B------:R-:W-:Y:S04]  /*33550*/  STL.64 [R1+0x100], R56 ;  /* 0x0001003801007387 */ /* 0x000fe80000100a00 */
[----:B------:R1:W-:Y:S01]  /*33560*/  STL.64 [R1+0x108], R58 ;  /* 0x0001083a01007387 */ /* 0x0003e20000100a00 */
[C---:B------:R-:W-:Y:S08]  /*33570*/  HMMA.1688.F32.TF32 R112, R16.reuse, R42, R112 ;  /* 0x0000002a1070723c */ /* 0x040ff00000081070 */
[C---:B-1----:R-:W-:Y:S01]  /*33580*/  HMMA.1688.F32.TF32 R56, R16.reuse, R154, R88 ;  /* 0x0000009a1038723c */ /* 0x042fe20000081058 */
[----:B------:R-:W-:Y:S04]  /*33590*/  STL.64 [R1+0x1b0], R52 ;  /* 0x0001b03401007387 */ /* 0x000fe80000100a00 */
[----:B------:R1:W-:Y:S04]  /*335a0*/  STL.64 [R1+0x1b8], R54 ;  /* 0x0001b83601007387 */ /* 0x0003e80000100a00 */
[----:B------:R-:W-:Y:S04]  /*335b0*/  STL.64 [R1+0x580], R48 ;  /* 0x0005803001007387 */ /* 0x000fe80000100a00 */
[----:B------:R2:W-:Y:S01]  /*335c0*/  STL.64 [R1+0x588], R50 ;  /* 0x0005883201007387 */ /* 0x0005e20000100a00 */
[C---:B-1----:R-:W-:Y:S08]  /*335d0*/  HMMA.1688.F32.TF32 R52, R16.reuse, R158, R184 ;  /* 0x0000009e1034723c */ /* 0x042ff000000810b8 */
[C---:B--2---:R-:W-:Y:S08]  /*335e0*/  HMMA.1688.F32.TF32 R48, R16.reuse, R162, R196 ;  /* 0x000000a21030723c */ /* 0x044ff000000810c4 */
[----:B------:R-:W-:Y:S01]  /*335f0*/  HMMA.1688.F32.TF32 R16, R16, R166, R192 ;  /* 0x000000a61010723c */ /* 0x000fe200000810c0 */
[----:B------:R1:W-:Y:S04]  /*33600*/  STL.64 [R1+0x570], R56 ;  /* 0x0005703801007387 */ /* 0x0003e80000100a00 */
[----:B------:R2:W-:Y:S04]  /*33610*/  STL.64 [R1+0x578], R58 ;  /* 0x0005783a01007387 */ /* 0x0005e80000100a00 */
[----:B------:R3:W-:Y:S04]  /*33620*/  STL.64 [R1+0x560], R52 ;  /* 0x0005603401007387 */ /* 0x0007e80000100a00 */
[----:B------:R2:W-:Y:S04]  /*33630*/  STL.64 [R1+0x568], R54 ;  /* 0x0005683601007387 */ /* 0x0005e80000100a00 */
[----:B------:R1:W-:Y:S04]  /*33640*/  STL.64 [R1+0x550], R48 ;  /* 0x0005503001007387 */ /* 0x0003e80000100a00 */
[----:B------:R1:W-:Y:S04]  /*33650*/  STL.64 [R1+0x558], R50 ;  /* 0x0005583201007387 */ /* 0x0003e80000100a00 */
[----:B------:R2:W-:Y:S04]  /*33660*/  STL.64 [R1+0x530], R16 ;  /* 0x0005301001007387 */ /* 0x0005e80000100a00 */
[----:B------:R2:W-:Y:S04]  /*33670*/  STL.64 [R1+0x538], R18 ;  /* 0x0005381201007387 */ /* 0x0005e80000100a00 */
[----:B-1----:R-:W4:Y:S04]  /*33680*/  LDL.LU R56, [R1+0x2c0] ;  /* 0x0002c00001387983 */ /* 0x002f280000300800 */
[----:B------:R-:W4:Y:S04]  /*33690*/  LDL.LU R57, [R1+0x2c4] ;  /* 0x0002c40001397983 */ /* 0x000f280000300800 */
[----:B--2---:R-:W4:Y:S04]  /*336a0*/  LDL.LU R58, [R1+0x2c8] ;  /* 0x0002c800013a7983 */ /* 0x004f280000300800 */
[----:B------:R-:W4:Y:S04]  /*336b0*/  LDL.LU R59, [R1+0x2cc] ;  /* 0x0002cc00013b7983 */ /* 0x000f280000300800 */
[----:B---3--:R-:W2:Y:S04]  /*336c0*/  LDL.LU R52, [R1+0x2d0] ;  /* 0x0002d00001347983 */ /* 0x008ea80000300800 */
[----:B------:R-:W2:Y:S04]  /*336d0*/  LDL.LU R53, [R1+0x2d4] ;  /* 0x0002d40001357983 */ /* 0x000ea80000300800 */
[----:B------:R-:W2:Y:S04]  /*336e0*/  LDL.LU R54, [R1+0x2d8] ;  /* 0x0002d80001367983 */ /* 0x000ea80000300800 */
        /* <DEDUP_REMOVED lines=112> */
[C---:B--2---:R-:W-:Y:S08]  /*33df0*/  HMMA.1688.F32.TF32 R16, R8.reuse, R158, R16 ;  /* 0x0000009e0810723c */ /* 0x044ff00000081010 */
[C---:B---3--:R-:W-:Y:S08]  /*33e00*/  HMMA.1688.F32.TF32 R184, R8.reuse, R154, R184 ;  /* 0x0000009a08b8723c */ /* 0x048ff000000810b8 */
[C---:B----4-:R-:W-:Y:S11]  /*33e10*/  HMMA.1688.F32.TF32 R104, R8.reuse, R78, R104 ;  /* 0x0000004e0868723c */ /* 0x050ff60000081068 */
[----:B------:R-:W-:Y:S11]  /*33e20*/  @!UPT UIADD3 URZ, URZ, URZ, URZ ;  /* 0x0000003f3f3ff290 */ /* 0x000ff6000fffe03f */
[----:B------:R-:W-:Y:S02]  /*33e30*/  @!UPT UIADD3 URZ, URZ, URZ, URZ ;  /* 0x0000003f3f3ff290 */ /* 0x000fe4000fffe03f */
[----:B------:R-:W-:Y:S02]  /*33e40*/  IMAD.MOV.U32 R152, RZ, RZ, R106 ;  /* 0x000000ffff987224 */ /* 0x000fe400078e006a */
[----:B------:R-:W-:Y:S01]  /*33e50*/  IMAD.MOV.U32 R153, RZ, RZ, R105 ;  /* 0x000000ffff997224 */ /* 0x000fe200078e0069 */
        /* <DEDUP_REMOVED lines=8> */
[----:B------:R1:W-:Y:S04]  /*33ee0*/  STL.64 [R1+0x48], R122 ;  /* 0x0000487a01007387 */ /* 0x0003e80000100a00 */
[----:B-1----:R-:W2:Y:S04]  /*33ef0*/  LDL.LU.64 R122, [R1+0x1f00] ;  /* 0x001f0000017a7983 */ /* 0x002ea80000300a00 */
[----:B------:R-:W2:Y:S04]  /*33f00*/  LDL.LU.64 R120, [R1+0x1ef8] ;  /* 0x001ef80001787983 */ /* 0x000ea80000300a00 */
[----:B------:R-:W-:Y:S04]  /*33f10*/  STL [R1+0x70], R104 ;  /* 0x0000706801007387 */ /* 0x000fe80000100800 */
[----:B------:R1:W-:Y:S04]  /*33f20*/  STL [R1+0x7c], R107 ;  /* 0x00007c6b01007387 */ /* 0x0003e80000100800 */
[----:B-1----:R-:W3:Y:S04]  /*33f30*/  LDL.LU.64 R106, [R1+0x1ef0] ;  /* 0x001ef000016a7983 */ /* 0x002ee80000300a00 */
[----:B------:R-:W3:Y:S04]  /*33f40*/  LDL.LU.64 R104, [R1+0x1ee8] ;  /* 0x001ee80001687983 */ /* 0x000ee80000300a00 */
[----:B------:R-:W-:Y:S04]  /*33f50*/  STL.64 [R1+0x4f0], R116 ;  /* 0x0004f07401007387 */ /* 0x000fe80000100a00 */
[----:B------:R1:W-:Y:S01]  /*33f60*/  STL.64 [R1+0x4f8], R118 ;  /* 0x0004f87601007387 */ /* 0x0003e20000100a00 */
[C---:B------:R-:W-:Y:S03]  /*33f70*/  HMMA.1688.F32.TF32 R148, R8.reuse, R30, R148 ;  /* 0x0000001e0894723c */ /* 0x040fe60000081094 */
[----:B-1----:R-:W4:Y:S04]  /*33f80*/  LDL.LU.64 R118, [R1+0x1ee0] ;  /* 0x001ee00001767983 */ /* 0x002f280000300a00 */
[----:B------:R-:W4:Y:S04]  /*33f90*/  LDL.LU.64 R116, [R1+0x1ed8] ;  /* 0x001ed80001747983 */ /* 0x000f280000300a00 */
[----:B------:R-:W-:Y:S04]  /*33fa0*/  STL.64 [R1+0x4e0], R184 ;  /* 0x0004e0b801007387 */ /* 0x000fe80000100a00 */
[----:B------:R1:W-:Y:S01]  /*33fb0*/  STL.64 [R1+0x4e8], R186 ;  /* 0x0004e8ba01007387 */ /* 0x0003e20000100a00 */
[C---:B------:R-:W-:Y:S03]  /*33fc0*/  HMMA.1688.F32.TF32 R172, R8.reuse, R38, R172 ;  /* 0x0000002608ac723c */ /* 0x040fe600000810ac */
[----:B-1----:R-:W2:Y:S04]  /*33fd0*/  LDL.LU.64 R186, [R1+0x1ed0] ;  /* 0x001ed00001ba7983 */ /* 0x002ea80000300a00 */
[----:B------:R-:W3:Y:S04]  /*33fe0*/  LDL.LU.64 R184, [R1+0x1ec8] ;  /* 0x001ec80001b87983 */ /* 0x000ee80000300a00 */
[----:B------:R-:W-:Y:S04]  /*33ff0*/  STL.64 [R1+0x4d0], R16 ;  /* 0x0004d01001007387 */ /* 0x000fe80000100a00 */
[----:B------:R1:W-:Y:S02]  /*34000*/  STL.64 [R1+0x4d8], R18 ;  /* 0x0004d81201007387 */ /* 0x0003e40000100a00 */
[C---:B-1----:R-:W-:Y:S02]  /*34010*/  HMMA.1688.F32.TF32 R16, R8.reuse, R162, R244 ;  /* 0x000000a20810723c */ /* 0x042fe400000810f4 */
[----:B------:R-:W-:Y:S04]  /*34020*/  LDS R244, [R2+0x24100] ;  /* 0x0241000002f47984 */ /* 0x000fe80000000800 */
[----:B------:R-:W-:Y:S02]  /*34030*/  LDS R246, [R2+0x24900] ;  /* 0x0249000002f67984 */ /* 0x000fe40000000800 */
[----:B------:R-:W-:Y:S02]  /*34040*/  HMMA.1688.F32.TF32 R8, R8, R166, R236 ;  /* 0x000000a60808723c */ /* 0x000fe400000810ec */
[----:B------:R-:W-:Y:S04]  /*34050*/  LDS R245, [R3+0x24100] ;  /* 0x0241000003f57984 */ /* 0x000fe80000000800 */
[----:B------:R-:W-:Y:S09]  /*34060*/  LDS R247, [R3+0x24900] ;  /* 0x0249000003f77984 */ /* 0x000ff20000000800 */
[----:B------:R-:W-:Y:S04]  /*34070*/  STL.64 [R1+0x4c0], R16 ;  /* 0x0004c01001007387 */ /* 0x000fe80000100a00 */
[----:B------:R-:W-:Y:S04]  /*34080*/  STL.64 [R1+0x4c8], R18 ;  /* 0x0004c81201007387 */ /* 0x000fe80000100a00 */
[----:B------:R-:W-:Y:S04]  /*34090*/  STL.64 [R1+0x460], R8 ;  /* 0x0004600801007387 */ /* 0x000fe80000100a00 */
[----:B------:R1:W-:Y:S02]  /*340a0*/  STL.64 [R1+0x468], R10 ;  /* 0x0004680a01007387 */ /* 0x0003e40000100a00 */
[C---:B-1----:R-:W-:Y:S08]  /*340b0*/  HMMA.1688.F32.TF32 R8, R4.reuse, R82, R248 ;  /* 0x000000520408723c */ /* 0x042ff000000810f8 */
[C---:B------:R-:W-:Y:S08]  /*340c0*/  HMMA.1688.F32.TF32 R48, R4.reuse, R154, R48 ;  /* 0x0000009a0430723c */ /* 0x040ff00000081030 */
[C---:B------:R-:W-:Y:S07]  /*340d0*/  HMMA.1688.F32.TF32 R16, R4.reuse, R158, R52 ;  /* 0x0000009e0410723c */ /* 0x040fee0000081034 */
[----:B------:R-:W-:Y:S01]  /*340e0*/  STL.64 [R1+0x320], R8 ;  /* 0x0003200801007387 */ /* 0x000fe20000100a00 */
[C---:B------:R-:W-:Y:S03]  /*340f0*/  HMMA.1688.F32.TF32 R236, R4.reuse, R26, R232 ;  /* 0x0000001a04ec723c */ /* 0x040fe600000810e8 */
[----:B------:R1:W-:Y:S05]  /*34100*/  STL.64 [R1+0x328], R10 ;  /* 0x0003280a01007387 */ /* 0x0003ea0000100a00 */
[C---:B------:R-:W-:Y:S08]  /*34110*/  HMMA.1688.F32.TF32 R232, R4.reuse, R38, R128 ;  /* 0x0000002604e8723c */ /* 0x040ff00000081080 */
[C---:B-1----:R-:W-:Y:S08]  /*34120*/  HMMA.1688.F32.TF32 R8, R4.reuse, R162, R56 ;  /* 0x000000a20408723c */ /* 0x042ff00000081038 */
[C---:B------:R-:W-:Y:S08]  /*34130*/  HMMA.1688.F32.TF32 R220, R4.reuse, R14, R220 ;  /* 0x0000000e04dc723c */ /* 0x040ff000000810dc */
[C---:B------:R-:W-:Y:S08]  /*34140*/  HMMA.1688.F32.TF32 R228, R4.reuse, R22, R228 ;  /* 0x0000001604e4723c */ /* 0x040ff000000810e4 */
[C---:B------:R-:W-:Y:S08]  /*34150*/  HMMA.1688.F32.TF32 R208, R4.reuse, R30, R208 ;  /* 0x0000001e04d0723c */ /* 0x040ff000000810d0 */
[C---:B------:R-:W-:Y:S08]  /*34160*/  HMMA.1688.F32.TF32 R216, R4.reuse, R34, R216 ;  /* 0x0000002204d8723c */ /* 0x040ff000000810d8 */
[C---:B------:R-:W-:Y:S08]  /*34170*/  HMMA.1688.F32.TF32 R212, R4.reuse, R42, R212 ;  /* 0x0000002a04d4723c */ /* 0x040ff000000810d4 */
[C---:B------:R-:W-:Y:S08]  /*34180*/  HMMA.1688.F32.TF32 R132, R4.reuse, R46, R132 ;  /* 0x0000002e0484723c */ /* 0x040ff00000081084 */
[C---:B------:R-:W-:Y:S08]  /*34190*/  HMMA.1688.F32.TF32 R100, R4.reuse, R70, R100 ;  /* 0x000000460464723c */ /* 0x040ff00000081064 */
[C---:B------:R-:W-:Y:S01]  /*341a0*/  HMMA.1688.F32.TF32 R108, R4.reuse, R74, R108 ;  /* 0x0000004a046c723c */ /* 0x040fe2000008106c */
[----:B------:R1:W-:Y:S07]  /*341b0*/  STL.64 [R1+0x390], R48 ;  /* 0x0003903001007387 */ /* 0x0003ee0000100a00 */
[----:B------:R-:W-:Y:S01]  /*341c0*/  HMMA.1688.F32.TF32 R128, R4, R78, R224 ;  /* 0x0000004e0480723c */ /* 0x000fe200000810e0 */
[----:B------:R1:W-:Y:S01]  /*341d0*/  STL.64 [R1+0x398], R50 ;  /* 0x0003983201007387 */ /* 0x0003e20000100a00 */
[----:B------:R-:W-:-:S02]  /*341e0*/  IMAD.MOV.U32 R250, RZ, RZ, R13 ;  /* 0x000000fffffa7224 */ /* 0x000fc400078e000d */
[----:B------:R-:W-:Y:S01]  /*341f0*/  IMAD.MOV.U32 R249, RZ, RZ, R20 ;  /* 0x000000fffff97224 */ /* 0x000fe200078e0014 */
[----:B------:R-:W-:Y:S03]  /*34200*/  LDS R15, [R21+0x24980] ;  /* 0x02498000150f7984 */ /* 0x000fe60000000800 */
[----:B------:R-:W-:Y:S01]  /*34210*/  HMMA.1688.F32.TF32 R4, R4, R166, R204 ;  /* 0x000000a60404723c */ /* 0x000fe200000810cc */
[----:B------:R-:W-:Y:S04]  /*34220*/  STL.64 [R1+0x2f0], R16 ;  /* 0x0002f01001007387 */ /* 0x000fe80000100a00 */
[----:B------:R-:W-:Y:S01]  /*34230*/  STL.64 [R1+0x2f8], R18 ;  /* 0x0002f81201007387 */ /* 0x000fe20000100a00 */
[----:B-1----:R-:W-:-:S03]  /*34240*/  IMAD.MOV.U32 R48, RZ, RZ, R0 ;  /* 0x000000ffff307224 */ /* 0x002fc600078e0000 */
[----:B------:R-:W-:Y:S01]  /*34250*/  STL.64 [R1+0x2d0], R8 ;  /* 0x0002d00801007387 */ /* 0x000fe20000100a00 */
[----:B------:R-:W-:-:S03]  /*34260*/  IMAD.MOV.U32 R51, RZ, RZ, R25 ;  /* 0x000000ffff337224 */ /* 0x000fc600078e0019 */
[----:B------:R-:W-:Y:S01]  /*34270*/  STL.64 [R1+0x2d8], R10 ;  /* 0x0002d80a01007387 */ /* 0x000fe20000100a00 */
[----:B------:R-:W-:Y:S01]  /*34280*/  MOV R49, R165 ;  /* 0x000000a500317202 */ /* 0x000fe20000000f00 */
[----:B------:R-:W-:Y:S02]  /*34290*/  IMAD.MOV.U32 R50, RZ, RZ, R164 ;  /* 0x000000ffff327224 */ /* 0x000fe400078e00a4 */
[----:B------:R-:W-:Y:S04]  /*342a0*/  LDS R164, [R2+0x24000] ;  /* 0x0240000002a47984 */ /* 0x000fe80000000800 */
[----:B------:R-:W-:Y:S04]  /*342b0*/  LDS R166, [R2+0x24800] ;  /* 0x0248000002a67984 */ /* 0x000fe80000000800 */
[----:B------:R-:W-:Y:S04]  /*342c0*/  STL.64 [R1+0x2c0], R4 ;  /* 0x0002c00401007387 */ /* 0x000fe80000100a00 */
[----:B------:R-:W-:Y:S04]  /*342d0*/  STL.64 [R1+0x2c8], R6 ;  /* 0x0002c80601007387 */ /* 0x000fe80000100a00 */
[----:B------:R-:W4:Y:S04]  /*342e0*/  LDL.LU R0, [R1+0x1ec0] ;  /* 0x001ec00001007983 */ /* 0x000f280000300800 */
[----:B------:R-:W4:Y:S04]  /*342f0*/  LDL R25, [R1+0x374] ;  /* 0x0003740001197983 */ /* 0x000f280000100800 */
        /* <DEDUP_REMOVED lines=11> */
[----:B--2---:R-:W-:-:S03]  /*343b0*/  IMAD.MOV.U32 R56, RZ, RZ, R187 ;  /* 0x000000ffff387224 */ /* 0x004fc600078e00bb */
[----:B------:R-:W-:Y:S01]  /*343c0*/  LDS R224, [R252+0x24080] ;  /* 0x02408000fce07984 */ /* 0x000fe20000000800 */
[----:B------:R-:W-:Y:S02]  /*343d0*/  IMAD.MOV.U32 R57, RZ, RZ, R186 ;  /* 0x000000ffff397224 */ /* 0x000fe400078e00ba */
[----:B---3--:R-:W-:Y:S01]  /*343e0*/  IMAD.MOV.U32 R58, RZ, RZ, R185 ;  /* 0x000000ffff3a7224 */ /* 0x008fe200078e00b9 */
[----:B------:R-:W-:Y:S01]  /*343f0*/  LDS R186, [R252+0x24800] ;  /* 0x02480000fcba7984 */ /* 0x000fe20000000800 */
[----:B------:R-:W-:-:S03]  /*34400*/  IMAD.MOV.U32 R59, RZ, RZ, R184 ;  /* 0x000000ffff3b7224 */ /* 0x000fc600078e00b8 */
[----:B------:R-:W-:Y:S04]  /*34410*/  LDS R184, [R252+0x24000] ;  /* 0x02400000fcb87984 */ /* 0x000fe80000000800 */
[----:B------:R-:W-:Y:S04]  /*34420*/  LDS R185, [R21+0x24000] ;  /* 0x0240000015b97984 */ /* 0x000fe80000000800 */
[----:B------:R-:W-:Y:S01]  /*34430*/  LDS R187, [R21+0x24800] ;  /* 0x0248000015bb7984 */ /* 0x000fe20000000800 */
[----:B------:R-:W-:Y:S02]  /*34440*/  IMAD.MOV.U32 R248, RZ, RZ, R24 ;  /* 0x000000fffff87224 */ /* 0x000fe400078e0018 */
[----:B------:R-:W-:Y:S01]  /*34450*/  IMAD.MOV.U32 R251, RZ, RZ, R12 ;  /* 0x000000fffffb7224 */ /* 0x000fe200078e000c */
[----:B------:R-:W-:Y:S04]  /*34460*/  STL [R1+0x1d90], R252 ;  /* 0x001d90fc01007387 */ /* 0x000fe80000100800 */
        /* <DEDUP_REMOVED lines=9> */
[----:B----4-:R-:W1:Y:S04]  /*34500*/  LDSM.16.M88.4 R16, [R25+0x80] ;  /* 0x000080001910783b */ /* 0x010e680000000200 */
[----:B------:R-:W2:Y:S01]  /*34510*/  LDSM.16.M88.4 R20, [R25+0x1080] ;  /* 0x001080001914783b */ /* 0x000ea20000000200 */
[----:B------:R-:W-:-:S03]  /*34520*/  IMAD.MOV.U32 R55, RZ, RZ, R0 ;  /* 0x000000ffff377224 */ /* 0x000fc600078e0000 */
[----:B------:R-:W3:Y:S01]  /*34530*/  LDSM.16.M88.4 R24, [R25+0x2080] ;  /* 0x002080001918783b */ /* 0x000ee20000000200 */
[-C--:B-1----:R-:W-:Y:S08]  /*34540*/  HMMA.1688.F32.TF32 R248, R164, R16.reuse, R248 ;  /* 0x00000010a4f8723c */ /* 0x082ff000000810f8 */
[-C--:B------:R-:W-:Y:S08]  /*34550*/  HMMA.1688.F32.TF32 R48, R184, R16.reuse, R48 ;  /* 0x00000010b830723c */ /* 0x080ff00000081030 */
[----:B------:R-:W-:Y:S01]  /*34560*/  HMMA.1688.F32.TF32 R56, R204, R16, R56 ;  /* 0x00000010cc38723c */ /* 0x000fe20000081038 */
[----:B--2---:R-:W-:Y:S04]  /*34570*/  STL [R1+0x1d98], R22 ;  /* 0x001d981601007387 */ /* 0x004fe80000100800 */
[----:B------:R-:W-:Y:S04]  /*34580*/  STL [R1+0x1d94], R23 ;  /* 0x001d941701007387 */ /* 0x000fe80000100800 */
[----:B------:R-:W2:Y:S04]  /*34590*/  LDL.LU R52, [R1+0x420] ;  /* 0x0004200001347983 */ /* 0x000ea80000300800 */
[----:B------:R-:W2:Y:S04]  /*345a0*/  LDL.LU R53, [R1+0x424] ;  /* 0x0004240001357983 */ /* 0x000ea80000300800 */
[----:B------:R-:W2:Y:S01]  /*345b0*/  LDL.LU R54, [R1+0x428] ;  /* 0x0004280001367983 */ /* 0x000ea20000300800 */
[----:B------:R-:W-:-:S03]  /*345c0*/  MOV R0, R51 ;  /* 0x0000003300007202 */ /* 0x000fc60000000f00 */
[----:B------:R-:W-:Y:S04]  /*345d0*/  STL.64 [R1+0x350], R248 ;  /* 0x000350f801007387 */ /* 0x000fe80000100a00 */
[----:B------:R1:W-:Y:S04]  /*345e0*/  STL.64 [R1+0x358], R250 ;  /* 0x000358fa01007387 */ /* 0x0003e80000100a00 */
[----:B-1----:R-:W4:Y:S04]  /*345f0*/  LDL.LU.64 R250, [R1+0x1eb8] ;  /* 0x001eb80001fa7983 */ /* 0x002f280000300a00 */
[----:B------:R-:W4:Y:S04]  /*34600*/  LDL.LU.64 R248, [R1+0x1eb0] ;  /* 0x001eb00001f87983 */ /* 0x000f280000300a00 */
[----:B------:R-:W-:Y:S04]  /*34610*/  STL.64 [R1+0x340], R48 ;  /* 0x0003403001007387 */ /* 0x000fe80000100a00 */
[----:B------:R1:W-:Y:S04]  /*34620*/  STL [R1+0x348], R50 ;  /* 0x0003483201007387 */ /* 0x0003e80000100800 */
[----:B-1----:R-:W3:Y:S04]  /*34630*/  LDL.LU.64 R50, [R1+0x1ea8] ;  /* 0x001ea80001327983 */ /* 0x002ee80000300a00 */
[----:B------:R-:W3:Y:S04]  /*34640*/  LDL.LU.64 R48, [R1+0x1ea0] ;  /* 0x001ea00001307983 */ /* 0x000ee80000300a00 */
[----:B------:R-:W-:Y:S04]  /*34650*/  STL [R1+0x1cf8], R0 ;  /* 0x001cf80001007387 */ /* 0x000fe80000100800 */
[----:B------:R-:W-:Y:S04]  /*34660*/  STL.64 [R1+0x3b0], R56 ;  /* 0x0003b03801007387 */ /* 0x000fe80000100a00 */
[----:B------:R1:W-:Y:S04]  /*34670*/  STL.64 [R1+0x3b8], R58 ;  /* 0x0003b83a01007387 */ /* 0x0003e80000100a00 */
[----:B-1----:R-:W3:Y:S04]  /*34680*/  LDL.LU.64 R58, [R1+0x1e98] ;  /* 0x001e9800013a7983 */ /* 0x002ee80000300a00 */
[----:B------:R-:W3:Y:S01]  /*34690*/  LDL.LU.64 R56, [R1+0x1e90] ;  /* 0x001e900001387983 */ /* 0x000ee20000300a00 */
[-C--:B------:R-:W-:Y:S08]  /*346a0*/  HMMA.1688.F32.TF32 R116, R244, R16.reuse, R116 ;  /* 0x00000010f474723c */ /* 0x080ff00000081074 */
[-C--:B------:R-:W-:Y:S08]  /*346b0*/  HMMA.1688.F32.TF32 R188, R4, R16.reuse, R188 ;  /* 0x0000001004bc723c */ /* 0x080ff000000810bc */
[-C--:B------:R-:W-:Y:S08]  /*346c0*/  HMMA.1688.F32.TF32 R196, R8, R16.reuse, R196 ;  /* 0x0000001008c4723c */ /* 0x080ff000000810c4 */
[----:B------:R-:W-:Y:S08]  /*346d0*/  HMMA.1688.F32.TF32 R220, R12, R16, R220 ;  /* 0x000000100cdc723c */ /* 0x000ff000000810dc */
[----:B--2---:R-:W-:Y:S08]  /*346e0*/  HMMA.1688.F32.TF32 R52, R164, R20, R52 ;  /* 0x00000014a434723c */ /* 0x004ff00000081034 */
[----:B---3--:R-:W-:Y:S11]  /*346f0*/  HMMA.1688.F32.TF32 R56, R224, R16, R56 ;  /* 0x00000010e038723c */ /* 0x008ff60000081038 */
[----:B------:R-:W-:Y:S11]  /*34700*/  @!UPT UIADD3 URZ, URZ, URZ, URZ ;  /* 0x0000003f3f3ff290 */ /* 0x000ff6000fffe03f */
[----:B------:R-:W-:Y:S01]  /*34710*/  @!UPT UIADD3 URZ, URZ, URZ, URZ ;  /* 0x0000003f3f3ff290 */ /* 0x000fe2000fffe03f */
[----:B------:R1:W-:Y:S04]  /*34720*/  STL.64 [R1+0x4a0], R56 ;  /* 0x0004a03801007387 */ /* 0x0003e80000100a00 */
[----:B------:R2:W-:Y:S04]  /*34730*/  STL.64 [R1+0x4a8], R58 ;  /* 0x0004a83a01007387 */ /* 0x0005e80000100a00 */
[----:B-1----:R-:W3:Y:S04]  /*34740*/  LDL.LU R56, [R1+0x60] ;  /* 0x0000600001387983 */ /* 0x002ee80000300800 */
[----:B------:R-:W3:Y:S04]  /*34750*/  LDL.LU R57, [R1+0x64] ;  /* 0x0000640001397983 */ /* 0x000ee80000300800 */
[----:B--2---:R-:W3:Y:S04]  /*34760*/  LDL.LU R58, [R1+0x68] ;  /* 0x00006800013a7983 */ /* 0x004ee80000300800 */
[----:B------:R-:W3:Y:S04]  /*34770*/  LDL.LU R59, [R1+0x6c] ;  /* 0x00006c00013b7983 */ /* 0x000ee80000300800 */
        /* <DEDUP_REMOVED lines=24> */
[----:B------:R-:W-:Y:S04]  /*34900*/  STL.64 [R1+0x260], R52 ;  /* 0x0002603401007387 */ /* 0x000fe80000100a00 */
[----:B------:R1:W-:Y:S04]  /*34910*/  STL.64 [R1+0x268], R54 ;  /* 0x0002683601007387 */ /* 0x0003e80000100a00 */
[----:B-1----:R-:W2:Y:S04]  /*34920*/  LDL.LU.64 R54, [R1+0x1e88] ;  /* 0x001e880001367983 */ /* 0x002ea80000300a00 */
[----:B------:R-:W2:Y:S01]  /*34930*/  LDL.LU.64 R52, [R1+0x1e80] ;  /* 0x001e800001347983 */ /* 0x000ea20000300a00 */
[----:B------:R-:W-:Y:S08]  /*34940*/  HMMA.1688.F32.TF32 R176, R4, R20, R176 ;  /* 0x0000001404b0723c */ /* 0x000ff000000810b0 */
[----:B------:R-:W-:Y:S08]  /*34950*/  HMMA.1688.F32.TF32 R48, R224, R24, R48 ;  /* 0x00000018e030723c */ /* 0x000ff00000081030 */
[----:B---3--:R-:W-:Y:S11]  /*34960*/  HMMA.1688.F32.TF32 R220, R184, R20, R220 ;  /* 0x00000014b8dc723c */ /* 0x008ff600000810dc */
[----:B------:R-:W-:Y:S11]  /*34970*/  @!UPT UIADD3 URZ, URZ, URZ, URZ ;  /* 0x0000003f3f3ff290 */ /* 0x000ff6000fffe03f */
[----:B------:R-:W-:Y:S01]  /*34980*/  @!UPT UIADD3 URZ, URZ, URZ, URZ ;  /* 0x0000003f3f3ff290 */ /* 0x000fe2000fffe03f */
[----:B------:R-:W-:Y:S01]  /*34990*/  STL.64 [R1+0x270], R220 ;  /* 0x000270dc01007387 */ /* 0x000fe20000100a00 */
[----:B------:R-:W-:-:S03]  /*349a0*/  IMAD.MOV.U32 R0, RZ, RZ, R222 ;  /* 0x000000ffff007224 */ /* 0x000fc600078e00de */
[----:B------:R1:W-:Y:S02]  /*349b0*/  STL [R1+0x27c], R223 ;  /* 0x00027cdf01007387 */ /* 0x0003e40000100800 */
[-C--:B-1----:R-:W-:Y:S08]  /*349c0*/  HMMA.1688.F32.TF32 R220, R204, R20.reuse, R196 ;  /* 0x00000014ccdc723c */ /* 0x082ff000000810c4 */
[-C--:B--2---:R-:W-:Y:S08]  /*349d0*/  HMMA.1688.F32.TF32 R196, R224, R20.reuse, R52 ;  /* 0x00000014e0c4723c */ /* 0x084ff00000081034 */
[-C--:B------:R-:W-:Y:S01]  /*349e0*/  HMMA.1688.F32.TF32 R52, R244, R20.reuse, R104 ;  /* 0x00000014f434723c */ /* 0x080fe20000081068 */
[----:B------:R-:W-:Y:S06]  /*349f0*/  STL [R1+0x1cfc], R0 ;  /* 0x001cfc0001007387 */ /* 0x000fec0000100800 */
[----:B------:R-:W-:Y:S01]  /*34a00*/  STL.64 [R1+0x2a0], R220 ;  /* 0x0002a0dc01007387 */ /* 0x000fe20000100a00 */
[-C--:B------:R-:W-:Y:S03]  /*34a10*/  HMMA.1688.F32.TF32 R104, R8, R20.reuse, R200 ;  /* 0x000000140868723c */ /* 0x080fe600000810c8 */
        /* <DEDUP_REMOVED lines=8> */
[----:B------:R-:W2:Y:S04]  /*34aa0*/  LDL.LU R21, [R1+0x374] ;  /* 0x0003740001157983 */ /* 0x000ea80000300800 */
[----:B------:R-:W-:Y:S01]  /*34ab0*/  STL.64 [R1+0x830], R104 ;  /* 0x0008306801007387 */ /* 0x000fe20000100a00 */
[-C--:B-1----:R-:W-:Y:S03]  /*34ac0*/  HMMA.1688.F32.TF32 R176, R164, R24.reuse, R188 ;  /* 0x00000018a4b0723c */ /* 0x082fe600000810bc */
[----:B------:R1:W-:Y:S05]  /*34ad0*/  STL.64 [R1+0x838], R106 ;  /* 0x0008386a01007387 */ /* 0x0003ea0000100a00 */
[----:B------:R-:W-:Y:S04]  /*34ae0*/  STL.64 [R1+0x930], R52 ;  /* 0x0009303401007387 */ /* 0x000fe80000100a00 */
[----:B------:R3:W-:Y:S01]  /*34af0*/  STL.64 [R1+0x938], R54 ;  /* 0x0009383601007387 */ /* 0x0007e20000100a00 */
[-C--:B-1----:R-:W-:Y:S08]  /*34b00*/  HMMA.1688.F32.TF32 R104, R184, R24.reuse, R116 ;  /* 0x00000018b868723c */ /* 0x082ff00000081074 */
[----:B---3--:R-:W-:Y:S02]  /*34b10*/  HMMA.1688.F32.TF32 R52, R204, R24, R56 ;  /* 0x00000018cc34723c */ /* 0x008fe40000081038 */
[----:B------:R1:W-:Y:S04]  /*34b20*/  STL.64 [R1+0x190], R176 ;  /* 0x000190b001007387 */ /* 0x0003e80000100a00 */
[----:B------:R3:W-:Y:S01]  /*34b30*/  STL.64 [R1+0x198], R178 ;  /* 0x000198b201007387 */ /* 0x0007e20000100a00 */
[----:B------:R-:W-:-:S02]  /*34b40*/  IMAD.MOV.U32 R220, RZ, RZ, R29 ;  /* 0x000000ffffdc7224 */ /* 0x000fc400078e001d */
[----:B------:R-:W-:-:S06]  /*34b50*/  IMAD.MOV.U32 R221, RZ, RZ, R33 ;  /* 0x000000ffffdd7224 */ /* 0x000fcc00078e0021 */
[----:B------:R1:W-:Y:S04]  /*34b60*/  STL.64 [R1+0x1a0], R104 ;  /* 0x0001a06801007387 */ /* 0x0003e80000100a00 */
[----:B------:R1:W-:Y:S04]  /*34b70*/  STL.64 [R1+0x1a8], R106 ;  /* 0x0001a86a01007387 */ /* 0x0003e80000100a00 */
[----:B------:R1:W-:Y:S04]  /*34b80*/  STL.64 [R1+0x230], R52 ;  /* 0x0002303401007387 */ /* 0x0003e80000100a00 */
[----:B------:R1:W-:Y:S01]  /*34b90*/  STL.64 [R1+0x238], R54 ;  /* 0x0002383601007387 */ /* 0x0003e20000100a00 */
[----:B------:R-:W-:-:S03]  /*34ba0*/  IMAD.MOV.U32 R222, RZ, RZ, R32 ;  /* 0x000000ffffde7224 */ /* 0x000fc600078e0020 */
[----:B------:R-:W2:Y:S01]  /*34bb0*/  LDL.LU R29, [R1+0x1e7c] ;  /* 0x001e7c00011d7983 */ /* 0x000ea20000300800 */
[----:B------:R-:W-:-:S03]  /*34bc0*/  IMAD.MOV.U32 R223, RZ, RZ, R28 ;  /* 0x000000ffffdf7224 */ /* 0x000fc600078e001c */
[----:B------:R-:W-:Y:S04]  /*34bd0*/  STL.64 [R1+0x2b0], R48 ;  /* 0x0002b03001007387 */ /* 0x000fe80000100a00 */
[----:B------:R1:W-:Y:S04]  /*34be0*/  STL.64 [R1+0x2b8], R50 ;  /* 0x0002b83201007387 */ /* 0x0003e80000100a00 */
[----:B------:R-:W4:Y:S04]  /*34bf0*/  LDL.LU R33, [R1+0x1e78] ;  /* 0x001e780001217983 */ /* 0x000f280000300800 */
[----:B------:R-:W4:Y:S04]  /*34c00*/  LDL.LU R32, [R1+0x1e74] ;  /* 0x001e740001207983 */ /* 0x000f280000300800 */
[----:B------:R-:W4:Y:S04]  /*34c10*/  LDL.LU R28, [R1+0x1e70] ;  /* 0x001e7000011c7983 */ /* 0x000f280000300800 */
[----:B-1----:R-:W4:Y:S04]  /*34c20*/  LDL.LU R176, [R1+0x360] ;  /* 0x0003600001b07983 */ /* 0x002f280000300800 */
        /* <DEDUP_REMOVED lines=23> */
[----:B------:R-:W2:Y:S04]  /*34da0*/  LDL.LU R28, [R1+0x1e6c] ;  /* 0x001e6c00011c7983 */ /* 0x000ea80000300800 */
[----:B------:R-:W4:Y:S04]  /*34db0*/  LDL.LU R32, [R1+0x1e68] ;  /* 0x001e680001207983 */ /* 0x000f280000300800 */
[----:B------:R-:W3:Y:S04]  /*34dc0*/  LDL.LU R33, [R1+0x1e64] ;  /* 0x001e640001217983 */ /* 0x000ee80000300800 */
[----:B------:R-:W3:Y:S01]  /*34dd0*/  LDL.LU R29, [R1+0x1e60] ;  /* 0x001e6000011d7983 */ /* 0x000ee20000300800 */
[----:B------:R-:W-:Y:S01]  /*34de0*/  HMMA.1688.F32.TF32 R48, R244, R24, R120 ;  /* 0x00000018f430723c */ /* 0x000fe20000081078 */
[----:B------:R-:W-:-:S02]  /*34df0*/  IMAD.MOV.U32 R118, RZ, RZ, R37 ;  /* 0x000000ffff767224 */ /* 0x000fc400078e0025 */
[----:B------:R-:W-:-:S05]  /*34e00*/  IMAD.MOV.U32 R119, RZ, RZ, R36 ;  /* 0x000000ffff777224 */ /* 0x000fca00078e0024 */
[-C--:B------:R-:W-:Y:S11]  /*34e10*/  HMMA.1688.F32.TF32 R36, R4, R24.reuse, R180 ;  /* 0x000000180424723c */ /* 0x080ff600000810b4 */
[----:B------:R-:W-:Y:S04]  /*34e20*/  @!UPT UIADD3 URZ, URZ, URZ, URZ ;  /* 0x0000003f3f3ff290 */ /* 0x000fe8000fffe03f */
[----:B------:R-:W-:Y:S04]  /*34e30*/  STL.64 [R1+0x420], R48 ;  /* 0x0004203001007387 */ /* 0x000fe80000100a00 */
[----:B------:R-:W-:Y:S04]  /*34e40*/  STL.64 [R1+0x428], R50 ;  /* 0x0004283201007387 */ /* 0x000fe80000100a00 */
[----:B------:R-:W-:Y:S04]  /*34e50*/  STL.64 [R1+0x540], R36 ;  /* 0x0005402401007387 */ /* 0x000fe80000100a00 */
[----:B------:R1:W-:Y:S02]  /*34e60*/  STL.64 [R1+0x548], R38 ;  /* 0x0005482601007387 */ /* 0x0003e40000100a00 */
[----:B-1----:R-:W-:Y:S01]  /*34e70*/  HMMA.1688.F32.TF32 R36, R12, R24, R236 ;  /* 0x000000180c24723c */ /* 0x002fe200000810ec */
[----:B------:R-:W-:-:S02]  /*34e80*/  IMAD.MOV.U32 R116, RZ, RZ, R41 ;  /* 0x000000ffff747224 */ /* 0x000fc400078e0029 */
[----:B------:R-:W-:Y:S02]  /*34e90*/  IMAD.MOV.U32 R117, RZ, RZ, R40 ;  /* 0x000000ffff757224 */ /* 0x000fe400078e0028 */
[----:B------:R-:W-:Y:S01]  /*34ea0*/  LDSM.16.M88.4 R40, [R21+0x6080] ;  /* 0x006080001528783b */ /* 0x000fe20000000200 */
[----:B--2---:R-:W-:Y:S01]  /*34eb0*/  IMAD.MOV.U32 R59, RZ, RZ, R28 ;  /* 0x000000ffff3b7224 */ /* 0x004fe200078e001c */
[----:B---3--:R-:W-:Y:S02]  /*34ec0*/  MOV R58, R29 ;  /* 0x0000001d003a7202 */ /* 0x008fe40000000f00 */
[----:B------:R-:W1:Y:S01]  /*34ed0*/  LDSM.16.M88.4 R28, [R21+0x3080] ;  /* 0x00308000151c783b */ /* 0x000e620000000200 */
[----:B------:R-:W-:Y:S02]  /*34ee0*/  IMAD.MOV.U32 R56, RZ, RZ, R33 ;  /* 0x000000ffff387224 */ /* 0x000fe400078e0021 */
[----:B----4-:R-:W-:Y:S02]  /*34ef0*/  IMAD.MOV.U32 R57, RZ, RZ, R32 ;  /* 0x000000ffff397224 */ /* 0x010fe400078e0020 */
[----:B------:R-:W-:Y:S08]  /*34f00*/  HMMA.1688.F32.TF32 R32, R8, R24, R192 ;  /* 0x000000180820723c */ /* 0x000ff000000810c0 */
[-C--:B-1----:R-:W-:Y:S11]  /*34f10*/  HMMA.1688.F32.TF32 R48, R164, R28.reuse, R200 ;  /* 0x0000001ca430723c */ /* 0x082ff600000810c8 */
[----:B------:R-:W-:Y:S04]  /*34f20*/  @!UPT UIADD3 URZ, URZ, URZ, URZ ;  /* 0x0000003f3f3ff290 */ /* 0x000fe8000fffe03f */
[----:B------:R-:W-:Y:S04]  /*34f30*/  STL.64 [R1+0x780], R32 ;  /* 0x0007802001007387 */ /* 0x000fe80000100a00 */
[----:B------:R-:W-:Y:S01]  /*34f40*/  STL.64 [R1+0x788], R34 ;  /* 0x0007882201007387 */ /* 0x000fe20000100a00 */
[-C--:B------:R-:W-:Y:S03]  /*34f50*/  HMMA.1688.F32.TF32 R176, R184, R28.reuse, R176 ;  /* 0x0000001cb8b0723c */ /* 0x080fe600000810b0 */
[----:B------:R-:W-:Y:S04]  /*34f60*/  STL.64 [R1+0x8d0], R36 ;  /* 0x0008d02401007387 */ /* 0x000fe80000100a00 */
[----:B------:R-:W-:Y:S01]  /*34f70*/  STL.64 [R1+0x8d8], R38 ;  /* 0x0008d82601007387 */ /* 0x000fe20000100a00 */
[-C--:B------:R-:W-:Y:S03]  /*34f80*/  HMMA.1688.F32.TF32 R120, R204, R28.reuse, R104 ;  /* 0x0000001ccc78723c */ /* 0x080fe60000081068 */
[----:B------:R-:W1:Y:S04]  /*34f90*/  LDSM.16.M88.4 R32, [R21+0x4080] ;  /* 0x004080001520783b */ /* 0x000e680000000200 */
[----:B------:R-:W2:Y:S04]  /*34fa0*/  LDSM.16.M88.4 R36, [R21+0x5080] ;  /* 0x005080001524783b */ /* 0x000ea80000000200 */
[----:B------:R-:W-:Y:S04]  /*34fb0*/  STL.64 [R1+0x130], R48 ;  /* 0x0001303001007387 */ /* 0x000fe80000100a00 */
[----:B------:R3:W-:Y:S02]  /*34fc0*/  STL.64 [R1+0x138], R50 ;  /* 0x0001383201007387 */ /* 0x0007e40000100a00 */
[-C--:B---3--:R-:W-:Y:S02]  /*34fd0*/  HMMA.1688.F32.TF32 R48, R224, R28.reuse, R220 ;  /* 0x0000001ce030723c */ /* 0x088fe400000810dc */
[----:B------:R-:W-:Y:S04]  /*34fe0*/  STL.64 [R1+0x140], R176 ;  /* 0x000140b001007387 */ /* 0x000fe80000100a00 */
[----:B------:R-:W-:Y:S02]  /*34ff0*/  STL.64 [R1+0x148], R178 ;  /* 0x000148b201007387 */ /* 0x000fe40000100a00 */
[-C--:B------:R-:W-:Y:S02]  /*35000*/  HMMA.1688.F32.TF32 R104, R244, R28.reuse, R64 ;  /* 0x0000001cf468723c */ /* 0x080fe40000081040 */
[----:B------:R-:W-:Y:S04]  /*35010*/  STL.64 [R1+0x180], R120 ;  /* 0x0001807801007387 */ /* 0x000fe80000100a00 */
[----:B------:R-:W-:Y:S02]  /*35020*/  STL.64 [R1+0x188], R122 ;  /* 0x0001887a01007387 */ /* 0x000fe40000100a00 */
[-C--:B------:R-:W-:Y:S07]  /*35030*/  HMMA.1688.F32.TF32 R64, R4, R28.reuse, R136 ;  /* 0x0000001c0440723c */ /* 0x080fee0000081088 */
[----:B------:R-:W-:Y:S04]  /*35040*/  STL.64 [R1+0x240], R48 ;  /* 0x0002403001007387 */ /* 0x000fe80000100a00 */
[----:B------:R3:W-:Y:S02]  /*35050*/  STL.64 [R1+0x248], R50 ;  /* 0x0002483201007387 */ /* 0x0007e40000100a00 */
[----:B---3--:R-:W-:Y:S02]  /*35060*/  HMMA.1688.F32.TF32 R48, R8, R28, R148 ;  /* 0x0000001c0830723c */ /* 0x008fe40000081094 */
[----:B------:R-:W-:Y:S04]  /*35070*/  STL.64 [R1+0x380], R104 ;  /* 0x0003806801007387 */ /* 0x000fe80000100a00 */
[----:B------:R-:W-:Y:S04]  /*35080*/  STL.64 [R1+0x388], R106 ;  /* 0x0003886a01007387 */ /* 0x000fe80000100a00 */
[----:B------:R-:W3:Y:S04]  /*35090*/  LDL.LU R220, [R1+0x490] ;  /* 0x0004900001dc7983 */ /* 0x000ee80000300800 */
[----:B------:R-:W-:Y:S04]  /*350a0*/  STL.64 [R1+0x480], R64 ;  /* 0x0004804001007387 */ /* 0x000fe80000100a00 */
[----:B------:R1:W-:Y:S05]  /*350b0*/  STL.64 [R1+0x488], R66 ;  /* 0x0004884201007387 */ /* 0x0003ea0000100a00 */
[----:B------:R-:W-:Y:S04]  /*350c0*/  STL.64 [R1+0x5f0], R48 ;  /* 0x0005f03001007387 */ /* 0x000fe80000100a00 */
[----:B------:R4:W-:Y:S01]  /*350d0*/  STL.64 [R1+0x5f8], R50 ;  /* 0x0005f83201007387 */ /* 0x0009e20000100a00 */
[----:B-1----:R-:W-:Y:S03]  /*350e0*/  HMMA.1688.F32.TF32 R64, R164, R32, R52 ;  /* 0x00000020a440723c */ /* 0x002fe60000081034 */
[----:B------:R-:W3:Y:S04]  /*350f0*/  LDL.LU R221, [R1+0x494] ;  /* 0x0004940001dd7983 */ /* 0x000ee80000300800 */
[----:B------:R-:W3:Y:S01]  /*35100*/  LDL.LU R222, [R1+0x498] ;  /* 0x0004980001de7983 */ /* 0x000ee20000300800 */
[----:B----4-:R-:W-:Y:S03]  /*35110*/  HMMA.1688.F32.TF32 R48, R12, R28, R208 ;  /* 0x0000001c0c30723c */ /* 0x010fe600000810d0 */
[----:B------:R-:W3:Y:S05]  /*35120*/  LDL.LU R223, [R1+0x49c] ;  /* 0x00049c0001df7983 */ /* 0x000eea0000300800 */
[-C--:B------:R-:W-:Y:S11]  /*35130*/  HMMA.1688.F32.TF32 R52, R184, R32.reuse, R196 ;  /* 0x00000020b834723c */ /* 0x080ff600000810c4 */
[----:B------:R-:W-:Y:S04]  /*35140*/  @!UPT UIADD3 URZ, URZ, URZ, URZ ;  /* 0x0000003f3f3ff290 */ /* 0x000fe8000fffe03f */
[----:B------:R-:W-:Y:S04]  /*35150*/  STL.64 [R1+0x850], R48 ;  /* 0x0008503001007387 */ /* 0x000fe80000100a00 */
[----:B------:R1:W-:Y:S02]  /*35160*/  STL.64 [R1+0x858], R50 ;  /* 0x0008583201007387 */ /* 0x0003e40000100a00 */
[-C--:B-1----:R-:W-:Y:S02]  /*35170*/  HMMA.1688.F32.TF32 R48, R204, R32.reuse, R188 ;  /* 0x00000020cc30723c */ /* 0x082fe400000810bc */
[----:B------:R-:W-:Y:S04]  /*35180*/  STL.64 [R1+0xe0], R64 ;  /* 0x0000e04001007387 */ /* 0x000fe80000100a00 */
[----:B------:R1:W-:Y:S04]  /*35190*/  STL.64 [R1+0xe8], R66 ;  /* 0x0000e84201007387 */ /* 0x0003e80000100a00 */
[----:B------:R-:W4:Y:S04]  /*351a0*/  LDL.LU R196, [R1+0x1e0] ;  /* 0x0001e00001c47983 */ /* 0x000f280000300800 */
[----:B------:R-:W-:Y:S04]  /*351b0*/  STL.64 [R1+0xf0], R52 ;  /* 0x0000f03401007387 */ /* 0x000fe80000100a00 */
[----:B------:R1:W-:Y:S05]  /*351c0*/  STL.64 [R1+0xf8], R54 ;  /* 0x0000f83601007387 */ /* 0x0003ea0000100a00 */
[----:B------:R-:W-:Y:S04]  /*351d0*/  STL.64 [R1+0x120], R48 ;  /* 0x0001203001007387 */ /* 0x000fe80000100a00 */
[----:B------:R2:W-:Y:S04]  /*351e0*/  STL.64 [R1+0x128], R50 ;  /* 0x0001283201007387 */ /* 0x0005e80000100a00 */
[----:B------:R-:W4:Y:S01]  /*351f0*/  LDL.LU R197, [R1+0x1e4] ;  /* 0x0001e40001c57983 */ /* 0x000f220000300800 */
[-C--:B-1----:R-:W-:Y:S08]  /*35200*/  HMMA.1688.F32.TF32 R64, R224, R32.reuse, R116 ;  /* 0x00000020e040723c */ /* 0x082ff00000081074 */
[-C--:B------:R-:W-:Y:S08]  /*35210*/  HMMA.1688.F32.TF32 R52, R244, R32.reuse, R92 ;  /* 0x00000020f434723c */ /* 0x080ff0000008105c */
[----:B--2---:R-:W-:Y:S01]  /*35220*/  HMMA.1688.F32.TF32 R48, R4, R32, R140 ;  /* 0x000000200430723c */ /* 0x004fe2000008108c */
[----:B------:R-:W-:-:S02]  /*35230*/  IMAD.MOV.U32 R198, RZ, RZ, R45 ;  /* 0x000000ffffc67224 */ /* 0x000fc400078e002d */
[----:B------:R-:W2:Y:S01]  /*35240*/  LDL.LU R45, [R1+0x1e5c] ;  /* 0x001e5c00012d7983 */ /* 0x000ea20000300800 */
[----:B------:R-:W-:-:S03]  /*35250*/  IMAD.MOV.U32 R199, RZ, RZ, R44 ;  /* 0x000000ffffc77224 */ /* 0x000fc600078e002c */
[----:B------:R-:W2:Y:S04]  /*35260*/  LDL.LU R44, [R1+0x1e58] ;  /* 0x001e5800012c7983 */ /* 0x000ea80000300800 */
[----:B------:R-:W-:Y:S04]  /*35270*/  STL.64 [R1+0x170], R64 ;  /* 0x0001704001007387 */ /* 0x000fe80000100a00 */
[----:B------:R1:W-:Y:S04]  /*35280*/  STL.64 [R1+0x178], R66 ;  /* 0x0001784201007387 */ /* 0x0003e80000100a00 */
[----:B------:R-:W-:Y:S04]  /*35290*/  STL.64 [R1+0x290], R52 ;  /* 0x0002903401007387 */ /* 0x000fe80000100a00 */
[----:B------:R1:W-:Y:S02]  /*352a0*/  STL.64 [R1+0x298], R54 ;  /* 0x0002983601007387 */ /* 0x0003e40000100a00 */
[-C--:B-1----:R-:W-:Y:S02]  /*352b0*/  HMMA.1688.F32.TF32 R64, R8, R32.reuse, R168 ;  /* 0x000000200840723c */ /* 0x082fe400000810a8 */
[----:B------:R-:W-:Y:S04]  /*352c0*/  STL.64 [R1+0x410], R48 ;  /* 0x0004103001007387 */ /* 0x000fe80000100a00 */
[----:B------:R1:W-:Y:S02]  /*352d0*/  STL.64 [R1+0x418], R50 ;  /* 0x0004183201007387 */ /* 0x0003e40000100a00 */
[----:B------:R-:W-:Y:S08]  /*352e0*/  HMMA.1688.F32.TF32 R52, R12, R32, R216 ;  /* 0x000000200c34723c */ /* 0x000ff000000810d8 */
[----:B-1----:R-:W-:Y:S07]  /*352f0*/  HMMA.1688.F32.TF32 R48, R164, R36, R56 ;  /* 0x00000024a430723c */ /* 0x002fee0000081038 */
[----:B------:R-:W-:Y:S04]  /*35300*/  STL.64 [R1+0x500], R64 ;  /* 0x0005004001007387 */ /* 0x000fe80000100a00 */
[----:B------:R-:W-:Y:S04]  /*35310*/  STL.64 [R1+0x508], R66 ;  /* 0x0005084201007387 */ /* 0x000fe80000100a00 */
[----:B------:R-:W2:Y:S04]  /*35320*/  LDL.LU R188, [R1+0x680] ;  /* 0x0006800001bc7983 */ /* 0x000ea80000300800 */
[----:B------:R-:W-:Y:S04]  /*35330*/  STL.64 [R1+0x7a0], R52 ;  /* 0x0007a03401007387 */ /* 0x000fe80000100a00 */
[----:B------:R-:W-:Y:S04]  /*35340*/  STL.64 [R1+0x7a8], R54 ;  /* 0x0007a83601007387 */ /* 0x000fe80000100a00 */
[----:B------:R-:W-:Y:S04]  /*35350*/  STL.64 [R1+0xa0], R48 ;  /* 0x0000a03001007387 */ /* 0x000fe80000100a00 */
[----:B------:R3:W-:Y:S04]  /*35360*/  STL.64 [R1+0xa8], R50 ;  /* 0x0000a83201007387 */ /* 0x0007e80000100a00 */
        /* <DEDUP_REMOVED lines=13> */
[----:B------:R-:W-:-:S02]  /*35440*/  IMAD.MOV.U32 R176, RZ, RZ, R73 ;  /* 0x000000ffffb07224 */ /* 0x000fc400078e0049 */
[----:B------:R-:W-:Y:S01]  /*35450*/  IMAD.MOV.U32 R177, RZ, RZ, R72 ;  /* 0x000000ffffb17224 */ /* 0x000fe200078e0048 */
[----:B------:R-:W1:Y:S01]  /*35460*/  LDSM.16.M88.4 R52, [R21+0x7080] ;  /* 0x007080001534783b */ /* 0x000e620000000200 */
[----:B------:R-:W-:Y:S02]  /*35470*/  IMAD.MOV.U32 R178, RZ, RZ, R81 ;  /* 0x000000ffffb27224 */ /* 0x000fe400078e0051 */
[----:B------:R-:W-:Y:S01]  /*35480*/  IMAD.MOV.U32 R179, RZ, RZ, R80 ;  /* 0x000000ffffb37224 */ /* 0x000fe200078e0050 */
[----:B------:R-:W-:Y:S01]  /*35490*/  MOV R193, R153 ;  /* 0x0000009900c17202 */ /* 0x000fe20000000f00 */
[----:B------:R-:W-:Y:S01]  /*354a0*/  IMAD.MOV.U32 R194, RZ, RZ, R152 ;  /* 0x000000ffffc27224 */ /* 0x000fe200078e0098 */
[----:B------:R-:W-:Y:S01]  /*354b0*/  LDSM.16.M88.4 R64, [R21+0xa080] ;  /* 0x00a080001540783b */ /* 0x000fe20000000200 */
[-C--:B---3--:R-:W-:Y:S11]  /*354c0*/  HMMA.1688.F32.TF32 R48, R184, R36.reuse, R220 ;  /* 0x00000024b830723c */ /* 0x088ff600000810dc */
[----:B------:R-:W-:Y:S11]  /*354d0*/  @!UPT UIADD3 URZ, URZ, URZ, URZ ;  /* 0x0000003f3f3ff290 */ /* 0x000ff6000fffe03f */
[----:B------:R-:W-:Y:S02]  /*354e0*/  @!UPT UIADD3 URZ, URZ, URZ, URZ ;  /* 0x0000003f3f3ff290 */ /* 0x000fe4000fffe03f */
[----:B------:R-:W-:Y:S02]  /*354f0*/  IMAD.MOV.U32 R0, RZ, RZ, R48 ;  /* 0x000000ffff007224 */ /* 0x000fe400078e0030 */
[----:B------:R-:W-:Y:S02]  /*35500*/  IMAD.MOV.U32 R33, RZ, RZ, R49 ;  /* 0x000000ffff217224 */ /* 0x000fe400078e0031 */
[----:B------:R-:W-:Y:S02]  /*35510*/  IMAD.MOV.U32 R32, RZ, RZ, R50 ;  /* 0x000000ffff207224 */ /* 0x000fe400078e0032 */
[----:B------:R-:W-:Y:S01]  /*35520*/  IMAD.MOV.U32 R25, RZ, RZ, R51 ;  /* 0x000000ffff197224 */ /* 0x000fe200078e0033 */
[----:B------:R-:W-:Y:S04]  /*35530*/  STL [R1+0x1d9c], R0 ;  /* 0x001d9c0001007387 */ /* 0x000fe80000100800 */
[----:B------:R-:W-:Y:S04]  /*35540*/  STL.64 [R1+0x1d30], R34 ;  /* 0x001d302201007387 */ /* 0x000fe80000100a00 */
[----:B------:R-:W-:Y:S01]  /*35550*/  STL.64 [R1+0x1d28], R32 ;  /* 0x001d282001007387 */ /* 0x000fe20000100a00 */
[-C--:B----4-:R-:W-:Y:S11]  /*35560*/  HMMA.1688.F32.TF32 R48, R204, R36.reuse, R196 ;  /* 0x00000024cc30723c */ /* 0x090ff600000810c4 */
[----:B------:R-:W-:Y:S11]  /*35570*/  @!UPT UIADD3 URZ, URZ, URZ, URZ ;  /* 0x0000003f3f3ff290 */ /* 0x000ff6000fffe03f */
[----:B------:R-:W-:Y:S02]  /*35580*/  @!UPT UIADD3 URZ, URZ, URZ, URZ ;  /* 0x0000003f3f3ff290 */ /* 0x000fe4000fffe03f */
[----:B------:R-:W-:Y:S01]  /*35590*/  MOV R29, R50 ;  /* 0x00000032001d7202 */ /* 0x000fe20000000f00 */
[----:B------:R-:W-:Y:S01]  /*355a0*/  IMAD.MOV.U32 R28, RZ, RZ, R51 ;  /* 0x000000ffff1c7224 */ /* 0x000fe200078e0033 */
[----:B------:R-:W-:Y:S04]  /*355b0*/  STL.64 [R1+0x90], R48 ;  /* 0x0000903001007387 */ /* 0x000fe80000100a00 */
[----:B------:R-:W-:Y:S04]  /*355c0*/  STL.64 [R1+0x1d40], R30 ;  /* 0x001d401e01007387 */ /* 0x000fe80000100a00 */
[----:B------:R3:W-:Y:S02]  /*355d0*/  STL.64 [R1+0x1d38], R28 ;  /* 0x001d381c01007387 */ /* 0x0007e40000100a00 */
[-C--:B---3--:R-:W-:Y:S08]  /*355e0*/  HMMA.1688.F32.TF32 R28, R224, R36.reuse, R248 ;  /* 0x00000024e01c723c */ /* 0x088ff000000810f8 */
[-C--:B------:R-:W-:Y:S08]  /*355f0*/  HMMA.1688.F32.TF32 R32, R244, R36.reuse, R96 ;  /* 0x00000024f420723c */ /* 0x080ff00000081060 */
[-C--:B------:R-:W-:Y:S01]  /*35600*/  HMMA.1688.F32.TF32 R48, R4, R36.reuse, R144 ;  /* 0x000000240430723c */ /* 0x080fe20000081090 */
[----:B------:R-:W-:Y:S06]  /*35610*/  LDSM.16.M88.4 R144, [R21+0xf080] ;  /* 0x00f080001590783b */ /* 0x000fec0000000200 */
[----:B------:R-:W-:Y:S04]  /*35620*/  STL.64 [R1+0x110], R28 ;  /* 0x0001101c01007387 */ /* 0x000fe80000100a00 */
[----:B------:R3:W-:Y:S02]  /*35630*/  STL.64 [R1+0x118], R30 ;  /* 0x0001181e01007387 */ /* 0x0007e40000100a00 */
[-C--:B---3--:R-:W-:Y:S02]  /*35640*/  HMMA.1688.F32.TF32 R28, R8, R36.reuse, R172 ;  /* 0x00000024081c723c */ /* 0x088fe400000810ac */
[----:B------:R-:W-:Y:S04]  /*35650*/  STL.64 [R1+0x220], R32 ;  /* 0x0002202001007387 */ /* 0x000fe80000100a00 */
[----:B------:R3:W-:Y:S04]  /*35660*/  STL.64 [R1+0x228], R34 ;  /* 0x0002282201007387 */ /* 0x0007e80000100a00 */
[----:B------:R-:W-:Y:S04]  /*35670*/  STL.64 [R1+0x3a0], R48 ;  /* 0x0003a03001007387 */ /* 0x000fe80000100a00 */
[----:B------:R-:W-:Y:S01]  /*35680*/  STL.64 [R1+0x3a8], R50 ;  /* 0x0003a83201007387 */ /* 0x000fe20000100a00 */
[----:B---3--:R-:W-:Y:S03]  /*35690*/  HMMA.1688.F32.TF32 R32, R12, R36, R232 ;  /* 0x000000240c20723c */ /* 0x008fe600000810e8 */
[----:B------:R-:W-:Y:S05]  /*356a0*/  STL.64 [R1+0x1d20], R38 ;  /* 0x001d202601007387 */ /* 0x000fea0000100a00 */
[----:B------:R-:W-:Y:S04]  /*356b0*/  STL.64 [R1+0x450], R28 ;  /* 0x0004501c01007387 */ /* 0x000fe80000100a00 */
[----:B------:R2:W-:Y:S02]  /*356c0*/  STL.64 [R1+0x458], R30 ;  /* 0x0004581e01007387 */ /* 0x0005e40000100a00 */
[-C--:B--2---:R-:W-:Y:S09]  /*356d0*/  HMMA.1688.F32.TF32 R28, R164, R40.reuse, R188 ;  /* 0x00000028a41c723c */ /* 0x084ff200000810bc */
[----:B------:R-:W-:Y:S04]  /*356e0*/  STL.64 [R1+0x5b0], R32 ;  /* 0x0005b02001007387 */ /* 0x000fe80000100a00 */
[----:B------:R2:W-:Y:S01]  /*356f0*/  STL.64 [R1+0x5b8], R34 ;  /* 0x0005b82201007387 */ /* 0x0005e20000100a00 */
[-C--:B------:R-:W-:Y:S08]  /*35700*/  HMMA.1688.F32.TF32 R44, R184, R40.reuse, R44 ;  /* 0x00000028b82c723c */ /* 0x080ff0000008102c */
[-C--:B------:R-:W-:Y:S08]  /*35710*/  HMMA.1688.F32.TF32 R48, R204, R40.reuse, R116 ;  /* 0x00000028cc30723c */ /* 0x080ff00000081074 */
[----:B--2---:R-:W-:Y:S01]  /*35720*/  HMMA.1688.F32.TF32 R32, R224, R40, R56 ;  /* 0x00000028e020723c */ /* 0x004fe20000081038 */
[----:B------:R-:W-:-:S02]  /*35730*/  IMAD.MOV.U32 R0, RZ, RZ, R28 ;  /* 0x000000ffff007224 */ /* 0x000fc400078e001c */
[----:B------:R-:W-:Y:S02]  /*35740*/  IMAD.MOV.U32 R22, RZ, RZ, R29 ;  /* 0x000000ffff167224 */ /* 0x000fe400078e001d */
[----:B------:R-:W-:Y:S02]  /*35750*/  IMAD.MOV.U32 R23, RZ, RZ, R30 ;  /* 0x000000ffff177224 */ /* 0x000fe400078e001e */
[----:B------:R-:W-:Y:S01]  /*35760*/  IMAD.MOV.U32 R252, RZ, RZ, R31 ;  /* 0x000000fffffc7224 */ /* 0x000fe200078e001f */
[----:B------:R-:W-:Y:S01]  /*35770*/  STL.64 [R1+0x1d08], R46 ;  /* 0x001d082e01007387 */ /* 0x000fe20000100a00 */
[-C--:B------:R-:W-:Y:S03]  /*35780*/  HMMA.1688.F32.TF32 R28, R244, R40.reuse, R60 ;  /* 0x00000028f41c723c */ /* 0x080fe6000008103c */
[----:B------:R-:W-:Y:S04]  /*35790*/  STL.64 [R1+0x1d00], R44 ;  /* 0x001d002c01007387 */ /* 0x000fe80000100a00 */
[----:B------:R-:W-:Y:S01]  /*357a0*/  STL.64 [R1+0x1d18], R50 ;  /* 0x001d183201007387 */ /* 0x000fe20000100a00 */
[-C--:B------:R-:W-:Y:S03]  /*357b0*/  HMMA.1688.F32.TF32 R36, R4, R40.reuse, R112 ;  /* 0x000000280424723c */ /* 0x080fe60000081070 */
[----:B------:R-:W-:Y:S04]  /*357c0*/  STL.64 [R1+0x1d10], R48 ;  /* 0x001d103001007387 */ /* 0x000fe80000100a00 */
[----:B------:R-:W-:Y:S04]  /*357d0*/  STL.64 [R1+0xc0], R32 ;  /* 0x0000c02001007387 */ /* 0x000fe80000100a00 */
[----:B------:R2:W-:Y:S04]  /*357e0*/  STL.64 [R1+0xc8], R34 ;  /* 0x0000c82201007387 */ /* 0x0005e80000100a00 */
[----:B------:R-:W-:Y:S04]  /*357f0*/  STL.64 [R1+0x160], R28 ;  /* 0x0001601c01007387 */ /* 0x000fe80000100a00 */
[----:B------:R3:W-:Y:S01]  /*35800*/  STL.64 [R1+0x168], R30 ;  /* 0x0001681e01007387 */ /* 0x0007e20000100a00 */
[-C--:B--2---:R-:W-:Y:S01]  /*35810*/  HMMA.1688.F32.TF32 R32, R8, R40.reuse, R124 ;  /* 0x000000280820723c */ /* 0x084fe2000008107c */
[----:B------:R-:W-:Y:S01]  /*35820*/  IMAD.MOV.U32 R116, RZ, RZ, R161 ;  /* 0x000000ffff747224 */ /* 0x000fe200078e00a1 */
[----:B------:R-:W-:Y:S01]  /*35830*/  MOV R118, R68 ;  /* 0x0000004400767202 */ /* 0x000fe20000000f00 */
[----:B------:R-:W-:Y:S01]  /*35840*/  IMAD.MOV.U32 R117, RZ, RZ, R160 ;  /* 0x000000ffff757224 */ /* 0x000fe200078e00a0 */
[----:B------:R-:W2:Y:S04]  /*35850*/  LDSM.16.M88.4 R56, [R21+0x8080] ;  /* 0x008080001538783b */ /* 0x000ea80000000200 */
[----:B---3--:R-:W-:Y:S01]  /*35860*/  HMMA.1688.F32.TF32 R28, R12, R40, R212 ;  /* 0x000000280c1c723c */ /* 0x008fe200000810d4 */
[----:B------:R-:W-:Y:S04]  /*35870*/  STL.64 [R1+0x330], R36 ;  /* 0x0003302401007387 */ /* 0x000fe80000100a00 */
[----:B------:R-:W-:Y:S01]  /*35880*/  STL.64 [R1+0x338], R38 ;  /* 0x0003382601007387 */ /* 0x000fe20000100a00 */
[----:B------:R-:W-:-:S02]  /*35890*/  IMAD.MOV.U32 R119, RZ, RZ, R69 ;  /* 0x000000ffff777224 */ /* 0x000fc400078e0045 */
[----:B------:R-:W-:Y:S01]  /*358a0*/  IMAD.MOV.U32 R188, RZ, RZ, R157 ;  /* 0x000000ffffbc7224 */ /* 0x000fe200078e009d */
[----:B------:R-:W-:Y:S06]  /*358b0*/  LDSM.16.M88.4 R60, [R21+0x9080] ;  /* 0x00908000153c783b */ /* 0x000fec0000000200 */
[----:B------:R-:W-:Y:S04]  /*358c0*/  STL.64 [R1+0x400], R32 ;  /* 0x0004002001007387 */ /* 0x000fe80000100a00 */
[----:B------:R-:W-:Y:S04]  /*358d0*/  STL.64 [R1+0x408], R34 ;  /* 0x0004082201007387 */ /* 0x000fe80000100a00 */
[----:B------:R-:W3:Y:S04]  /*358e0*/  LDL.LU R161, [R1+0x1e54] ;  /* 0x001e540001a17983 */ /* 0x000ee80000300800 */
[----:B------:R-:W-:Y:S04]  /*358f0*/  STL.64 [R1+0x490], R28 ;  /* 0x0004901c01007387 */ /* 0x000fe80000100a00 */
[----:B------:R1:W-:Y:S04]  /*35900*/  STL.64 [R1+0x498], R30 ;  /* 0x0004981e01007387 */ /* 0x0003e80000100a00 */
[----:B------:R-:W4:Y:S04]  /*35910*/  LDL.LU R160, [R1+0x1e50] ;  /* 0x001e500001a07983 */ /* 0x000f280000300800 */
[----:B------:R-:W2:Y:S04]  /*35920*/  LDL.LU R68, [R1+0x1e4c] ;  /* 0x001e4c0001447983 */ /* 0x000ea80000300800 */
[----:B------:R-:W3:Y:S01]  /*35930*/  LDL.LU R69, [R1+0x1e48] ;  /* 0x001e480001457983 */ /* 0x000ee20000300800 */
[----:B------:R-:W-:-:S02]  /*35940*/  IMAD.MOV.U32 R189, RZ, RZ, R156 ;  /* 0x000000ffffbd7224 */ /* 0x000fc400078e009c */
[----:B------:R-:W-:Y:S01]  /*35950*/  IMAD.MOV.U32 R190, RZ, RZ, R77 ;  /* 0x000000ffffbe7224 */ /* 0x000fe200078e004d */
[----:B------:R-:W4:Y:S01]  /*35960*/  LDL.LU R157, [R1+0x1e44] ;  /* 0x001e4400019d7983 */ /* 0x000f220000300800 */
[----:B------:R-:W-:-:S03]  /*35970*/  IMAD.MOV.U32 R191, RZ, RZ, R76 ;  /* 0x000000ffffbf7224 */ /* 0x000fc600078e004c */
[----:B------:R-:W4:Y:S04]  /*35980*/  LDL.LU R156, [R1+0x1e40] ;  /* 0x001e4000019c7983 */ /* 0x000f280000300800 */
[----:B------:R-:W4:Y:S04]  /*35990*/  LDL.LU R77, [R1+0x1e3c] ;  /* 0x001e3c00014d7983 */ /* 0x000f280000300800 */
[----:B------:R-:W4:Y:S01]  /*359a0*/  LDL.LU R76, [R1+0x1e38] ;  /* 0x001e3800014c7983 */ /* 0x000f220000300800 */
[----:B--2---:R-:W-:-:S03]  /*359b0*/  IMAD.MOV.U32 R196, RZ, RZ, R68 ;  /* 0x000000ffffc47224 */ /* 0x004fc600078e0044 */
[----:B------:R-:W2:Y:S01]  /*359c0*/  LDL.LU R68, [R1+0x1e34] ;  /* 0x001e340001447983 */ /* 0x000ea20000300800 */
[----:B---3--:R-:W-:-:S03]  /*359d0*/  IMAD.MOV.U32 R197, RZ, RZ, R69 ;  /* 0x000000ffffc57224 */ /* 0x008fc600078e0045 */
[----:B------:R-:W3:Y:S01]  /*359e0*/  LDL.LU R69, [R1+0x1e30] ;  /* 0x001e300001457983 */ /* 0x000ee20000300800 */
[----:B----4-:R-:W-:Y:S01]  /*359f0*/  MOV R198, R160 ;  /* 0x000000a000c67202 */ /* 0x010fe20000000f00 */
[----:B------:R-:W-:Y:S02]  /*35a00*/  IMAD.MOV.U32 R199, RZ, RZ, R161 ;  /* 0x000000ffffc77224 */ /* 0x000fe400078e00a1 */
[----:B------:R-:W4:Y:S04]  /*35a10*/  LDL.LU R160, [R1+0x1e2c] ;  /* 0x001e2c0001a07983 */ /* 0x000f280000300800 */
[----:B------:R-:W4:Y:S04]  /*35a20*/  LDL.LU R161, [R1+0x1e28] ;  /* 0x001e280001a17983 */ /* 0x000f280000300800 */
[----:B------:R-:W1:Y:S04]  /*35a30*/  LDL.LU R200, [R1+0x700] ;  /* 0x0007000001c87983 */ /* 0x000e680000300800 */
[----:B------:R-:W1:Y:S04]  /*35a40*/  LDL.LU R201, [R1+0x704] ;  /* 0x0007040001c97983 */ /* 0x000e680000300800 */
[----:B------:R-:W1:Y:S04]  /*35a50*/  LDL.LU R202, [R1+0x708] ;  /* 0x0007080001ca7983 */ /* 0x000e680000300800 */
[----:B------:R-:W1:Y:S04]  /*35a60*/  LDL.LU R203, [R1+0x70c] ;  /* 0x00070c0001cb7983 */ /* 0x000e680000300800 */
[----:B------:R-:W4:Y:S01]  /*35a70*/  LDL.LU R220, [R1+0x590] ;  /* 0x0005900001dc7983 */ /* 0x000f220000300800 */
[----:B------:R-:W-:-:S02]  /*35a80*/  IMAD.MOV.U32 R78, RZ, RZ, R156 ;  /* 0x000000ffff4e7224 */ /* 0x000fc400078e009c */
[----:B------:R-:W-:Y:S02]  /*35a90*/  IMAD.MOV.U32 R79, RZ, RZ, R157 ;  /* 0x000000ffff4f7224 */ /* 0x000fe400078e009d */
[----:B--2---:R-:W-:Y:S02]  /*35aa0*/  IMAD.MOV.U32 R222, RZ, RZ, R68 ;  /* 0x000000ffffde7224 */ /* 0x004fe400078e0044 */
[----:B---3--:R-:W-:Y:S02]  /*35ab0*/  IMAD.MOV.U32 R221, RZ, RZ, R69 ;  /* 0x000000ffffdd7224 */ /* 0x008fe400078e0045 */
[----:B------:R-:W2:Y:S04]  /*35ac0*/  LDL.LU R69, [R1+0x1e24] ;  /* 0x001e240001457983 */ /* 0x000ea80000300800 */
[----:B------:R-:W2:Y:S04]  /*35ad0*/  LDL.LU R68, [R1+0x1e20] ;  /* 0x001e200001447983 */ /* 0x000ea80000300800 */
[----:B------:R-:W3:Y:S04]  /*35ae0*/  LDL.LU R223, [R1+0x59c] ;  /* 0x00059c0001df7983 */ /* 0x000ee80000300800 */
[----:B------:R-:W2:Y:S04]  /*35af0*/  LDL.LU R73, [R1+0x1e1c] ;  /* 0x001e1c0001497983 */ /* 0x000ea80000300800 */
[----:B------:R-:W2:Y:S04]  /*35b00*/  LDL.LU R72, [R1+0x1e18] ;  /* 0x001e180001487983 */ /* 0x000ea80000300800 */
[----:B------:R-:W3:Y:S04]  /*35b10*/  LDL.LU R81, [R1+0x1e14] ;  /* 0x001e140001517983 */ /* 0x000ee80000300800 */
[----:B------:R-:W3:Y:S04]  /*35b20*/  LDL.LU R80, [R1+0x1e10] ;  /* 0x001e100001507983 */ /* 0x000ee80000300800 */
[----:B------:R-:W3:Y:S04]  /*35b30*/  LDL.LU R70, [R1+0x618] ;  /* 0x0006180001467983 */ /* 0x000ee80000300800 */
[----:B------:R-:W3:Y:S01]  /*35b40*/  LDL.LU R71, [R1+0x61c] ;  /* 0x00061c0001477983 */ /* 0x000ee20000300800 */
[----:B----4-:R-:W-:Y:S01]  /*35b50*/  MOV R74, R161 ;  /* 0x000000a1004a7202 */ /* 0x010fe20000000f00 */
[----:B------:R-:W-:-:S02]  /*35b60*/  IMAD.MOV.U32 R75, RZ, RZ, R160 ;  /* 0x000000ffff4b7224 */ /* 0x000fc400078e00a0 */
        /* <DEDUP_REMOVED lines=10> */
[-C--:B-1----:R-:W-:Y:S03]  /*35c10*/  HMMA.1688.F32.TF32 R28, R164, R52.reuse, R200 ;  /* 0x00000034a41c723c */ /* 0x082fe600000810c8 */
[----:B------:R-:W-:Y:S04]  /*35c20*/  STL.64 [R1+0x1d48], R42 ;  /* 0x001d482a01007387 */ /* 0x000fe80000100a00 */
[----:B------:R-:W-:Y:S01]  /*35c30*/  STL.64 [R1+0x1dd0], R22 ;  /* 0x001dd01601007387 */ /* 0x000fe20000100a00 */
[-C--:B------:R-:W-:Y:S11]  /*35c40*/  HMMA.1688.F32.TF32 R76, R224, R52.reuse, R76 ;  /* 0x00000034e04c723c */ /* 0x080ff6000008104c */
[----:B------:R-:W-:Y:S05]  /*35c50*/  @!UPT UIADD3 URZ, URZ, URZ, URZ ;  /* 0x0000003f3f3ff290 */ /* 0x000fea000fffe03f */
[----:B------:R-:W-:Y:S02]  /*35c60*/  IMAD.MOV.U32 R20, RZ, RZ, R29 ;  /* 0x000000ffff147224 */ /* 0x000fe400078e001d */
[----:B------:R-:W-:Y:S02]  /*35c70*/  IMAD.MOV.U32 R17, RZ, RZ, R30 ;  /* 0x000000ffff117224 */ /* 0x000fe400078e001e */
[----:B------:R-:W-:Y:S01]  /*35c80*/  IMAD.MOV.U32 R16, RZ, RZ, R31 ;  /* 0x000000ffff107224 */ /* 0x000fe200078e001f */
[----:B------:R-:W-:Y:S04]  /*35c90*/  STL [R1+0x1dc8], R20 ;  /* 0x001dc81401007387 */ /* 0x000fe80000100800 */
[----:B------:R-:W-:Y:S04]  /*35ca0*/  STL.64 [R1+0x1d78], R18 ;  /* 0x001d781201007387 */ /* 0x000fe80000100a00 */
[----:B------:R1:W-:Y:S01]  /*35cb0*/  STL.64 [R1+0x1d70], R16 ;  /* 0x001d701001007387 */ /* 0x0003e20000100a00 */
[----:B------:R-:W-:Y:S01]  /*35cc0*/  IMAD.MOV.U32 R24, RZ, RZ, R28 ;  /* 0x000000ffff187224 */ /* 0x000fe200078e001c */
[-C--:B-1----:R-:W-:Y:S02]  /*35cd0*/  HMMA.1688.F32.TF32 R16, R244, R52.reuse, R176 ;  /* 0x00000034f410723c */ /* 0x082fe400000810b0 */
[----:B------:R-:W-:Y:S04]  /*35ce0*/  STL.64 [R1+0x1d68], R26 ;  /* 0x001d681a01007387 */ /* 0x000fe80000100a00 */
[----:B------:R1:W-:Y:S02]  /*35cf0*/  STL.64 [R1+0x1d60], R24 ;  /* 0x001d601801007387 */ /* 0x0003e40000100a00 */
[-C--:B------:R-:W-:Y:S08]  /*35d00*/  HMMA.1688.F32.TF32 R28, R4, R52.reuse, R84 ;  /* 0x00000034041c723c */ /* 0x080ff00000081054 */
[----:B-1----:R-:W-:Y:S08]  /*35d10*/  HMMA.1688.F32.TF32 R24, R8, R52, R88 ;  /* 0x000000340818723c */ /* 0x002ff00000081058 */
[----:B------:R-:W-:Y:S08]  /*35d20*/  HMMA.1688.F32.TF32 R88, R224, R56, R196 ;  /* 0x00000038e058723c */ /* 0x000ff000000810c4 */
[-C--:B--2---:R-:W-:Y:S08]  /*35d30*/  HMMA.1688.F32.TF32 R72, R204, R52.reuse, R72 ;  /* 0x00000034cc48723c */ /* 0x084ff00000081048 */
[-C--:B---3--:R-:W-:Y:S11]  /*35d40*/  HMMA.1688.F32.TF32 R68, R184, R52.reuse, R68 ;  /* 0x00000034b844723c */ /* 0x088ff60000081044 */
[----:B------:R-:W-:Y:S11]  /*35d50*/  @!UPT UIADD3 URZ, URZ, URZ, URZ ;  /* 0x0000003f3f3ff290 */ /* 0x000ff6000fffe03f */
[----:B------:R-:W-:Y:S01]  /*35d60*/  @!UPT UIADD3 URZ, URZ, URZ, URZ ;  /* 0x0000003f3f3ff290 */ /* 0x000fe2000fffe03f */
[----:B------:R-:W-:Y:S04]  /*35d70*/  STL.64 [R1+0x1d58], R70 ;  /* 0x001d584601007387 */ /* 0x000fe80000100a00 */
[----:B------:R-:W-:Y:S04]  /*35d80*/  STL.64 [R1+0x1d50], R68 ;  /* 0x001d504401007387 */ /* 0x000fe80000100a00 */
[----:B------:R-:W-:Y:S04]  /*35d90*/  STL.64 [R1+0x1d88], R74 ;  /* 0x001d884a01007387 */ /* 0x000fe80000100a00 */
[----:B------:R-:W-:Y:S04]  /*35da0*/  STL.64 [R1+0x1d80], R72 ;  /* 0x001d804801007387 */ /* 0x000fe80000100a00 */
[----:B------:R-:W-:Y:S04]  /*35db0*/  STL.64 [R1+0x1da8], R78 ;  /* 0x001da84e01007387 */ /* 0x000fe80000100a00 */
[----:B------:R-:W-:Y:S04]  /*35dc0*/  STL.64 [R1+0x1da0], R76 ;  /* 0x001da04c01007387 */ /* 0x000fe80000100a00 */
[----:B------:R-:W-:Y:S04]  /*35dd0*/  STL.64 [R1+0xd0], R16 ;  /* 0x0000d01001007387 */ /* 0x000fe80000100a00 */
[----:B------:R1:W-:Y:S02]  /*35de0*/  STL.64 [R1+0xd8], R18 ;  /* 0x0000d81201007387 */ /* 0x0003e40000100a00 */
[----:B-1----:R-:W-:Y:S02]  /*35df0*/  HMMA.1688.F32.TF32 R16, R12, R52, R132 ;  /* 0x000000340c10723c */ /* 0x002fe40000081084 */
[----:B------:R-:W-:Y:S04]  /*35e00*/  STL.64 [R1+0x250], R28 ;  /* 0x0002501c01007387 */ /* 0x000fe80000100a00 */
[----:B------:R-:W-:Y:S04]  /*35e10*/  STL.64 [R1+0x258], R30 ;  /* 0x0002581e01007387 */ /* 0x000fe80000100a00 */
[----:B------:R-:W-:Y:S01]  /*35e20*/  STL.64 [R1+0x1db0], R54 ;  /* 0x001db03601007387 */ /* 0x000fe20000100a00 */
[-C--:B----4-:R-:W-:Y:S03]  /*35e30*/  HMMA.1688.F32.TF32 R248, R164, R56.reuse, R104 ;  /* 0x00000038a4f8723c */ /* 0x090fe60000081068 */
[----:B------:R-:W-:Y:S04]  /*35e40*/  STL.64 [R1+0x3d0], R24 ;  /* 0x0003d01801007387 */ /* 0x000fe80000100a00 */
[----:B------:R-:W-:Y:S01]  /*35e50*/  STL.64 [R1+0x3d8], R26 ;  /* 0x0003d81a01007387 */ /* 0x000fe20000100a00 */
[----:B------:R-:W-:Y:S01]  /*35e60*/  MOV R198, R160 ;  /* 0x000000a000c67202 */ /* 0x000fe20000000f00 */
[----:B------:R-:W-:Y:S01]  /*35e70*/  IMAD.MOV.U32 R199, RZ, RZ, R161 ;  /* 0x000000ffffc77224 */ /* 0x000fe200078e00a1 */
[-C--:B------:R-:W-:Y:S01]  /*35e80*/  HMMA.1688.F32.TF32 R84, R204, R56.reuse, R220 ;  /* 0x00000038cc54723c */ /* 0x080fe200000810dc */
[----:B------:R-:W1:Y:S04]  /*35e90*/  LDSM.16.M88.4 R132, [R21+0xc080] ;  /* 0x00c080001584783b */ /* 0x000e680000000200 */
[----:B------:R-:W-:Y:S04]  /*35ea0*/  STL.64 [R1+0x440], R16 ;  /* 0x0004401001007387 */ /* 0x000fe80000100a00 */
[----:B------:R2:W-:Y:S02]  /*35eb0*/  STL.64 [R1+0x448], R18 ;  /* 0x0004481201007387 */ /* 0x0005e40000100a00 */
[-C--:B--2---:R-:W-:Y:S02]  /*35ec0*/  HMMA.1688.F32.TF32 R16, R244, R56.reuse, R188 ;  /* 0x00000038f410723c */ /* 0x084fe400000810bc */
[----:B------:R-:W-:Y:S04]  /*35ed0*/  STL.64 [R1+0x1dc0], R250 ;  /* 0x001dc0fa01007387 */ /* 0x000fe80000100a00 */
[----:B------:R-:W-:Y:S02]  /*35ee0*/  STL.64 [R1+0x1db8], R248 ;  /* 0x001db8f801007387 */ /* 0x000fe40000100a00 */
[-C--:B------:R-:W-:Y:S08]  /*35ef0*/  HMMA.1688.F32.TF32 R28, R4, R56.reuse, R116 ;  /* 0x00000038041c723c */ /* 0x080ff00000081074 */
[-C--:B------:R-:W-:Y:S07]  /*35f00*/  HMMA.1688.F32.TF32 R24, R8, R56.reuse, R240 ;  /* 0x000000380818723c */ /* 0x080fee00000810f0 */
[----:B------:R-:W-:Y:S04]  /*35f10*/  STL.64 [R1+0x80], R16 ;  /* 0x0000801001007387 */ /* 0x000fe80000100a00 */
[----:B------:R2:W-:Y:S02]  /*35f20*/  STL.64 [R1+0x88], R18 ;  /* 0x0000881201007387 */ /* 0x0005e40000100a00 */
[----:B--2---:R-:W-:Y:S02]  /*35f30*/  HMMA.1688.F32.TF32 R16, R12, R56, R100 ;  /* 0x000000380c10723c */ /* 0x004fe40000081064 */
[----:B------:R2:W-:Y:S04]  /*35f40*/  STL.64 [R1+0x210], R28 ;  /* 0x0002101c01007387 */ /* 0x0005e80000100a00 */
[----:B------:R3:W-:Y:S04]  /*35f50*/  STL.64 [R1+0x218], R30 ;  /* 0x0002181e01007387 */ /* 0x0007e80000100a00 */
[----:B------:R-:W4:Y:S04]  /*35f60*/  LDL.LU R196, [R1+0x810] ;  /* 0x0008100001c47983 */ /* 0x000f280000300800 */
[----:B------:R-:W-:Y:S04]  /*35f70*/  STL.64 [R1+0x360], R24 ;  /* 0x0003601801007387 */ /* 0x000fe80000100a00 */
[----:B------:R-:W-:Y:S05]  /*35f80*/  STL.64 [R1+0x368], R26 ;  /* 0x0003681a01007387 */ /* 0x000fea0000100a00 */
[----:B------:R-:W-:Y:S04]  /*35f90*/  STL.64 [R1+0x430], R16 ;  /* 0x0004301001007387 */ /* 0x000fe80000100a00 */
[----:B------:R1:W-:Y:S04]  /*35fa0*/  STL.64 [R1+0x438], R18 ;  /* 0x0004381201007387 */ /* 0x0003e80000100a00 */
[----:B------:R-:W4:Y:S01]  /*35fb0*/  LDL.LU R197, [R1+0x814] ;  /* 0x0008140001c57983 */ /* 0x000f220000300800 */
[----:B------:R-:W-:-:S03]  /*35fc0*/  IMAD.MOV.U32 R222, RZ, RZ, R157 ;  /* 0x000000ffffde7224 */ /* 0x000fc600078e009d */
[----:B------:R-:W2:Y:S01]  /*35fd0*/  LDL.LU R160, [R1+0x1dfc] ;  /* 0x001dfc0001a07983 */ /* 0x000ea20000300800 */
[----:B------:R-:W-:-:S03]  /*35fe0*/  IMAD.MOV.U32 R223, RZ, RZ, R156 ;  /* 0x000000ffffdf7224 */ /* 0x000fc600078e009c */
[----:B------:R-:W3:Y:S04]  /*35ff0*/  LDL.LU R161, [R1+0x1df8] ;  /* 0x001df80001a17983 */ /* 0x000ee80000300800 */
[----:B------:R-:W4:Y:S04]  /*36000*/  LDL.LU R220, [R1+0x820] ;  /* 0x0008200001dc7983 */ /* 0x000f280000300800 */
[----:B------:R-:W4:Y:S04]  /*36010*/  LDL.LU R221, [R1+0x824] ;  /* 0x0008240001dd7983 */ /* 0x000f280000300800 */
[----:B------:R-:W4:Y:S04]  /*36020*/  LDL.LU R157, [R1+0x1df4] ;  /* 0x001df400019d7983 */ /* 0x000f280000300800 */
[----:B------:R-:W4:Y:S04]  /*36030*/  LDL.LU R156, [R1+0x1df0] ;  /* 0x001df000019c7983 */ /* 0x000f280000300800 */
[----:B------:R-:W1:Y:S01]  /*36040*/  LDL.LU R176, [R1+0x840] ;  /* 0x0008400001b07983 */ /* 0x000e620000300800 */
[----:B--2---:R-:W-:-:S02]  /*36050*/  IMAD.MOV.U32 R178, RZ, RZ, R160 ;  /* 0x000000ffffb27224 */ /* 0x004fc400078e00a0 */
[----:B---3--:R-:W-:Y:S02]  /*36060*/  IMAD.MOV.U32 R177, RZ, RZ, R161 ;  /* 0x000000ffffb17224 */ /* 0x008fe400078e00a1 */
[----:B------:R-:W2:Y:S04]  /*36070*/  LDL.LU R161, [R1+0x1dec] ;  /* 0x001dec0001a17983 */ /* 0x000ea80000300800 */
[----:B------:R-:W2:Y:S04]  /*36080*/  LDL.LU R160, [R1+0x1de8] ;  /* 0x001de80001a07983 */ /* 0x000ea80000300800 */
[----:B------:R-:W1:Y:S01]  /*36090*/  LDL.LU R179, [R1+0x84c] ;  /* 0x00084c0001b37983 */ /* 0x000e620000300800 */
[----:B----4-:R-:W-:-:S03]  /*360a0*/  IMAD.MOV.U32 R228, RZ, RZ, R157 ;  /* 0x000000ffffe47224 */ /* 0x010fc600078e009d */
[----:B------:R-:W3:Y:S01]  /*360b0*/  LDL.LU R157, [R1+0x1de4] ;  /* 0x001de400019d7983 */ /* 0x000ee20000300800 */
[----:B------:R-:W-:-:S03]  /*360c0*/  IMAD.MOV.U32 R229, RZ, RZ, R156 ;  /* 0x000000ffffe57224 */ /* 0x000fc600078e009c */
[----:B------:R-:W3:Y:S04]  /*360d0*/  LDL.LU R156, [R1+0x1de0] ;  /* 0x001de000019c7983 */ /* 0x000ee80000300800 */
[----:B------:R-:W4:Y:S04]  /*360e0*/  LDL.LU R230, [R1+0x8a8] ;  /* 0x0008a80001e67983 */ /* 0x000f280000300800 */
[----:B------:R-:W4:Y:S04]  /*360f0*/  LDL.LU R231, [R1+0x8ac] ;  /* 0x0008ac0001e77983 */ /* 0x000f280000300800 */
[----:B------:R-:W2:Y:S04]  /*36100*/  LDL.LU R162, [R1+0x8b8] ;  /* 0x0008b80001a27983 */ /* 0x000ea80000300800 */
[----:B------:R-:W2:Y:S04]  /*36110*/  LDL.LU R163, [R1+0x8bc] ;  /* 0x0008bc0001a37983 */ /* 0x000ea80000300800 */
        /* <DEDUP_REMOVED lines=72> */
[----:B-1----:R-:W-:Y:S08]  /*365a0*/  HMMA.1688.F32.TF32 R172, R184, R132, R176 ;  /* 0x00000084b8ac723c */ /* 0x002ff000000810b0 */
[C---:B--2---:R-:W-:Y:S01]  /*365b0*/  HMMA.1688.F32.TF32 R124, R244.reuse, R64, R136 ;  /* 0x00000040f47c723c */ /* 0x044fe20000081088 */
[----:B------:R-:W-:Y:S07]  /*365c0*/  LDSM.16.M88.4 R136, [R21+0xd080] ;  /* 0x00d080001588783b */ /* 0x000fee0000000200 */
[-C--:B---3--:R-:W-:Y:S11]  /*365d0*/  HMMA.1688.F32.TF32 R16, R244, R60.reuse, R216 ;  /* 0x0000003cf410723c */ /* 0x088ff600000810d8 */
[----:B------:R-:W-:Y:S11]  /*365e0*/  @!UPT UIADD3 URZ, URZ, URZ, URZ ;  /* 0x0000003f3f3ff290 */ /* 0x000ff6000fffe03f */
[----:B------:R-:W-:Y:S01]  /*365f0*/  @!UPT UIADD3 URZ, URZ, URZ, URZ ;  /* 0x0000003f3f3ff290 */ /* 0x000fe2000fffe03f */
[----:B------:R-:W-:Y:S04]  /*36600*/  STL.64 [R1+0x30], R16 ;  /* 0x0000301001007387 */ /* 0x000fe80000100a00 */
[----:B------:R1:W-:Y:S01]  /*36610*/  STL.64 [R1+0x38], R18 ;  /* 0x0000381201007387 */ /* 0x0003e20000100a00 */
[-C--:B----4-:R-:W-:Y:S08]  /*36620*/  HMMA.1688.F32.TF32 R96, R184, R60.reuse, R28 ;  /* 0x0000003cb860723c */ /* 0x090ff0000008101c */
[-C--:B------:R-:W-:Y:S08]  /*36630*/  HMMA.1688.F32.TF32 R28, R4, R60.reuse, R168 ;  /* 0x0000003c041c723c */ /* 0x080ff000000810a8 */
[-C--:B-1----:R-:W-:Y:S08]  /*36640*/  HMMA.1688.F32.TF32 R16, R12, R60.reuse, R108 ;  /* 0x0000003c0c10723c */ /* 0x082ff0000008106c */
[----:B------:R-:W-:Y:S07]  /*36650*/  HMMA.1688.F32.TF32 R24, R8, R60, R140 ;  /* 0x0000003c0818723c */ /* 0x000fee000008108c */
[----:B------:R-:W-:Y:S04]  /*36660*/  STL.64 [R1+0x1c0], R28 ;  /* 0x0001c01c01007387 */ /* 0x000fe80000100a00 */
[----:B------:R1:W-:Y:S04]  /*36670*/  STL.64 [R1+0x1c8], R30 ;  /* 0x0001c81e01007387 */ /* 0x0003e80000100a00 */
[----:B------:R-:W-:Y:S01]  /*36680*/  LDSM.16.M88.4 R140, [R21+0xe080] ;  /* 0x00e08000158c783b */ /* 0x000fe20000000200 */
[-C--:B-1----:R-:W-:Y:S07]  /*36690*/  HMMA.1688.F32.TF32 R28, R4, R64.reuse, R236 ;  /* 0x00000040041c723c */ /* 0x082fee00000810ec */
[----:B------:R-:W-:Y:S04]  /*366a0*/  STL.64 [R1+0x2e0], R24 ;  /* 0x0002e01801007387 */ /* 0x000fe80000100a00 */
[----:B------:R1:W-:Y:S04]  /*366b0*/  STL.64 [R1+0x2e8], R26 ;  /* 0x0002e81a01007387 */ /* 0x0003e80000100a00 */
[----:B------:R-:W-:Y:S04]  /*366c0*/  STL.64 [R1+0x3f0], R16 ;  /* 0x0003f01001007387 */ /* 0x000fe80000100a00 */
[----:B------:R2:W-:Y:S01]  /*366d0*/  STL.64 [R1+0x3f8], R18 ;  /* 0x0003f81201007387 */ /* 0x0005e20000100a00 */
[-C--:B-1----:R-:W-:Y:S08]  /*366e0*/  HMMA.1688.F32.TF32 R24, R8, R64.reuse, R192 ;  /* 0x000000400818723c */ /* 0x082ff000000810c0 */
[-C--:B--2---:R-:W-:Y:S01]  /*366f0*/  HMMA.1688.F32.TF32 R16, R12, R64.reuse, R128 ;  /* 0x000000400c10723c */ /* 0x084fe20000081080 */
[----:B------:R1:W-:Y:S04]  /*36700*/  STL.64 [R1+0x150], R28 ;  /* 0x0001501c01007387 */ /* 0x0003e80000100a00 */
[----:B------:R2:W-:Y:S04]  /*36710*/  STL.64 [R1+0x158], R30 ;  /* 0x0001581e01007387 */ /* 0x0005e80000100a00 */
[----:B------:R-:W4:Y:S06]  /*36720*/  LDSM.16.M88.4 R128, [R21+0xb080] ;  /* 0x00b080001580783b */ /* 0x000f2c0000000200 */
[----:B------:R-:W-:Y:S04]  /*36730*/  STL.64 [R1+0x280], R24 ;  /* 0x0002801801007387 */ /* 0x000fe80000100a00 */
[----:B------:R-:W-:Y:S04]  /*36740*/  STL.64 [R1+0x288], R26 ;  /* 0x0002881a01007387 */ /* 0x000fe80000100a00 */
[----:B------:R4:W-:Y:S04]  /*36750*/  STL.64 [R1+0x3c0], R16 ;  /* 0x0003c01001007387 */ /* 0x0009e80000100a00 */
[----:B------:R2:W-:Y:S04]  /*36760*/  STL.64 [R1+0x3c8], R18 ;  /* 0x0003c81201007387 */ /* 0x0005e80000100a00 */
[----:B-1----:R-:W3:Y:S04]  /*36770*/  LDL.LU R28, [R1+0x460] ;  /* 0x00046000011c7983 */ /* 0x002ee80000300800 */
[----:B------:R-:W3:Y:S04]  /*36780*/  LDL.LU R29, [R1+0x464] ;  /* 0x00046400011d7983 */ /* 0x000ee80000300800 */
[----:B--2---:R-:W3:Y:S04]  /*36790*/  LDL.LU R30, [R1+0x468] ;  /* 0x00046800011e7983 */ /* 0x004ee80000300800 */
        /* <DEDUP_REMOVED lines=9> */
[----:B----4-:R-:W4:Y:S04]  /*36830*/  LDL.LU R16, [R1+0x530] ;  /* 0x0005300001107983 */ /* 0x010f280000300800 */
        /* <DEDUP_REMOVED lines=24> */
[C---:B------:R-:W-:Y:S03]  /*369c0*/  HMMA.1688.F32.TF32 R92, R164.reuse, R60, R92 ;  /* 0x0000003ca45c723c */ /* 0x040fe6000008105c */
[----:B------:R-:W3:Y:S04]  /*369d0*/  LDL.LU R232, [R1+0x640] ;  /* 0x0006400001e87983 */ /* 0x000ee80000300800 */
[----:B------:R-:W3:Y:S01]  /*369e0*/  LDL.LU R233, [R1+0x644] ;  /* 0x0006440001e97983 */ /* 0x000ee20000300800 */
[C---:B------:R-:W-:Y:S03]  /*369f0*/  HMMA.1688.F32.TF32 R108, R164.reuse, R64, R208 ;  /* 0x00000040a46c723c */ /* 0x040fe600000810d0 */
[----:B------:R-:W3:Y:S04]  /*36a00*/  LDL.LU R234, [R1+0x648] ;  /* 0x0006480001ea7983 */ /* 0x000ee80000300800 */
[----:B------:R-:W3:Y:S01]  /*36a10*/  LDL.LU R235, [R1+0x64c] ;  /* 0x00064c0001eb7983 */ /* 0x000ee20000300800 */
[C---:B------:R-:W-:Y:S08]  /*36a20*/  HMMA.1688.F32.TF32 R148, R164.reuse, R128, R180 ;  /* 0x00000080a494723c */ /* 0x040ff000000810b4 */
[C---:B------:R-:W-:Y:S08]  /*36a30*/  HMMA.1688.F32.TF32 R152, R164.reuse, R132, R152 ;  /* 0x00000084a498723c */ /* 0x040ff00000081098 */
[C---:B------:R-:W-:Y:S08]  /*36a40*/  HMMA.1688.F32.TF32 R156, R164.reuse, R136, R156 ;  /* 0x00000088a49c723c */ /* 0x040ff0000008109c */
[C---:B------:R-:W-:Y:S08]  /*36a50*/  HMMA.1688.F32.TF32 R160, R164.reuse, R140, R160 ;  /* 0x0000008ca4a0723c */ /* 0x040ff000000810a0 */
[----:B------:R-:W-:Y:S01]  /*36a60*/  HMMA.1688.F32.TF32 R164, R164, R144, R228 ;  /* 0x00000090a4a4723c */ /* 0x000fe200000810e4 */
[----:B------:R-:W3:Y:S04]  /*36a70*/  LDL.LU R228, [R1+0x650] ;  /* 0x0006500001e47983 */ /* 0x000ee80000300800 */
[----:B------:R-:W3:Y:S03]  /*36a80*/  LDL.LU R229, [R1+0x654] ;  /* 0x0006540001e57983 */ /* 0x000ee60000300800 */
[C---:B------:R-:W-:Y:S01]  /*36a90*/  HMMA.1688.F32.TF32 R176, R184.reuse, R136, R220 ;  /* 0x00000088b8b0723c */ /* 0x040fe200000810dc */
        /* <DEDUP_REMOVED lines=28> */
[----:B------:R-:W-:Y:S03]  /*36c60*/  HMMA.1688.F32.TF32 R184, R184, R144, R188 ;  /* 0x00000090b8b8723c */ /* 0x000fe600000810bc */
        /* <DEDUP_REMOVED lines=34> */
[----:B------:R-:W3:Y:S04]  /*36e90*/  LDL.LU R32, [R1+0x320] ;  /* 0x0003200001207983 */ /* 0x000ee80000300800 */
[----:B------:R-:W3:Y:S04]  /*36ea0*/  LDL.LU R33, [R1+0x324] ;  /* 0x0003240001217983 */ /* 0x000ee80000300800 */
[----:B------:R-:W3:Y:S04]  /*36eb0*/  LDL.LU R34, [R1+0x328] ;  /* 0x0003280001227983 */ /* 0x000ee80000300800 */
[----:B------:R-:W3:Y:S01]  /*36ec0*/  LDL.LU R35, [R1+0x32c] ;  /* 0x00032c0001237983 */ /* 0x000ee20000300800 */
[C---:B--2---:R-:W-:Y:S08]  /*36ed0*/  HMMA.1688.F32.TF32 R76, R4.reuse, R128, R76 ;  /* 0x00000080044c723c */ /* 0x044ff0000008104c */
[C---:B------:R-:W-:Y:S08]  /*36ee0*/  HMMA.1688.F32.TF32 R72, R4.reuse, R132, R72 ;  /* 0x000000840448723c */ /* 0x040ff00000081048 */
[C---:B------:R-:W-:Y:S08]  /*36ef0*/  HMMA.1688.F32.TF32 R24, R4.reuse, R140, R24 ;  /* 0x0000008c0418723c */ /* 0x040ff00000081018 */
[----:B----4-:R-:W-:Y:S08]  /*36f00*/  HMMA.1688.F32.TF32 R16, R4, R144, R16 ;  /* 0x000000900410723c */ /* 0x010ff00000081010 */
[----:B------:R-:W-:Y:S08]  /*36f10*/  HMMA.1688.F32.TF32 R116, R204, R64, R116 ;  /* 0x00000040cc74723c */ /* 0x000ff00000081074 */
[C---:B------:R-:W-:Y:S08]  /*36f20*/  HMMA.1688.F32.TF32 R104, R224.reuse, R60, R104 ;  /* 0x0000003ce068723c */ /* 0x040ff00000081068 */
[----:B------:R-:W-:Y:S08]  /*36f30*/  HMMA.1688.F32.TF32 R120, R224, R64, R120 ;  /* 0x00000040e078723c */ /* 0x000ff00000081078 */
[C---:B---3--:R-:W-:Y:S08]  /*36f40*/  HMMA.1688.F32.TF32 R232, R244.reuse, R132, R232 ;  /* 0x00000084f4e8723c */ /* 0x048ff000000810e8 */
[C---:B------:R-:W-:Y:S08]  /*36f50*/  HMMA.1688.F32.TF32 R228, R244.reuse, R128, R228 ;  /* 0x00000080f4e4723c */ /* 0x040ff000000810e4 */
[----:B------:R-:W-:Y:S08]  /*36f60*/  HMMA.1688.F32.TF32 R236, R244, R136, R236 ;  /* 0x00000088f4ec723c */ /* 0x000ff000000810ec */
[C---:B------:R-:W-:Y:S08]  /*36f70*/  HMMA.1688.F32.TF32 R220, R224.reuse, R140, R220 ;  /* 0x0000008ce0dc723c */ /* 0x040ff000000810dc */
[C---:B------:R-:W-:Y:S08]  /*36f80*/  HMMA.1688.F32.TF32 R216, R224.reuse, R136, R216 ;  /* 0x00000088e0d8723c */ /* 0x040ff000000810d8 */
[----:B------:R-:W-:Y:S08]  /*36f90*/  HMMA.1688.F32.TF32 R208, R224, R128, R208 ;  /* 0x00000080e0d0723c */ /* 0x000ff000000810d0 */
[C---:B------:R-:W-:Y:S08]  /*36fa0*/  HMMA.1688.F32.TF32 R200, R204.reuse, R140, R200 ;  /* 0x0000008cccc8723c */ /* 0x040ff000000810c8 */
[C---:B------:R-:W-:Y:S08]  /*36fb0*/  HMMA.1688.F32.TF32 R192, R204.reuse, R132, R192 ;  /* 0x00000084ccc0723c */ /* 0x040ff000000810c0 */
[C---:B------:R-:W-:Y:S08]  /*36fc0*/  HMMA.1688.F32.TF32 R188, R204.reuse, R128, R188 ;  /* 0x00000080ccbc723c */ /* 0x040ff000000810bc */
[C---:B------:R-:W-:Y:S08]  /*36fd0*/  HMMA.1688.F32.TF32 R196, R204.reuse, R136, R196 ;  /* 0x00000088ccc4723c */ /* 0x040ff000000810c4 */
[----:B------:R-:W-:Y:S01]  /*36fe0*/  HMMA.1688.F32.TF32 R204, R204, R144, R20 ;  /* 0x00000090cccc723c */ /* 0x000fe20000081014 */
[----:B------:R-:W2:Y:S04]  /*36ff0*/  LDL.LU.64 R22, [R1+0x1dd0] ;  /* 0x001dd00001167983 */ /* 0x000ea80000300a00 */
[----:B------:R-:W3:Y:S03]  /*37000*/  LDL.LU R20, [R1+0x1dc8] ;  /* 0x001dc80001147983 */ /* 0x000ee60000300800 */
[C---:B------:R-:W-:Y:S01]  /*37010*/  HMMA.1688.F32.TF32 R212, R224.reuse, R132, R212 ;  /* 0x00000084e0d4723c */ /* 0x040fe200000810d4 */
[----:B------:R-:W4:Y:S07]  /*37020*/  LDL R21, [R1+0x370] ;  /* 0x0003700001157983 */ /* 0x000f2e0000100800 */
[----:B------:R-:W-:Y:S01]  /*37030*/  HMMA.1688.F32.TF32 R224, R224, R144, R248 ;  /* 0x00000090e0e0723c */ /* 0x000fe200000810f8 */
[----:B------:R-:W2:Y:S04]  /*37040*/  LDL.LU.64 R250, [R1+0x1dc0] ;  /* 0x001dc00001fa7983 */ /* 0x000ea80000300a00 */
[----:B------:R-:W2:Y:S03]  /*37050*/  LDL.LU.64 R248, [R1+0x1db8] ;  /* 0x001db80001f87983 */ /* 0x000ea60000300a00 */
[----:B------:R-:W-:Y:S08]  /*37060*/  HMMA.1688.F32.TF32 R240, R244, R140, R240 ;  /* 0x0000008cf4f0723c */ /* 0x000ff000000810f0 */
[----:B------:R-:W-:Y:S01]  /*37070*/  HMMA.1688.F32.TF32 R68, R4, R136, R68 ;  /* 0x000000880444723c */ /* 0x000fe20000081044 */
[----:B------:R-:W-:Y:S04]  /*37080*/  LDS R4, [R2+0x25000] ;  /* 0x0250000002047984 */ /* 0x000fe80000000800 */
[----:B------:R-:W-:Y:S03]  /*37090*/  LDS R6, [R2+0x25800] ;  /* 0x0258000002067984 */ /* 0x000fe60000000800 */
[----:B------:R-:W-:Y:S01]  /*370a0*/  HMMA.1688.F32.TF32 R244, R244, R144, R52 ;  /* 0x00000090f4f4723c */ /* 0x000fe20000081034 */
[----:B------:R-:W3:Y:S04]  /*370b0*/  LDL.LU.64 R54, [R1+0x1db0] ;  /* 0x001db00001367983 */ /* 0x000ee80000300a00 */
[----:B------:R-:W-:Y:S04]  /*370c0*/  STL.64 [R1+0x70], R76 ;  /* 0x0000704c01007387 */ /* 0x000fe80000100a00 */
[----:B------:R1:W-:Y:S04]  /*370d0*/  STL.64 [R1+0x78], R78 ;  /* 0x0000784e01007387 */ /* 0x0003e80000100a00 */
[----:B------:R-:W-:Y:S04]  /*370e0*/  LDS R5, [R3+0x25000] ;  /* 0x0250000003057984 */ /* 0x000fe80000000800 */
[----:B------:R-:W2:Y:S04]  /*370f0*/  LDS R7, [R3+0x25800] ;  /* 0x0258000003077984 */ /* 0x000ea80000000800 */
[----:B-1----:R-:W3:Y:S04]  /*37100*/  LDL.LU.64 R78, [R1+0x1da8] ;  /* 0x001da800014e7983 */ /* 0x002ee80000300a00 */
[----:B------:R-:W3:Y:S04]  /*37110*/  LDL.LU.64 R76, [R1+0x1da0] ;  /* 0x001da000014c7983 */ /* 0x000ee80000300a00 */
[----:B------:R-:W-:Y:S04]  /*37120*/  STL.64 [R1+0x60], R72 ;  /* 0x0000604801007387 */ /* 0x000fe80000100a00 */
[----:B------:R-:W-:Y:S04]  /*37130*/  STL.64 [R1+0x68], R74 ;  /* 0x0000684a01007387 */ /* 0x000fe80000100a00 */
[----:B------:R-:W-:Y:S04]  /*37140*/  STL.64 [R1+0x50], R68 ;  /* 0x0000504401007387 */ /* 0x000fe80000100a00 */
[----:B------:R-:W-:Y:S04]  /*37150*/  STL.64 [R1+0x58], R70 ;  /* 0x0000584601007387 */ /* 0x000fe80000100a00 */
[----:B------:R-:W-:Y:S04]  /*37160*/  STL.64 [R1+0x40], R24 ;  /* 0x0000401801007387 */ /* 0x000fe80000100a00 */
[----:B------:R1:W-:Y:S04]  /*37170*/  STL.64 [R1+0x48], R26 ;  /* 0x0000481a01007387 */ /* 0x0003e80000100a00 */
[----:B------:R-:W-:Y:S04]  /*37180*/  STL.64 [R1+0x20], R16 ;  /* 0x0000201001007387 */ /* 0x000fe80000100a00 */
[----:B------:R1:W-:Y:S02]  /*37190*/  STL.64 [R1+0x28], R18 ;  /* 0x0000281201007387 */ /* 0x0003e40000100a00 */
[C---:B-1----:R-:W-:Y:S08]  /*371a0*/  HMMA.1688.F32.TF32 R24, R8.reuse, R128, R40 ;  /* 0x000000800818723c */ /* 0x042ff00000081028 */
[C---:B------:R-:W-:Y:S08]  /*371b0*/  HMMA.1688.F32.TF32 R16, R8.reuse, R132, R48 ;  /* 0x000000840810723c */ /* 0x040ff00000081030 */
[C---:B------:R-:W-:Y:S07]  /*371c0*/  HMMA.1688.F32.TF32 R40, R8.reuse, R136, R44 ;  /* 0x000000880828723c */ /* 0x040fee000008102c */
[----:B------:R-:W-:Y:S04]  /*371d0*/  STL.64 [R1+0x200], R24 ;  /* 0x0002001801007387 */ /* 0x000fe80000100a00 */
[----:B------:R1:W-:Y:S04]  /*371e0*/  STL.64 [R1+0x208], R26 ;  /* 0x0002081a01007387 */ /* 0x0003e80000100a00 */
[----:B------:R-:W-:Y:S04]  /*371f0*/  STL.64 [R1+0x1f0], R16 ;  /* 0x0001f01001007387 */ /* 0x000fe80000100a00 */
[----:B------:R1:W-:Y:S02]  /*37200*/  STL.64 [R1+0x1f8], R18 ;  /* 0x0001f81201007387 */ /* 0x0003e40000100a00 */
[C---:B-1----:R-:W-:Y:S08]  /*37210*/  HMMA.1688.F32.TF32 R24, R8.reuse, R140, R36 ;  /* 0x0000008c0818723c */ /* 0x042ff00000081024 */
[----:B------:R-:W-:Y:S08]  /*37220*/  HMMA.1688.F32.TF32 R16, R8, R144, R28 ;  /* 0x000000900810723c */ /* 0x000ff0000008101c */
[----:B------:R-:W-:Y:S01]  /*37230*/  HMMA.1688.F32.TF32 R8, R12, R128, R32 ;  /* 0x000000800c08723c */ /* 0x000fe20000081020 */
[----:B------:R-:W-:Y:S04]  /*37240*/  STL.64 [R1+0x1e0], R40 ;  /* 0x0001e02801007387 */ /* 0x000fe80000100a00 */
[----:B------:R-:W-:Y:S04]  /*37250*/  STL.64 [R1+0x1e8], R42 ;  /* 0x0001e82a01007387 */ /* 0x000fe80000100a00 */
[----:B------:R-:W-:Y:S04]  /*37260*/  STL.64 [R1+0x1d0], R24 ;  /* 0x0001d01801007387 */ /* 0x000fe80000100a00 */
[----:B------:R-:W-:Y:S04]  /*37270*/  STL.64 [R1+0x1d8], R26 ;  /* 0x0001d81a01007387 */ /* 0x000fe80000100a00 */
[----:B------:R-:W3:Y:S04]  /*37280*/  LDL.LU R48, [R1+0xa0] ;  /* 0x0000a00001307983 */ /* 0x000ee80000300800 */
[----:B------:R1:W-:Y:S04]  /*37290*/  STL.64 [R1+0x1b0], R16 ;  /* 0x0001b01001007387 */ /* 0x0003e80000100a00 */
[----:B------:R1:W-:Y:S04]  /*372a0*/  STL.64 [R1+0x1b8], R18 ;  /* 0x0001b81201007387 */ /* 0x0003e80000100a00 */
        /* <DEDUP_REMOVED lines=39> */
[----:B--2---:R-:W-:-:S03]  /*37520*/  IMAD.MOV.U32 R45, RZ, RZ, R22 ;  /* 0x000000ffff2d7224 */ /* 0x004fc600078e0016 */
[----:B------:R-:W2:Y:S01]  /*37530*/  LDL.LU R37, [R1+0xe4] ;  /* 0x0000e40001257983 */ /* 0x000ea20000300800 */
[----:B------:R-:W-:-:S03]  /*37540*/  IMAD.MOV.U32 R46, RZ, RZ, R23 ;  /* 0x000000ffff2e7224 */ /* 0x000fc600078e0017 */
[----:B------:R-:W2:Y:S01]  /*37550*/  LDL.LU R38, [R1+0xe8] ;  /* 0x0000e80001267983 */ /* 0x000ea20000300800 */
[----:B------:R-:W-:-:S03]  /*37560*/  IMAD.MOV.U32 R47, RZ, RZ, R252 ;  /* 0x000000ffff2f7224 */ /* 0x000fc600078e00fc */
[----:B------:R-:W2:Y:S04]  /*37570*/  LDL.LU R39, [R1+0xec] ;  /* 0x0000ec0001277983 */ /* 0x000ea80000300800 */
[----:B------:R-:W2:Y:S04]  /*37580*/  LDL.LU R0, [R1+0x1d9c] ;  /* 0x001d9c0001007983 */ /* 0x000ea80000300800 */
[----:B------:R-:W2:Y:S04]  /*37590*/  LDL.LU R22, [R1+0x1d98] ;  /* 0x001d980001167983 */ /* 0x000ea80000300800 */
[----:B------:R-:W2:Y:S04]  /*375a0*/  LDL.LU R23, [R1+0x1d94] ;  /* 0x001d940001177983 */ /* 0x000ea80000300800 */
[----:B------:R-:W2:Y:S01]  /*375b0*/  LDL.LU R252, [R1+0x1d90] ;  /* 0x001d900001fc7983 */ /* 0x000ea20000300800 */
[C---:B---3--:R-:W-:Y:S08]  /*375c0*/  HMMA.1688.F32.TF32 R16, R12.reuse, R136, R16 ;  /* 0x000000880c10723c */ /* 0x048ff00000081010 */
[C---:B----4-:R-:W-:Y:S11]  /*375d0*/  HMMA.1688.F32.TF32 R72, R12.reuse, R132, R72 ;  /* 0x000000840c48723c */ /* 0x050ff60000081048 */
[----:B------:R-:W-:Y:S05]  /*375e0*/  @!UPT UIADD3 URZ, URZ, URZ, URZ ;  /* 0x0000003f3f3ff290 */ /* 0x000fea000fffe03f */
[----:B------:R-:W-:Y:S02]  /*375f0*/  IMAD.MOV.U32 R128, RZ, RZ, R19 ;  /* 0x000000ffff807224 */ /* 0x000fe400078e0013 */
[----:B------:R-:W-:Y:S01]  /*37600*/  IMAD.MOV.U32 R129, RZ, RZ, R18 ;  /* 0x000000ffff817224 */ /* 0x000fe200078e0012 */
[C---:B------:R-:W-:Y:S04]  /*37610*/  HMMA.1688.F32.TF32 R24, R12.reuse, R140, R24 ;  /* 0x0000008c0c18723c */ /* 0x040fe80000081018 */
[----:B------:R-:W-:Y:S04]  /*37620*/  STL.64 [R1+0x310], R72 ;  /* 0x0003104801007387 */ /* 0x000fe80000100a00 */
[----:B------:R1:W-:Y:S04]  /*37630*/  STL.64 [R1+0x318], R74 ;  /* 0x0003184a01007387 */ /* 0x0003e80000100a00 */
[----:B-1----:R-:W3:Y:S04]  /*37640*/  LDL.LU.64 R74, [R1+0x1d88] ;  /* 0x001d8800014a7983 */ /* 0x002ee80000300a00 */
[----:B------:R-:W3:Y:S04]  /*37650*/  LDL.LU.64 R72, [R1+0x1d80] ;  /* 0x001d800001487983 */ /* 0x000ee80000300a00 */
[----:B------:R1:W-:Y:S04]  /*37660*/  STL.64 [R1+0x300], R16 ;  /* 0x0003001001007387 */ /* 0x0003e80000100a00 */
[----:B------:R-:W4:Y:S04]  /*37670*/  LDL.LU.64 R18, [R1+0x1d78] ;  /* 0x001d780001127983 */ /* 0x000f280000300a00 */
[----:B-1----:R-:W3:Y:S04]  /*37680*/  LDL.LU.64 R16, [R1+0x1d70] ;  /* 0x001d700001107983 */ /* 0x002ee80000300a00 */
[----:B------:R-:W-:Y:S04]  /*37690*/  STL [R1+0x1cf4], R128 ;  /* 0x001cf48001007387 */ /* 0x000fe80000100800 */
[----:B------:R-:W-:Y:S04]  /*376a0*/  STL [R1+0x1cf0], R129 ;  /* 0x001cf08101007387 */ /* 0x000fe80000100800 */
[----:B------:R-:W-:Y:S04]  /*376b0*/  STL.64 [R1+0x2f0], R24 ;  /* 0x0002f01801007387 */ /* 0x000fe80000100a00 */
[----:B------:R1:W-:Y:S04]  /*376c0*/  STL.64 [R1+0x2f8], R26 ;  /* 0x0002f81a01007387 */ /* 0x0003e80000100a00 */
[----:B-1----:R-:W3:Y:S04]  /*376d0*/  LDL.LU.64 R26, [R1+0x1d68] ;  /* 0x001d6800011a7983 */ /* 0x002ee80000300a00 */
[----:B------:R-:W3:Y:S01]  /*376e0*/  LDL.LU.64 R24, [R1+0x1d60] ;  /* 0x001d600001187983 */ /* 0x000ee20000300a00 */
[----:B------:R-:W-:Y:S08]  /*376f0*/  HMMA.1688.F32.TF32 R8, R12, R144, R8 ;  /* 0x000000900c08723c */ /* 0x000ff00000081008 */
[C---:B--2---:R-:W-:Y:S11]  /*37700*/  HMMA.1688.F32.TF32 R40, R4.reuse, R22, R40 ;  /* 0x000000160428723c */ /* 0x044ff60000081028 */
[----:B------:R-:W-:Y:S04]  /*37710*/  @!UPT UIADD3 URZ, URZ, URZ, URZ ;  /* 0x0000003f3f3ff290 */ /* 0x000fe8000fffe03f */
[----:B------:R-:W-:Y:S01]  /*37720*/  STL.64 [R1+0x2d0], R8 ;  /* 0x0002d00801007387 */ /* 0x000fe20000100a00 */
[----:B------:R-:W-:Y:S01]  /*37730*/  IMAD.MOV.U32 R13, RZ, RZ, R20 ;  /* 0x000000ffff0d7224 */ /* 0x000fe200078e0014 */
[----:B----4-:R-:W-:Y:S01]  /*37740*/  HMMA.1688.F32.TF32 R68, R4, R18, R68 ;  /* 0x000000120444723c */ /* 0x010fe20000081044 */
[----:B---3--:R-:W-:Y:S02]  /*37750*/  IMAD.MOV.U32 R14, RZ, RZ, R17 ;  /* 0x000000ffff0e7224 */ /* 0x008fe400078e0011 */
[----:B------:R-:W-:-:S05]  /*37760*/  IMAD.MOV.U32 R15, RZ, RZ, R16 ;  /* 0x000000ffff0f7224 */ /* 0x000fca00078e0010 */
[C---:B------:R-:W-:Y:S11]  /*37770*/  HMMA.1688.F32.TF32 R28, R4.reuse, R26, R28 ;  /* 0x0000001a041c723c */ /* 0x040ff6000008101c */
[----:B------:R-:W-:Y:S05]  /*37780*/  @!UPT UIADD3 URZ, URZ, URZ, URZ ;  /* 0x0000003f3f3ff290 */ /* 0x000fea000fffe03f */
[----:B------:R-:W-:Y:S01]  /*37790*/  MOV R17, R70 ;  /* 0x0000004600117202 */ /* 0x000fe20000000f00 */
[----:B------:R-:W-:Y:S02]  /*377a0*/  IMAD.MOV.U32 R16, RZ, RZ, R71 ;  /* 0x000000ffff107224 */ /* 0x000fe400078e0047 */
[----:B------:R-:W-:Y:S01]  /*377b0*/  IMAD.MOV.U32 R12, RZ, RZ, R24 ;  /* 0x000000ffff0c7224 */ /* 0x000fe200078e0018 */
[----:B------:R-:W2:Y:S01]  /*377c0*/  LDL.LU.64 R70, [R1+0x1d58] ;  /* 0x001d580001467983 */ /* 0x000ea20000300a00 */
[----:B------:R-:W-:Y:S02]  /*377d0*/  IMAD.MOV.U32 R24, RZ, RZ, R68 ;  /* 0x000000ffff187224 */ /* 0x000fe400078e0044 */
[----:B------:R-:W-:Y:S01]  /*377e0*/  IMAD.MOV.U32 R20, RZ, RZ, R69 ;  /* 0x000000ffff147224 */ /* 0x000fe200078e0045 */
[C---:B------:R-:W-:Y:S01]  /*377f0*/  HMMA.1688.F32.TF32 R148, R4.reuse, R130, R148 ;  /* 0x000000820494723c */ /* 0x040fe20000081094 */
[----:B------:R-:W2:Y:S04]  /*37800*/  LDL.LU.64 R68, [R1+0x1d50] ;  /* 0x001d500001447983 */ /* 0x000ea80000300a00 */
[----:B------:R-:W-:Y:S04]  /*37810*/  STL.64 [R1+0x390], R40 ;  /* 0x0003902801007387 */ /* 0x000fe80000100a00 */
[----:B------:R1:W-:Y:S01]  /*37820*/  STL.64 [R1+0x398], R42 ;  /* 0x0003982a01007387 */ /* 0x0003e20000100a00 */
[C---:B------:R-:W-:Y:S01]  /*37830*/  HMMA.1688.F32.TF32 R152, R4.reuse, R134, R152 ;  /* 0x000000860498723c */ /* 0x040fe20000081098 */
[----:B------:R-:W-:Y:S01]  /*37840*/  MOV R128, R10 ;  /* 0x0000000a00807202 */ /* 0x000fe20000000f00 */
[----:B------:R-:W-:Y:S01]  /*37850*/  IMAD.MOV.U32 R129, RZ, RZ, R11 ;  /* 0x000000ffff817224 */ /* 0x000fe200078e000b */
[----:B------:R-:W-:Y:S04]  /*37860*/  LDS R8, [R252+0x25000] ;  /* 0x02500000fc087984 */ /* 0x000fe80000000800 */
[----:B------:R-:W-:Y:S04]  /*37870*/  LDS R10, [R252+0x25800] ;  /* 0x02580000fc0a7984 */ /* 0x000fe80000000800 */
[----:B-1----:R-:W3:Y:S04]  /*37880*/  LDL.LU.64 R42, [R1+0x1d48] ;  /* 0x001d4800012a7983 */ /* 0x002ee80000300a00 */
[----:B------:R-:W-:Y:S04]  /*37890*/  STL.64 [R1+0x470], R28 ;  /* 0x0004701c01007387 */ /* 0x000fe80000100a00 */
[----:B------:R1:W-:Y:S01]  /*378a0*/  STL.64 [R1+0x478], R30 ;  /* 0x0004781e01007387 */ /* 0x0003e20000100a00 */
[C---:B------:R-:W-:Y:S03]  /*378b0*/  HMMA.1688.F32.TF32 R12, R4.reuse, R54, R12 ;  /* 0x00000036040c723c */ /* 0x040fe6000008100c */
[----:B------:R-:W-:Y:S04]  /*378c0*/  LDS R9, [R21+0x25000] ;  /* 0x0250000015097984 */ /* 0x000fe80000000800 */
[----:B------:R-:W4:Y:S04]  /*378d0*/  LDS R11, [R21+0x25800] ;  /* 0x02580000150b7984 */ /* 0x000f280000000800 */
[----:B-1----:R-:W2:Y:S04]  /*378e0*/  LDL.LU.64 R30, [R1+0x1d40] ;  /* 0x001d4000011e7983 */ /* 0x002ea80000300a00 */
[----:B------:R-:W3:Y:S01]  /*378f0*/  LDL.LU.64 R28, [R1+0x1d38] ;  /* 0x001d3800011c7983 */ /* 0x000ee20000300a00 */
[C---:B--2---:R-:W-:Y:S11]  /*37900*/  HMMA.1688.F32.TF32 R32, R4.reuse, R30, R32 ;  /* 0x0000001e0420723c */ /* 0x044ff60000081020 */
[----:B------:R-:W-:Y:S11]  /*37910*/  @!UPT UIADD3 URZ, URZ, URZ, URZ ;  /* 0x0000003f3f3ff290 */ /* 0x000ff6000fffe03f */
[----:B------:R-:W-:Y:S01]  /*37920*/  @!UPT UIADD3 URZ, URZ, URZ, URZ ;  /* 0x0000003f3f3ff290 */ /* 0x000fe2000fffe03f */
[----:B------:R-:W-:Y:S04]  /*37930*/  STL.64 [R1+0x4c0], R32 ;  /* 0x0004c02001007387 */ /* 0x000fe80000100a00 */
[----:B------:R1:W-:Y:S04]  /*37940*/  STL.64 [R1+0x4c8], R34 ;  /* 0x0004c82201007387 */ /* 0x0003e80000100a00 */
[----:B-1----:R-:W2:Y:S04]  /*37950*/  LDL.LU.64 R34, [R1+0x1d30] ;  /* 0x001d300001227983 */ /* 0x002ea80000300a00 */
[----:B------:R-:W3:Y:S01]  /*37960*/  LDL.LU.64 R32, [R1+0x1d28] ;  /* 0x001d280001207983 */ /* 0x000ee20000300a00 */
[----:B--2---:R-:W-:Y:S11]  /*37970*/  HMMA.1688.F32.TF32 R36, R4, R34, R36 ;  /* 0x000000220424723c */ /* 0x004ff60000081024 */
[----:B------:R-:W-:Y:S11]  /*37980*/  @!UPT UIADD3 URZ, URZ, URZ, URZ ;  /* 0x0000003f3f3ff290 */ /* 0x000ff6000fffe03f */
[----:B------:R-:W-:Y:S01]  /*37990*/  @!UPT UIADD3 URZ, URZ, URZ, URZ ;  /* 0x0000003f3f3ff290 */ /* 0x000fe2000fffe03f */
[----:B------:R-:W-:Y:S01]  /*379a0*/  STL.64 [R1+0x520], R36 ;  /* 0x0005202401007387 */ /* 0x000fe20000100a00 */
[----:B------:R-:W-:-:S03]  /*379b0*/  IMAD.MOV.U32 R41, RZ, RZ, R39 ;  /* 0x000000ffff297224 */ /* 0x000fc600078e0027 */
[----:B------:R1:W-:Y:S04]  /*379c0*/  STL [R1+0x528], R38 ;  /* 0x0005282601007387 */ /* 0x0003e80000100800 */
[----:B-1----:R-:W2:Y:S01]  /*379d0*/  LDL.LU.64 R38, [R1+0x1d20] ;  /* 0x001d200001267983 */ /* 0x002ea20000300a00 */
[C---:B---3--:R-:W-:Y:S03]  /*379e0*/  HMMA.1688.F32.TF32 R44, R4.reuse, R42, R44 ;  /* 0x0000002a042c723c */ /* 0x048fe6000008102c */
[----:B------:R-:W-:Y:S05]  /*379f0*/  STL [R1+0x1c4c], R41 ;  /* 0x001c4c2901007387 */ /* 0x000fea0000100800 */
[C---:B--2---:R-:W-:Y:S11]  /*37a00*/  HMMA.1688.F32.TF32 R48, R4.reuse, R38, R48 ;  /* 0x000000260430723c */ /* 0x044ff60000081030 */
[----:B------:R-:W-:Y:S11]  /*37a10*/  @!UPT UIADD3 URZ, URZ, URZ, URZ ;  /* 0x0000003f3f3ff290 */ /* 0x000ff6000fffe03f */
[----:B------:R-:W-:Y:S01]  /*37a20*/  @!UPT UIADD3 URZ, URZ, URZ, URZ ;  /* 0x0000003f3f3ff290 */ /* 0x000fe2000fffe03f */
[----:B------:R-:W-:Y:S04]  /*37a30*/  STL.64 [R1+0x680], R48 ;  /* 0x0006803001007387 */ /* 0x000fe80000100a00 */
[----:B------:R1:W-:Y:S04]  /*37a40*/  STL.64 [R1+0x688], R50 ;  /* 0x0006883201007387 */ /* 0x0003e80000100a00 */
[----:B-1----:R-:W2:Y:S04]  /*37a50*/  LDL.LU.64 R50, [R1+0x1d18] ;  /* 0x001d180001327983 */ /* 0x002ea80000300a00 */
[----:B------:R-:W2:Y:S04]  /*37a60*/  LDL.LU.64 R48, [R1+0x1d10] ;  /* 0x001d100001307983 */ /* 0x000ea80000300a00 */
[----:B------:R-:W-:Y:S04]  /*37a70*/  STL.64 [R1+0x710], R44 ;  /* 0x0007102c01007387 */ /* 0x000fe80000100a00 */
[----:B------:R1:W-:Y:S04]  /*37a80*/  STL.64 [R1+0x718], R46 ;  /* 0x0007182e01007387 */ /* 0x0003e80000100a00 */
[----:B-1----:R-:W3:Y:S04]  /*37a90*/  LDL.LU.64 R46, [R1+0x1d08] ;  /* 0x001d0800012e7983 */ /* 0x002ee80000300a00 */
[----:B------:R-:W3:Y:S04]  /*37aa0*/  LDL.LU.64 R44, [R1+0x1d00] ;  /* 0x001d0000012c7983 */ /* 0x000ee80000300a00 */
[----:B------:R-:W-:Y:S04]  /*37ab0*/  STL.64 [R1+0x7b0], R12 ;  /* 0x0007b00c01007387 */ /* 0x000fe80000100a00 */
[----:B------:R1:W-:Y:S02]  /*37ac0*/  STL.64 [R1+0x7b8], R14 ;  /* 0x0007b80e01007387 */ /* 0x0003e40000100a00 */
[----:B-1----:R-:W-:Y:S02]  /*37ad0*/  HMMA.1688.F32.TF32 R12, R4, R58, R248 ;  /* 0x0000003a040c723c */ /* 0x002fe400000810f8 */
[----:B------:R-:W2:Y:S04]  /*37ae0*/  LDL.LU R248, [R1+0xf0] ;  /* 0x0000f00001f87983 */ /* 0x000ea80000300800 */
[----:B------:R-:W2:Y:S04]  /*37af0*/  LDL.LU R249, [R1+0xf4] ;  /* 0x0000f40001f97983 */ /* 0x000ea80000300800 */
[----:B------:R-:W2:Y:S04]  /*37b00*/  LDL.LU R250, [R1+0xf8] ;  /* 0x0000f80001fa7983 */ /* 0x000ea80000300800 */
[----:B------:R-:W2:Y:S10]  /*37b10*/  LDL.LU R251, [R1+0xfc] ;  /* 0x0000fc0001fb7983 */ /* 0x000eb40000300800 */
        /* <DEDUP_REMOVED lines=9> */
[----:B------:R-:W2:Y:S04]  /*37bb0*/  LDL.LU R92, [R1+0x140] ;  /* 0x00014000015c7983 */ /* 0x000ea80000300800 */
[----:B------:R-:W-:Y:S04]  /*37bc0*/  STL.64 [R1+0x840], R12 ;  /* 0x0008400c01007387 */ /* 0x000fe80000100a00 */
[----:B------:R1:W-:Y:S04]  /*37bd0*/  STL.64 [R1+0x848], R14 ;  /* 0x0008480e01007387 */ /* 0x0003e80000100a00 */
[----:B------:R-:W2:Y:S04]  /*37be0*/  LDL.LU R93, [R1+0x144] ;  /* 0x00014400015d7983 */ /* 0x000ea80000300800 */
[----:B------:R-:W2:Y:S01]  /*37bf0*/  LDL.LU R94, [R1+0x148] ;  /* 0x00014800015e7983 */ /* 0x000ea20000300800 */
[----:B-1----:R-:W-:Y:S03]  /*37c00*/  HMMA.1688.F32.TF32 R12, R4, R66, R108 ;  /* 0x00000042040c723c */ /* 0x002fe6000008106c */
[----:B------:R-:W2:Y:S04]  /*37c10*/  LDL.LU R95, [R1+0x14c] ;  /* 0x00014c00015f7983 */ /* 0x000ea80000300800 */
[----:B------:R-:W4:Y:S11]  /*37c20*/  LDL.LU R108, [R1+0x1a0] ;  /* 0x0001a000016c7983 */ /* 0x000f360000300800 */
[----:B------:R-:W-:Y:S05]  /*37c30*/  @!UPT UIADD3 URZ, URZ, URZ, URZ ;  /* 0x0000003f3f3ff290 */ /* 0x000fea000fffe03f */
[----:B------:R1:W-:Y:S04]  /*37c40*/  STL.64 [R1+0x8b0], R12 ;  /* 0x0008b00c01007387 */ /* 0x0003e80000100a00 */
[----:B------:R-:W-:Y:S04]  /*37c50*/  STL.64 [R1+0x8b8], R14 ;  /* 0x0008b80e01007387 */ /* 0x000fe80000100a00 */
[----:B------:R-:W4:Y:S04]  /*37c60*/  LDL.LU R109, [R1+0x1a4] ;  /* 0x0001a400016d7983 */ /* 0x000f280000300800 */
[----:B------:R-:W4:Y:S01]  /*37c70*/  LDL.LU R110, [R1+0x1a8] ;  /* 0x0001a800016e7983 */ /* 0x000f220000300800 */
[----:B-1----:R-:W-:-:S03]  /*37c80*/  IMAD.MOV.U32 R12, RZ, RZ, R0 ;  /* 0x000000ffff0c7224 */ /* 0x002fc600078e0000 */
[----:B------:R-:W4:Y:S04]  /*37c90*/  LDL.LU R111, [R1+0x1ac] ;  /* 0x0001ac00016f7983 */ /* 0x000f280000300800 */
[----:B------:R-:W2:Y:S04]  /*37ca0*/  LDL.LU R0, [R1+0x1cfc] ;  /* 0x001cfc0001007983 */ /* 0x000ea80000300800 */
[----:B------:R1:W-:Y:S04]  /*37cb0*/  STL.64 [R1+0x920], R148 ;  /* 0x0009209401007387 */ /* 0x0003e80000100a00 */
[----:B------:R2:W-:Y:S04]  /*37cc0*/  STL.64 [R1+0x928], R150 ;  /* 0x0009289601007387 */ /* 0x0005e80000100a00 */
[----:B-1----:R-:W3:Y:S04]  /*37cd0*/  LDL.LU R148, [R1+0x270] ;  /* 0x0002700001947983 */ /* 0x002ee80000300800 */
[----:B------:R-:W3:Y:S01]  /*37ce0*/  LDL.LU R149, [R1+0x274] ;  /* 0x0002740001957983 */ /* 0x000ee20000300800 */
[----:B------:R-:W-:Y:S01]  /*37cf0*/  HMMA.1688.F32.TF32 R156, R4, R138, R156 ;  /* 0x0000008a049c723c */ /* 0x000fe2000008109c */
[----:B--2---:R-:W-:-:S02]  /*37d00*/  IMAD.MOV.U32 R150, RZ, RZ, R0 ;  /* 0x000000ffff967224 */ /* 0x004fc400078e0000 */
[----:B------:R-:W2:Y:S04]  /*37d10*/  LDL.LU R0, [R1+0x1cf8] ;  /* 0x001cf80001007983 */ /* 0x000ea80000300800 */
[----:B------:R-:W3:Y:S04]  /*37d20*/  LDL.LU R151, [R1+0x27c] ;  /* 0x00027c0001977983 */ /* 0x000ee80000300800 */
[----:B------:R1:W-:Y:S04]  /*37d30*/  STL.64 [R1+0x910], R152 ;  /* 0x0009109801007387 */ /* 0x0003e80000100a00 */
[----:B------:R4:W-:Y:S04]  /*37d40*/  STL.64 [R1+0x918], R154 ;  /* 0x0009189a01007387 */ /* 0x0009e80000100a00 */
[----:B-1----:R-:W2:Y:S04]  /*37d50*/  LDL.LU R152, [R1+0x340] ;  /* 0x0003400001987983 */ /* 0x002ea80000300800 */
[----:B------:R-:W2:Y:S04]  /*37d60*/  LDL.LU R153, [R1+0x344] ;  /* 0x0003440001997983 */ /* 0x000ea80000300800 */
[----:B----4-:R-:W4:Y:S01]  /*37d70*/  LDL.LU R154, [R1+0x348] ;  /* 0x00034800019a7983 */ /* 0x010f220000300800 */
[----:B------:R-:W-:Y:S03]  /*37d80*/  HMMA.1688.F32.TF32 R160, R4, R142, R160 ;  /* 0x0000008e04a0723c */ /* 0x000fe600000810a0 */
[----:B------:R-:W-:Y:S04]  /*37d90*/  STL.64 [R1+0x900], R156 ;  /* 0x0009009c01007387 */ /* 0x000fe80000100a00 */
[----:B------:R1:W-:Y:S01]  /*37da0*/  STL.64 [R1+0x908], R158 ;  /* 0x0009089e01007387 */ /* 0x0003e20000100a00 */
[----:B------:R-:W-:Y:S08]  /*37db0*/  HMMA.1688.F32.TF32 R108, R8, R26, R108 ;  /* 0x0000001a086c723c */ /* 0x000ff0000008106c */
[----:B-1----:R-:W-:Y:S01]  /*37dc0*/  HMMA.1688.F32.TF32 R156, R4, R146, R164 ;  /* 0x00000092049c723c */ /* 0x002fe200000810a4 */
[----:B------:R-:W-:Y:S01]  /*37dd0*/  MOV R13, R33 ;  /* 0x00000021000d7202 */ /* 0x000fe20000000f00 */
[----:B------:R-:W-:Y:S01]  /*37de0*/  IMAD.MOV.U32 R14, RZ, RZ, R32 ;  /* 0x000000ffff0e7224 */ /* 0x000fe200078e0020 */
[----:B------:R-:W-:Y:S04]  /*37df0*/  LDS R4, [R2+0x25080] ;  /* 0x0250800002047984 */ /* 0x000fe80000000800 */
[----:B------:R-:W-:Y:S04]  /*37e00*/  STL.64 [R1+0x8f0], R160 ;  /* 0x0008f0a001007387 */ /* 0x000fe80000100a00 */
[----:B------:R-:W-:Y:S05]  /*37e10*/  STL.64 [R1+0x8f8], R162 ;  /* 0x0008f8a201007387 */ /* 0x000fea0000100a00 */
[----:B------:R-:W-:-:S02]  /*37e20*/  IMAD.MOV.U32 R32, RZ, RZ, R108 ;  /* 0x000000ffff207224 */ /* 0x000fc400078e006c */
[----:B------:R-:W-:Y:S01]  /*37e30*/  IMAD.MOV.U32 R33, RZ, RZ, R109 ;  /* 0x000000ffff217224 */ /* 0x000fe200078e006d */
[C---:B------:R-:W-:Y:S01]  /*37e40*/  HMMA.1688.F32.TF32 R68, R8.reuse, R54, R68 ;  /* 0x000000360844723c */ /* 0x040fe20000081044 */
[----:B------:R-:W-:Y:S01]  /*37e50*/  IMAD.MOV.U32 R15, RZ, RZ, R25 ;  /* 0x000000ffff0f7224 */ /* 0x000fe200078e0019 */
[----:B------:R-:W-:Y:S04]  /*37e60*/  LDS R6, [R2+0x25880] ;  /* 0x0258800002067984 */ /* 0x000fe80000000800 */
[----:B------:R-:W-:Y:S04]  /*37e70*/  LDS R5, [R3+0x25080] ;  /* 0x0250800003057984 */ /* 0x000fe80000000800 */
[----:B------:R-:W-:Y:S04]  /*37e80*/  STL.64 [R1+0x8e0], R156 ;  /* 0x0008e09c01007387 */ /* 0x000fe80000100a00 */
[----:B------:R-:W-:Y:S04]  /*37e90*/  STL.64 [R1+0x8e8], R158 ;  /* 0x0008e89e01007387 */ /* 0x000fe80000100a00 */
[----:B------:R-:W1:Y:S01]  /*37ea0*/  LDS R7, [R3+0x25880] ;  /* 0x0258800003077984 */ /* 0x000e620000000800 */
[C---:B---3--:R-:W-:Y:S11]  /*37eb0*/  HMMA.1688.F32.TF32 R148, R8.reuse, R22, R148 ;  /* 0x000000160894723c */ /* 0x048ff60000081094 */
[----:B------:R-:W-:Y:S11]  /*37ec0*/  @!UPT UIADD3 URZ, URZ, URZ, URZ ;  /* 0x0000003f3f3ff290 */ /* 0x000ff6000fffe03f */
[----:B------:R-:W-:Y:S01]  /*37ed0*/  @!UPT UIADD3 URZ, URZ, URZ, URZ ;  /* 0x0000003f3f3ff290 */ /* 0x000fe2000fffe03f */
[----:B------:R-:W-:Y:S04]  /*37ee0*/  STL.64 [R1+0x190], R148 ;  /* 0x0001909401007387 */ /* 0x000fe80000100a00 */
[----:B------:R-:W-:Y:S04]  /*37ef0*/  STL.64 [R1+0x198], R150 ;  /* 0x0001989601007387 */ /* 0x000fe80000100a00 */
[----:B------:R3:W-:Y:S02]  /*37f00*/  STL.64 [R1+0x138], R110 ;  /* 0x0001386e01007387 */ /* 0x0007e40000100a00 */
[C---:B---3--:R-:W-:Y:S08]  /*37f10*/  HMMA.1688.F32.TF32 R108, R8.reuse, R30, R92 ;  /* 0x0000001e086c723c */ /* 0x048ff0000008105c */
[C---:B------:R-:W-:Y:S01]  /*37f20*/  HMMA.1688.F32.TF32 R92, R8.reuse, R34, R248 ;  /* 0x00000022085c723c */ /* 0x040fe200000810f8 */
[----:B--2---:R-:W-:Y:S01]  /*37f30*/  IMAD.MOV.U32 R155, RZ, RZ, R0 ;  /* 0x000000ffff9b7224 */ /* 0x004fe200078e0000 */
[----:B------:R-:W-:Y:S04]  /*37f40*/  STL [R1+0x1c64], R33 ;  /* 0x001c642101007387 */ /* 0x000fe80000100800 */
[----:B------:R-:W-:Y:S11]  /*37f50*/  STL [R1+0x1c60], R32 ;  /* 0x001c602001007387 */ /* 0x000ff60000100800 */
[----:B------:R-:W-:Y:S07]  /*37f60*/  @!UPT UIADD3 URZ, URZ, URZ, URZ ;  /* 0x0000003f3f3ff290 */ /* 0x000fee000fffe03f */
[----:B------:R-:W-:Y:S02]  /*37f70*/  IMAD.MOV.U32 R40, RZ, RZ, R92 ;  /* 0x000000ffff287224 */ /* 0x000fe400078e005c */
[----:B------:R-:W-:Y:S02]  /*37f80*/  IMAD.MOV.U32 R37, RZ, RZ, R93 ;  /* 0x000000ffff257224 */ /* 0x000fe400078e005d */
[----:B------:R-:W-:Y:S02]  /*37f90*/  IMAD.MOV.U32 R36, RZ, RZ, R94 ;  /* 0x000000ffff247224 */ /* 0x000fe400078e005e */
[----:B------:R-:W-:Y:S02]  /*37fa0*/  IMAD.MOV.U32 R0, RZ, RZ, R95 ;  /* 0x000000ffff007224 */ /* 0x000fe400078e005f */
[C---:B------:R-:W-:Y:S08]  /*37fb0*/  HMMA.1688.F32.TF32 R92, R8.reuse, R38, R12 ;  /* 0x00000026085c723c */ /* 0x040ff0000008100c */
[C---:B------:R-:W-:Y:S01]  /*37fc0*/  HMMA.1688.F32.TF32 R12, R8.reuse, R42, R44 ;  /* 0x0000002a080c723c */ /* 0x040fe2000008102c */
[----:B------:R-:W-:Y:S04]  /*37fd0*/  STL.64 [R1+0x270], R108 ;  /* 0x0002706c01007387 */ /* 0x000fe80000100a00 */
[----:B------:R-:W-:Y:S04]  /*37fe0*/  STL.64 [R1+0x278], R110 ;  /* 0x0002786e01007387 */ /* 0x000fe80000100a00 */
[----:B------:R-:W-:Y:S04]  /*37ff0*/  STL [R1+0x1c5c], R0 ;  /* 0x001c5c0001007387 */ /* 0x000fe80000100800 */
[----:B------:R-:W-:Y:S04]  /*38000*/  STL [R1+0x1c58], R36 ;  /* 0x001c582401007387 */ /* 0x000fe80000100800 */
[----:B------:R-:W-:Y:S01]  /*38010*/  STL [R1+0x1c54], R37 ;  /* 0x001c542501007387 */ /* 0x000fe20000100800 */
[C---:B------:R-:W-:Y:S03]  /*38020*/  HMMA.1688.F32.TF32 R44, R8.reuse, R58, R80 ;  /* 0x0000003a082c723c */ /* 0x040fe60000081050 */
[----:B------:R-:W-:Y:S04]  /*38030*/  STL [R1+0x1c50], R40 ;  /* 0x001c502801007387 */ /* 0x000fe80000100800 */
[----:B------:R-:W-:Y:S04]  /*38040*/  STL.64 [R1+0x4e0], R92 ;  /* 0x0004e05c01007387 */ /* 0x000fe80000100a00 */
[----:B------:R-:W-:Y:S04]  /*38050*/  STL.64 [R1+0x4e8], R94 ;  /* 0x0004e85e01007387 */ /* 0x000fe80000100a00 */
[----:B------:R-:W-:Y:S04]  /*38060*/  STL.64 [R1+0x5d0], R12 ;  /* 0x0005d00c01007387 */ /* 0x000fe80000100a00 */
[----:B------:R2:W-:Y:S02]  /*38070*/  STL.64 [R1+0x5d8], R14 ;  /* 0x0005d80e01007387 */ /* 0x0005e40000100a00 */
[C---:B--2---:R-:W-:Y:S02]  /*38080*/  HMMA.1688.F32.TF32 R12, R8.reuse, R62, R96 ;  /* 0x0000003e080c723c */ /* 0x044fe40000081060 */
[----:B------:R-:W-:Y:S04]  /*38090*/  STL.64 [R1+0x6a0], R68 ;  /* 0x0006a04401007387 */ /* 0x000fe80000100a00 */
[----:B------:R2:W-:Y:S02]  /*380a0*/  STL.64 [R1+0x6a8], R70 ;  /* 0x0006a84601007387 */ /* 0x0005e40000100a00 */
[C---:B----4-:R-:W-:Y:S02]  /*380b0*/  HMMA.1688.F32.TF32 R152, R8.reuse, R18, R152 ;  /* 0x000000120898723c */ /* 0x050fe40000081098 */
[----:B------:R-:W-:Y:S04]  /*380c0*/  STL.64 [R1+0x720], R44 ;  /* 0x0007202c01007387 */ /* 0x000fe80000100a00 */
[----:B------:R3:W-:Y:S02]  /*380d0*/  STL.64 [R1+0x728], R46 ;  /* 0x0007282e01007387 */ /* 0x0007e40000100a00 */
[C---:B--2---:R-:W-:Y:S07]  /*380e0*/  HMMA.1688.F32.TF32 R68, R8.reuse, R66, R112 ;  /* 0x000000420844723c */ /* 0x044fee0000081070 */
[----:B------:R-:W-:Y:S01]  /*380f0*/  STL.64 [R1+0x790], R12 ;  /* 0x0007900c01007387 */ /* 0x000fe20000100a00 */
[C---:B---3--:R-:W-:Y:S03]  /*38100*/  HMMA.1688.F32.TF32 R44, R8.reuse, R130, R168 ;  /* 0x00000082082c723c */ /* 0x048fe600000810a8 */
[----:B------:R2:W-:Y:S05]  /*38110*/  STL.64 [R1+0x798], R14 ;  /* 0x0007980e01007387 */ /* 0x0005ea0000100a00 */
[----:B--2---:R-:W-:Y:S07]  /*38120*/  HMMA.1688.F32.TF32 R12, R8, R134, R172 ;  /* 0x00000086080c723c */ /* 0x004fee00000810ac */
[----:B------:R-:W-:Y:S01]  /*38130*/  STL.64 [R1+0x7c0], R68 ;  /* 0x0007c04401007387 */ /* 0x000fe20000100a00 */
[----:B------:R-:W-:-:S03]  /*38140*/  IMAD.MOV.U32 R165, RZ, RZ, R152 ;  /* 0x000000ffffa57224 */ /* 0x000fc600078e0098 */
[----:B------:R-:W-:Y:S04]  /*38150*/  STL.64 [R1+0x7c8], R70 ;  /* 0x0007c84601007387 */ /* 0x000fe80000100a00 */
[----:B------:R-:W2:Y:S01]  /*38160*/  LDL.LU R152, [R1+0x3b0] ;  /* 0x0003b00001987983 */ /* 0x000ea20000300800 */
[----:B------:R-:W-:-:S03]  /*38170*/  IMAD.MOV.U32 R164, RZ, RZ, R153 ;  /* 0x000000ffffa47224 */ /* 0x000fc600078e0099 */
[----:B------:R-:W-:Y:S01]  /*38180*/  STL.64 [R1+0x8a0], R44 ;  /* 0x0008a02c01007387 */ /* 0x000fe20000100a00 */
[----:B------:R-:W-:-:S03]  /*38190*/  IMAD.MOV.U32 R145, RZ, RZ, R154 ;  /* 0x000000ffff917224 */ /* 0x000fc600078e009a */
[----:B------:R-:W-:Y:S01]  /*381a0*/  STL.64 [R1+0x8a8], R46 ;  /* 0x0008a82e01007387 */ /* 0x000fe20000100a00 */
[----:B------:R-:W-:-:S03]  /*381b0*/  MOV R25, R155 ;  /* 0x0000009b00197202 */ /* 0x000fc60000000f00 */
[----:B------:R-:W-:Y:S04]  /*381c0*/  STL.64 [R1+0x890], R12 ;  /* 0x0008900c01007387 */ /* 0x000fe80000100a00 */
[----:B------:R3:W-:Y:S04]  /*381d0*/  STL.64 [R1+0x898], R14 ;  /* 0x0008980e01007387 */ /* 0x0007e80000100a00 */
[----:B------:R-:W2:Y:S04]  /*381e0*/  LDL.LU R153, [R1+0x3b4] ;  /* 0x0003b40001997983 */ /* 0x000ea80000300800 */
[----:B------:R-:W2:Y:S01]  /*381f0*/  LDL.LU R154, [R1+0x3b8] ;  /* 0x0003b800019a7983 */ /* 0x000ea20000300800 */
[----:B---3--:R-:W-:Y:S03]  /*38200*/  HMMA.1688.F32.TF32 R12, R8, R138, R176 ;  /* 0x0000008a080c723c */ /* 0x008fe600000810b0 */
[----:B------:R-:W2:Y:S11]  /*38210*/  LDL.LU R155, [R1+0x3bc] ;  /* 0x0003bc00019b7983 */ /* 0x000eb60000300800 */
[----:B------:R-:W-:Y:S09]  /*38220*/  @!UPT UIADD3 URZ, URZ, URZ, URZ ;  /* 0x0000003f3f3ff290 */ /* 0x000ff2000fffe03f */
[----:B------:R3:W-:Y:S04]  /*38230*/  STL [R1+0x880], R12 ;  /* 0x0008800c01007387 */ /* 0x0007e80000100800 */
        /* <DEDUP_REMOVED lines=17> */
[----:B---3--:R-:W3:Y:S04]  /*38350*/  LDL.LU R12, [R1+0x90] ;  /* 0x00009000010c7983 */ /* 0x008ee80000300800 */
[----:B------:R-:W3:Y:S01]  /*38360*/  LDL.LU R13, [R1+0x94] ;  /* 0x00009400010d7983 */ /* 0x000ee20000300800 */
[C---:B------:R-:W-:Y:S08]  /*38370*/  HMMA.1688.F32.TF32 R68, R8.reuse, R142, R180 ;  /* 0x0000008e0844723c */ /* 0x040ff000000810b4 */
[----:B------:R-:W-:Y:S01]  /*38380*/  HMMA.1688.F32.TF32 R44, R8, R146, R184 ;  /* 0x00000092082c723c */ /* 0x000fe200000810b8 */
[----:B------:R-:W-:Y:S01]  /*38390*/  IMAD.MOV.U32 R140, RZ, RZ, R15 ;  /* 0x000000ffff8c7224 */ /* 0x000fe200078e000f */
[----:B------:R-:W-:Y:S01]  /*383a0*/  MOV R141, R14 ;  /* 0x0000000e008d7202 */ /* 0x000fe20000000f00 */
[----:B------:R-:W-:Y:S04]  /*383b0*/  LDS R8, [R252+0x25080] ;  /* 0x02508000fc087984 */ /* 0x000fe80000000800 */
[----:B------:R-:W-:Y:S04]  /*383c0*/  STL [R1+0x1bf8], R140 ;  /* 0x001bf88c01007387 */ /* 0x000fe80000100800 */
[----:B------:R-:W-:Y:S04]  /*383d0*/  STL [R1+0x1bf4], R141 ;  /* 0x001bf48d01007387 */ /* 0x000fe80000100800 */
[----:B------:R-:W-:Y:S04]  /*383e0*/  STL [R1+0x1bf0], R144 ;  /* 0x001bf09001007387 */ /* 0x000fe80000100800 */
[----:B------:R-:W-:Y:S04]  /*383f0*/  STL.64 [R1+0x870], R68 ;  /* 0x0008704401007387 */ /* 0x000fe80000100a00 */
[----:B------:R-:W-:Y:S04]  /*38400*/  STL.64 [R1+0x878], R70 ;  /* 0x0008784601007387 */ /* 0x000fe80000100a00 */
[----:B------:R-:W-:Y:S04]  /*38410*/  STL.64 [R1+0x860], R44 ;  /* 0x0008602c01007387 */ /* 0x000fe80000100a00 */
[----:B------:R2:W-:Y:S01]  /*38420*/  STL.64 [R1+0x868], R46 ;  /* 0x0008682e01007387 */ /* 0x0005e20000100a00 */
[----:B------:R-:W-:-:S02]  /*38430*/  IMAD.MOV.U32 R14, RZ, RZ, R29 ;  /* 0x000000ffff0e7224 */ /* 0x000fc400078e001d */
[----:B------:R-:W-:Y:S01]  /*38440*/  IMAD.MOV.U32 R15, RZ, RZ, R28 ;  /* 0x000000ffff0f7224 */ /* 0x000fe200078e001c */
[C---:B-1----:R-:W-:Y:S01]  /*38450*/  HMMA.1688.F32.TF32 R48, R4.reuse, R42, R48 ;  /* 0x0000002a0430723c */ /* 0x042fe20000081030 */
[----:B------:R-:W-:Y:S04]  /*38460*/  LDS R10, [R252+0x25880] ;  /* 0x02588000fc0a7984 */ /* 0x000fe80000000800 */
[----:B------:R-:W-:Y:S04]  /*38470*/  LDS R9, [R21+0x25080] ;  /* 0x0250800015097984 */ /* 0x000fe80000000800 */
[----:B------:R-:W1:Y:S01]  /*38480*/  LDS R11, [R21+0x25880] ;  /* 0x02588000150b7984 */ /* 0x000e620000000800 */
[C---:B--2---:R-:W-:Y:S11]  /*38490*/  HMMA.1688.F32.TF32 R44, R4.reuse, R18, R152 ;  /* 0x00000012042c723c */ /* 0x044ff60000081098 */
[----:B------:R-:W-:Y:S11]  /*384a0*/  @!UPT UIADD3 URZ, URZ, URZ, URZ ;  /* 0x0000003f3f3ff290 */ /* 0x000ff6000fffe03f */
[----:B------:R-:W-:Y:S02]  /*384b0*/  @!UPT UIADD3 URZ, URZ, URZ, URZ ;  /* 0x0000003f3f3ff290 */ /* 0x000fe4000fffe03f */
[----:B------:R-:W-:Y:S02]  /*384c0*/  IMAD.MOV.U32 R185, RZ, RZ, R44 ;  /* 0x000000ffffb97224 */ /* 0x000fe400078e002c */
[----:B------:R-:W-:Y:S02]  /*384d0*/  IMAD.MOV.U32 R184, RZ, RZ, R45 ;  /* 0x000000ffffb87224 */ /* 0x000fe400078e002d */
[----:B------:R-:W-:Y:S02]  /*384e0*/  IMAD.MOV.U32 R167, RZ, RZ, R46 ;  /* 0x000000ffffa77224 */ /* 0x000fe400078e002e */
[----:B------:R-:W-:Y:S02]  /*384f0*/  IMAD.MOV.U32 R166, RZ, RZ, R47 ;  /* 0x000000ffffa67224 */ /* 0x000fe400078e002f */
[C---:B----4-:R-:W-:Y:S03]  /*38500*/  HMMA.1688.F32.TF32 R44, R4.reuse, R22, R148 ;  /* 0x00000016042c723c */ /* 0x050fe60000081094 */
[----:B------:R-:W-:Y:S04]  /*38510*/  STL.64 [R1+0x1ca8], R166 ;  /* 0x001ca8a601007387 */ /* 0x000fe80000100a00 */
[----:B------:R-:W-:Y:S04]  /*38520*/  STL.64 [R1+0x1ca0], R164 ;  /* 0x001ca0a401007387 */ /* 0x000fe80000100a00 */
[----:B------:R-:W-:Y:S11]  /*38530*/  STL.64 [R1+0x1c98], R184 ;  /* 0x001c98b801007387 */ /* 0x000ff60000100a00 */
[----:B------:R-:W-:Y:S01]  /*38540*/  @!UPT UIADD3 URZ, URZ, URZ, URZ ;  /* 0x0000003f3f3ff290 */ /* 0x000fe2000fffe03f */
[----:B------:R2:W-:Y:S01]  /*38550*/  STL.64 [R1+0xf0], R44 ;  /* 0x0000f02c01007387 */ /* 0x0005e20000100a00 */
[----:B------:R-:W-:Y:S01]  /*38560*/  MOV R33, R46 ;  /* 0x0000002e00217202 */ /* 0x000fe20000000f00 */
[----:B------:R-:W-:Y:S02]  /*38570*/  IMAD.MOV.U32 R32, RZ, RZ, R47 ;  /* 0x000000ffff207224 */ /* 0x000fe400078e002f */
[C---:B--2---:R-:W-:Y:S11]  /*38580*/  HMMA.1688.F32.TF32 R44, R4.reuse, R26, R108 ;  /* 0x0000001a042c723c */ /* 0x044ff6000008106c */
[----:B------:R-:W-:Y:S11]  /*38590*/  @!UPT UIADD3 URZ, URZ, URZ, URZ ;  /* 0x0000003f3f3ff290 */ /* 0x000ff6000fffe03f */
[----:B------:R-:W-:Y:S01]  /*385a0*/  @!UPT UIADD3 URZ, URZ, URZ, URZ ;  /* 0x0000003f3f3ff290 */ /* 0x000fe2000fffe03f */
[----:B------:R2:W-:Y:S01]  /*385b0*/  STL [R1+0x18], R46 ;  /* 0x0000182e01007387 */ /* 0x0005e20000100800 */
[----:B------:R-:W-:Y:S02]  /*385c0*/  IMAD.MOV.U32 R28, RZ, RZ, R44 ;  /* 0x000000ffff1c7224 */ /* 0x000fe400078e002c */
[----:B------:R-:W-:Y:S02]  /*385d0*/  IMAD.MOV.U32 R29, RZ, RZ, R45 ;  /* 0x000000ffff1d7224 */ /* 0x000fe400078e002d */
[----:B------:R-:W-:Y:S02]  /*385e0*/  IMAD.MOV.U32 R0, RZ, RZ, R47 ;  /* 0x000000ffff007224 */ /* 0x000fe400078e002f */
[C---:B--2---:R-:W-:Y:S11]  /*385f0*/  HMMA.1688.F32.TF32 R44, R4.reuse, R30, R92 ;  /* 0x0000001e042c723c */ /* 0x044ff6000008105c */
        /* <DEDUP_REMOVED lines=8> */
[----:B------:R-:W-:Y:S04]  /*38680*/  @!UPT UIADD3 URZ, URZ, URZ, URZ ;  /* 0x0000003f3f3ff290 */ /* 0x000fe8000fffe03f */
[----:B------:R-:W-:Y:S04]  /*38690*/  STL.64 [R1+0x120], R44 ;  /* 0x0001202c01007387 */ /* 0x000fe80000100a00 */
[----:B------:R2:W-:Y:S02]  /*386a0*/  STL.64 [R1+0x128], R46 ;  /* 0x0001282e01007387 */ /* 0x0005e40000100a00 */
[C---:B--2---:R-:W-:Y:S02]  /*386b0*/  HMMA.1688.F32.TF32 R44, R4.reuse, R54, R72 ;  /* 0x00000036042c723c */ /* 0x044fe40000081048 */
[----:B------:R2:W-:Y:S04]  /*386c0*/  STL.64 [R1+0x180], R12 ;  /* 0x0001800c01007387 */ /* 0x0005e80000100a00 */
[----:B------:R3:W-:Y:S04]  /*386d0*/  STL.64 [R1+0x188], R14 ;  /* 0x0001880e01007387 */ /* 0x0007e80000100a00 */
[----:B--2---:R-:W2:Y:S04]  /*386e0*/  LDL.LU R12, [R1+0xc0] ;  /* 0x0000c000010c7983 */ /* 0x004ea80000300800 */
[----:B------:R-:W-:Y:S04]  /*386f0*/  STL.64 [R1+0x1a0], R48 ;  /* 0x0001a03001007387 */ /* 0x000fe80000100a00 */
[----:B------:R-:W-:Y:S05]  /*38700*/  STL.64 [R1+0x1a8], R50 ;  /* 0x0001a83201007387 */ /* 0x000fea0000100a00 */
[----:B------:R-:W-:Y:S04]  /*38710*/  STL.64 [R1+0x530], R44 ;  /* 0x0005302c01007387 */ /* 0x000fe80000100a00 */
[----:B------:R4:W-:Y:S04]  /*38720*/  STL.64 [R1+0x538], R46 ;  /* 0x0005382e01007387 */ /* 0x0009e80000100a00 */
        /* <DEDUP_REMOVED lines=27> */
[C---:B----4-:R-:W-:Y:S11]  /*388e0*/  HMMA.1688.F32.TF32 R44, R4.reuse, R58, R84 ;  /* 0x0000003a042c723c */ /* 0x050ff60000081054 */
[----:B------:R-:W-:Y:S11]  /*388f0*/  @!UPT UIADD3 URZ, URZ, URZ, URZ ;  /* 0x0000003f3f3ff290 */ /* 0x000ff6000fffe03f */
[----:B------:R-:W-:Y:S02]  /*38900*/  @!UPT UIADD3 URZ, URZ, URZ, URZ ;  /* 0x0000003f3f3ff290 */ /* 0x000fe4000fffe03f */
[----:B------:R-:W-:Y:S02]  /*38910*/  IMAD.MOV.U32 R57, RZ, RZ, R44 ;  /* 0x000000ffff397224 */ /* 0x000fe400078e002c */
[----:B------:R-:W-:Y:S02]  /*38920*/  IMAD.MOV.U32 R56, RZ, RZ, R45 ;  /* 0x000000ffff387224 */ /* 0x000fe400078e002d */
[----:B------:R-:W-:Y:S02]  /*38930*/  IMAD.MOV.U32 R53, RZ, RZ, R46 ;  /* 0x000000ffff357224 */ /* 0x000fe400078e002e */
[----:B------:R-:W-:Y:S02]  /*38940*/  IMAD.MOV.U32 R52, RZ, RZ, R47 ;  /* 0x000000ffff347224 */ /* 0x000fe400078e002f */
[C---:B------:R-:W-:Y:S03]  /*38950*/  HMMA.1688.F32.TF32 R44, R4.reuse, R62, R100 ;  /* 0x0000003e042c723c */ /* 0x040fe60000081064 */
[----:B------:R-:W-:Y:S04]  /*38960*/  STL [R1+0x1c38], R52 ;  /* 0x001c383401007387 */ /* 0x000fe80000100800 */
[----:B------:R-:W-:Y:S01]  /*38970*/  STL [R1+0x1c34], R53 ;  /* 0x001c343501007387 */ /* 0x000fe20000100800 */
[C---:B------:R-:W-:Y:S03]  /*38980*/  HMMA.1688.F32.TF32 R68, R4.reuse, R66, R116 ;  /* 0x000000420444723c */ /* 0x040fe60000081074 */
[----:B------:R-:W-:Y:S04]  /*38990*/  STL [R1+0x1c30], R56 ;  /* 0x001c303801007387 */ /* 0x000fe80000100800 */
[----:B------:R-:W-:Y:S01]  /*389a0*/  STL [R1+0x1c2c], R57 ;  /* 0x001c2c3901007387 */ /* 0x000fe20000100800 */
[C---:B------:R-:W-:Y:S07]  /*389b0*/  HMMA.1688.F32.TF32 R48, R4.reuse, R130, R188 ;  /* 0x000000820430723c */ /* 0x040fee00000810bc */
[----:B------:R-:W-:Y:S04]  /*389c0*/  STL.64 [R1+0x670], R44 ;  /* 0x0006702c01007387 */ /* 0x000fe80000100a00 */
[----:B------:R4:W-:Y:S02]  /*389d0*/  STL.64 [R1+0x678], R46 ;  /* 0x0006782e01007387 */ /* 0x0009e40000100a00 */
[C---:B----4-:R-:W-:Y:S02]  /*389e0*/  HMMA.1688.F32.TF32 R44, R4.reuse, R134, R192 ;  /* 0x00000086042c723c */ /* 0x050fe400000810c0 */
[----:B------:R-:W-:Y:S04]  /*389f0*/  STL.64 [R1+0x700], R68 ;  /* 0x0007004401007387 */ /* 0x000fe80000100a00 */
[----:B------:R4:W-:Y:S04]  /*38a00*/  STL.64 [R1+0x708], R70 ;  /* 0x0007084601007387 */ /* 0x0009e80000100a00 */
[----:B------:R-:W-:Y:S04]  /*38a10*/  STL.64 [R1+0x820], R48 ;  /* 0x0008203001007387 */ /* 0x000fe80000100a00 */
[----:B------:R4:W-:Y:S02]  /*38a20*/  STL.64 [R1+0x828], R50 ;  /* 0x0008283201007387 */ /* 0x0009e40000100a00 */
[C---:B----4-:R-:W-:Y:S07]  /*38a30*/  HMMA.1688.F32.TF32 R68, R4.reuse, R138, R196 ;  /* 0x0000008a0444723c */ /* 0x050fee00000810c4 */
[----:B------:R-:W-:Y:S01]  /*38a40*/  STL.64 [R1+0x810], R44 ;  /* 0x0008102c01007387 */ /* 0x000fe20000100a00 */
[C---:B------:R-:W-:Y:S03]  /*38a50*/  HMMA.1688.F32.TF32 R48, R4.reuse, R142, R200 ;  /* 0x0000008e0430723c */ /* 0x040fe600000810c8 */
[----:B------:R4:W-:Y:S05]  /*38a60*/  STL.64 [R1+0x818], R46 ;  /* 0x0008182e01007387 */ /* 0x0009ea0000100a00 */
[----:B----4-:R-:W-:Y:S07]  /*38a70*/  HMMA.1688.F32.TF32 R44, R4, R146, R204 ;  /* 0x00000092042c723c */ /* 0x010fee00000810cc */
[----:B------:R-:W-:Y:S04]  /*38a80*/  STL.64 [R1+0x800], R68 ;  /* 0x0008004401007387 */ /* 0x000fe80000100a00 */
[----:B------:R-:W-:Y:S04]  /*38a90*/  STL.64 [R1+0x808], R70 ;  /* 0x0008084601007387 */ /* 0x000fe80000100a00 */
[----:B------:R-:W-:Y:S04]  /*38aa0*/  STL.64 [R1+0x7f0], R48 ;  /* 0x0007f03001007387 */ /* 0x000fe80000100a00 */
[----:B------:R-:W-:Y:S04]  /*38ab0*/  STL.64 [R1+0x7f8], R50 ;  /* 0x0007f83201007387 */ /* 0x000fe80000100a00 */
[----:B------:R-:W-:Y:S04]  /*38ac0*/  LDS R4, [R2+0x25100] ;  /* 0x0251000002047984 */ /* 0x000fe80000000800 */
[----:B------:R-:W-:Y:S04]  /*38ad0*/  LDS R6, [R2+0x25900] ;  /* 0x0259000002067984 */ /* 0x000fe80000000800 */
[----:B------:R-:W-:Y:S04]  /*38ae0*/  STL.64 [R1+0x7e0], R44 ;  /* 0x0007e02c01007387 */ /* 0x000fe80000100a00 */
[----:B------:R1:W-:Y:S04]  /*38af0*/  STL.64 [R1+0x7e8], R46 ;  /* 0x0007e82e01007387 */ /* 0x0003e80000100a00 */
[----:B------:R-:W-:Y:S04]  /*38b00*/  LDS R5, [R3+0x25100] ;  /* 0x0251000003057984 */ /* 0x000fe80000000800 */
[----:B------:R-:W4:Y:S01]  /*38b10*/  LDS R7, [R3+0x25900] ;  /* 0x0259000003077984 */ /* 0x000f220000000800 */
[C---:B-1----:R-:W-:Y:S08]  /*38b20*/  HMMA.1688.F32.TF32 R44, R8.reuse, R18, R156 ;  /* 0x00000012082c723c */ /* 0x042ff0000008109c */
[C---:B--2---:R-:W-:Y:S08]  /*38b30*/  HMMA.1688.F32.TF32 R248, R8.reuse, R30, R248 ;  /* 0x0000001e08f8723c */ /* 0x044ff000000810f8 */
[C---:B---3--:R-:W-:Y:S07]  /*38b40*/  HMMA.1688.F32.TF32 R68, R8.reuse, R22, R152 ;  /* 0x000000160844723c */ /* 0x048fee0000081098 */
[----:B------:R-:W-:Y:S04]  /*38b50*/  STL.64 [R1+0x1c70], R46 ;  /* 0x001c702e01007387 */ /* 0x000fe80000100a00 */
[----:B------:R1:W-:Y:S01]  /*38b60*/  STL.64 [R1+0x1c68], R44 ;  /* 0x001c682c01007387 */ /* 0x0003e20000100a00 */
[C---:B------:R-:W-:Y:S08]  /*38b70*/  HMMA.1688.F32.TF32 R48, R8.reuse, R26, R148 ;  /* 0x0000001a0830723c */ /* 0x040ff00000081094 */
[C---:B-1----:R-:W-:Y:S03]  /*38b80*/  HMMA.1688.F32.TF32 R44, R8.reuse, R34, R108 ;  /* 0x00000022082c723c */ /* 0x042fe6000008106c */
[----:B------:R-:W-:Y:S04]  /*38b90*/  STL.64 [R1+0x1c80], R70 ;  /* 0x001c804601007387 */ /* 0x000fe80000100a00 */
[----:B------:R1:W-:Y:S08]  /*38ba0*/  STL.64 [R1+0x1c78], R68 ;  /* 0x001c784401007387 */ /* 0x0003f00000100a00 */
[----:B------:R-:W-:Y:S04]  /*38bb0*/  STL.64 [R1+0x1c90], R50 ;  /* 0x001c903201007387 */ /* 0x000fe80000100a00 */
[----:B------:R2:W-:Y:S04]  /*38bc0*/  STL.64 [R1+0x1c88], R48 ;  /* 0x001c883001007387 */ /* 0x0005e80000100a00 */
[----:B------:R-:W-:Y:S01]  /*38bd0*/  STL.64 [R1+0x1cb8], R250 ;  /* 0x001cb8fa01007387 */ /* 0x000fe20000100a00 */
[C---:B-1----:R-:W-:Y:S03]  /*38be0*/  HMMA.1688.F32.TF32 R68, R8.reuse, R38, R92 ;  /* 0x000000260844723c */ /* 0x042fe6000008105c */
[----:B------:R-:W-:Y:S04]  /*38bf0*/  STL.64 [R1+0x1cb0], R248 ;  /* 0x001cb0f801007387 */ /* 0x000fe80000100a00 */
[----:B------:R-:W-:Y:S01]  /*38c00*/  STL.64 [R1], R44 ;  /* 0x0000002c01007387 */ /* 0x000fe20000100a00 */
[C---:B--2---:R-:W-:Y:S03]  /*38c10*/  HMMA.1688.F32.TF32 R48, R8.reuse, R42, R12 ;  /* 0x0000002a0830723c */ /* 0x044fe6000008100c */
[----:B------:R1:W-:Y:S05]  /*38c20*/  STL.64 [R1+0x8], R46 ;  /* 0x0000082e01007387 */ /* 0x0003ea0000100a00 */
[C---:B------:R-:W-:Y:S08]  /*38c30*/  HMMA.1688.F32.TF32 R12, R8.reuse, R58, R88 ;  /* 0x0000003a080c723c */ /* 0x040ff00000081058 */
[----:B-1----:R-:W-:Y:S01]  /*38c40*/  HMMA.1688.F32.TF32 R44, R8, R54, R76 ;  /* 0x00000036082c723c */ /* 0x002fe2000008104c */
[----:B------:R-:W-:Y:S04]  /*38c50*/  STL.64 [R1+0x90], R68 ;  /* 0x0000904401007387 */ /* 0x000fe80000100a00 */
[----:B------:R-:W-:Y:S04]  /*38c60*/  STL.64 [R1+0x98], R70 ;  /* 0x0000984601007387 */ /* 0x000fe80000100a00 */
[----:B------:R-:W-:Y:S04]  /*38c70*/  STL.64 [R1+0xe0], R48 ;  /* 0x0000e03001007387 */ /* 0x000fe80000100a00 */
[----:B------:R-:W-:Y:S03]  /*38c80*/  STL.64 [R1+0xe8], R50 ;  /* 0x0000e83201007387 */ /* 0x000fe60000100a00 */
[----:B------:R-:W-:Y:S01]  /*38c90*/  IMAD.MOV.U32 R60, RZ, RZ, R12 ;  /* 0x000000ffff3c7224 */ /* 0x000fe200078e000c */
[----:B------:R-:W-:Y:S01]  /*38ca0*/  MOV R61, R15 ;  /* 0x0000000f003d7202 */ /* 0x000fe20000000f00 */
[----:B------:R-:W-:-:S02]  /*38cb0*/  IMAD.MOV.U32 R64, RZ, RZ, R13 ;  /* 0x000000ffff407224 */ /* 0x000fc400078e000d */
[----:B------:R-:W-:-:S03]  /*38cc0*/  IMAD.MOV.U32 R65, RZ, RZ, R14 ;  /* 0x000000ffff417224 */ /* 0x000fc600078e000e */
[----:B------:R-:W-:Y:S01]  /*38cd0*/  STL.64 [R1+0x110], R44 ;  /* 0x0001102c01007387 */ /* 0x000fe20000100a00 */
[C---:B------:R-:W-:Y:S03]  /*38ce0*/  HMMA.1688.F32.TF32 R12, R8.reuse, R66, R120 ;  /* 0x00000042080c723c */ /* 0x040fe60000081078 */
[----:B------:R1:W-:Y:S05]  /*38cf0*/  STL.64 [R1+0x118], R46 ;  /* 0x0001182e01007387 */ /* 0x0003ea0000100a00 */
[C---:B-1----:R-:W-:Y:S01]  /*38d00*/  HMMA.1688.F32.TF32 R44, R8.reuse, R62, R104 ;  /* 0x0000003e082c723c */ /* 0x042fe20000081068 */
[----:B------:R-:W-:Y:S04]  /*38d10*/  STL [R1+0x1c48], R61 ;  /* 0x001c483d01007387 */ /* 0x000fe80000100800 */
[----:B------:R-:W-:Y:S03]  /*38d20*/  STL [R1+0x1c44], R65 ;  /* 0x001c444101007387 */ /* 0x000fe60000100800 */
[C---:B------:R-:W-:Y:S01]  /*38d30*/  HMMA.1688.F32.TF32 R48, R8.reuse, R130, R208 ;  /* 0x000000820830723c */ /* 0x040fe200000810d0 */
[----:B------:R-:W-:Y:S04]  /*38d40*/  STL [R1+0x1c40], R64 ;  /* 0x001c404001007387 */ /* 0x000fe80000100800 */
[----:B------:R-:W-:Y:S10]  /*38d50*/  STL [R1+0x1c3c], R60 ;  /* 0x001c3c3c01007387 */ /* 0x000ff40000100800 */
[----:B------:R-:W-:Y:S04]  /*38d60*/  STL.64 [R1+0x3b0], R44 ;  /* 0x0003b02c01007387 */ /* 0x000fe80000100a00 */
[----:B------:R1:W-:Y:S04]  /*38d70*/  STL.64 [R1+0x3b8], R46 ;  /* 0x0003b82e01007387 */ /* 0x0003e80000100a00 */
[----:B------:R-:W-:Y:S04]  /*38d80*/  STL.64 [R1+0x5c0], R12 ;  /* 0x0005c00c01007387 */ /* 0x000fe80000100a00 */
[----:B------:R2:W-:Y:S01]  /*38d90*/  STL.64 [R1+0x5c8], R14 ;  /* 0x0005c80e01007387 */ /* 0x0005e20000100a00 */
[C---:B-1----:R-:W-:Y:S08]  /*38da0*/  HMMA.1688.F32.TF32 R44, R8.reuse, R134, R212 ;  /* 0x00000086082c723c */ /* 0x042ff000000810d4 */
[C---:B--2---:R-:W-:Y:S01]  /*38db0*/  HMMA.1688.F32.TF32 R12, R8.reuse, R138, R216 ;  /* 0x0000008a080c723c */ /* 0x044fe200000810d8 */
[----:B------:R-:W-:Y:S04]  /*38dc0*/  STL.64 [R1+0x770], R48 ;  /* 0x0007703001007387 */ /* 0x000fe80000100a00 */
[----:B------:R-:W-:Y:S04]  /*38dd0*/  STL.64 [R1+0x778], R50 ;  /* 0x0007783201007387 */ /* 0x000fe80000100a00 */
[----:B------:R-:W4:Y:S06]  /*38de0*/  LDL.LU R80, [R1+0x5a0] ;  /* 0x0005a00001507983 */ /* 0x000f2c0000300800 */
[----:B------:R-:W-:Y:S04]  /*38df0*/  STL.64 [R1+0x760], R44 ;  /* 0x0007602c01007387 */ /* 0x000fe80000100a00 */
[----:B------:R1:W-:Y:S04]  /*38e00*/  STL.64 [R1+0x768], R46 ;  /* 0x0007682e01007387 */ /* 0x0003e80000100a00 */
[----:B------:R-:W-:Y:S04]  /*38e10*/  STL.64 [R1+0x750], R12 ;  /* 0x0007500c01007387 */ /* 0x000fe80000100a00 */
[----:B------:R-:W-:Y:S04]  /*38e20*/  STL.64 [R1+0x758], R14 ;  /* 0x0007580e01007387 */ /* 0x000fe80000100a00 */
[----:B------:R-:W4:Y:S04]  /*38e30*/  LDL.LU R81, [R1+0x5a4] ;  /* 0x0005a40001517983 */ /* 0x000f280000300800 */
[----:B------:R-:W4:Y:S04]  /*38e40*/  LDL.LU R82, [R1+0x5a8] ;  /* 0x0005a80001527983 */ /* 0x000f280000300800 */
[----:B------:R-:W4:Y:S04]  /*38e50*/  LDL.LU R83, [R1+0x5ac] ;  /* 0x0005ac0001537983 */ /* 0x000f280000300800 */
        /* <DEDUP_REMOVED lines=24> */
[C---:B-1----:R-:W-:Y:S03]  /*38fe0*/  HMMA.1688.F32.TF32 R44, R8.reuse, R142, R220 ;  /* 0x0000008e082c723c */ /* 0x042fe600000810dc */
[----:B------:R-:W-:Y:S04]  /*38ff0*/  LDS R12, [R252+0x25100] ;  /* 0x02510000fc0c7984 */ /* 0x000fe80000000800 */
[----:B------:R-:W-:Y:S01]  /*39000*/  LDS R14, [R252+0x25900] ;  /* 0x02590000fc0e7984 */ /* 0x000fe20000000800 */
[----:B------:R-:W-:Y:S03]  /*39010*/  HMMA.1688.F32.TF32 R8, R8, R146, R224 ;  /* 0x000000920808723c */ /* 0x000fe600000810e0 */
[----:B------:R-:W-:Y:S04]  /*39020*/  LDS R13, [R21+0x25100] ;  /* 0x02510000150d7984 */ /* 0x000fe80000000800 */
[----:B------:R-:W1:Y:S08]  /*39030*/  LDS R15, [R21+0x25900] ;  /* 0x02590000150f7984 */ /* 0x000e700000000800 */
[----:B------:R-:W-:Y:S04]  /*39040*/  STL.64 [R1+0x740], R44 ;  /* 0x0007402c01007387 */ /* 0x000fe80000100a00 */
[----:B------:R-:W-:Y:S04]  /*39050*/  STL.64 [R1+0x748], R46 ;  /* 0x0007482e01007387 */ /* 0x000fe80000100a00 */
[----:B------:R-:W-:Y:S04]  /*39060*/  STL.64 [R1+0x730], R8 ;  /* 0x0007300801007387 */ /* 0x000fe80000100a00 */
[----:B------:R1:W-:Y:S04]  /*39070*/  STL.64 [R1+0x738], R10 ;  /* 0x0007380a01007387 */ /* 0x0003e80000100a00 */
[----:B------:R-:W1:Y:S04]  /*39080*/  LDL.LU R96, [R1+0xd0] ;  /* 0x0000d00001607983 */ /* 0x000e680000300800 */
[----:B------:R-:W1:Y:S04]  /*39090*/  LDL.LU R97, [R1+0xd4] ;  /* 0x0000d40001617983 */ /* 0x000e680000300800 */
[----:B------:R-:W1:Y:S04]  /*390a0*/  LDL.LU R98, [R1+0xd8] ;  /* 0x0000d80001627983 */ /* 0x000e680000300800 */
[----:B------:R-:W1:Y:S01]  /*390b0*/  LDL.LU R99, [R1+0xdc] ;  /* 0x0000dc0001637983 */ /* 0x000e620000300800 */
[C---:B----4-:R-:W-:Y:S11]  /*390c0*/  HMMA.1688.F32.TF32 R116, R4.reuse, R18, R80 ;  /* 0x000000120474723c */ /* 0x050ff60000081050 */
[----:B------:R-:W-:Y:S11]  /*390d0*/  @!UPT UIADD3 URZ, URZ, URZ, URZ ;  /* 0x0000003f3f3ff290 */ /* 0x000ff6000fffe03f */
[----:B------:R-:W-:Y:S01]  /*390e0*/  @!UPT UIADD3 URZ, URZ, URZ, URZ ;  /* 0x0000003f3f3ff290 */ /* 0x000fe2000fffe03f */
[----:B------:R-:W-:Y:S04]  /*390f0*/  STL.64 [R1+0x1cc8], R118 ;  /* 0x001cc87601007387 */ /* 0x000fe80000100a00 */
[----:B------:R-:W-:Y:S04]  /*39100*/  STL.64 [R1+0x1cc0], R116 ;  /* 0x001cc07401007387 */ /* 0x000fe80000100a00 */
[----:B------:R-:W4:Y:S04]  /*39110*/  LDL.LU R80, [R1+0x80] ;  /* 0x0000800001507983 */ /* 0x000f280000300800 */
[----:B------:R-:W4:Y:S04]  /*39120*/  LDL.LU R81, [R1+0x84] ;  /* 0x0000840001517983 */ /* 0x000f280000300800 */
[----:B------:R-:W4:Y:S04]  /*39130*/  LDL.LU R82, [R1+0x88] ;  /* 0x0000880001527983 */ /* 0x000f280000300800 */
[----:B------:R-:W4:Y:S01]  /*39140*/  LDL.LU R83, [R1+0x8c] ;  /* 0x00008c0001537983 */ /* 0x000f220000300800 */
[C---:B--2---:R-:W-:Y:S03]  /*39150*/  HMMA.1688.F32.TF32 R120, R4.reuse, R22, R160 ;  /* 0x000000160478723c */ /* 0x044fe600000810a0 */
[----:B------:R-:W2:Y:S04]  /*39160*/  LDL.LU R160, [R1+0x30] ;  /* 0x0000300001a07983 */ /* 0x000ea80000300800 */
[----:B------:R-:W2:Y:S04]  /*39170*/  LDL.LU R161, [R1+0x34] ;  /* 0x0000340001a17983 */ /* 0x000ea80000300800 */
[----:B------:R-:W2:Y:S04]  /*39180*/  LDL.LU R162, [R1+0x38] ;  /* 0x0000380001a27983 */ /* 0x000ea80000300800 */
[----:B------:R-:W2:Y:S01]  /*39190*/  LDL.LU R163, [R1+0x3c] ;  /* 0x00003c0001a37983 */ /* 0x000ea20000300800 */
[C---:B---3--:R-:W-:Y:S07]  /*391a0*/  HMMA.1688.F32.TF32 R152, R4.reuse, R26, R152 ;  /* 0x0000001a0498723c */ /* 0x048fee0000081098 */
[----:B------:R-:W-:Y:S04]  /*391b0*/  STL.64 [R1+0x1cd8], R122 ;  /* 0x001cd87a01007387 */ /* 0x000fe80000100a00 */
[----:B------:R-:W-:Y:S01]  /*391c0*/  STL.64 [R1+0x1cd0], R120 ;  /* 0x001cd07801007387 */ /* 0x000fe20000100a00 */
[C---:B------:R-:W-:Y:S08]  /*391d0*/  HMMA.1688.F32.TF32 R88, R4.reuse, R34, R148 ;  /* 0x000000220458723c */ /* 0x040ff00000081094 */
[C---:B------:R-:W-:Y:S03]  /*391e0*/  HMMA.1688.F32.TF32 R76, R4.reuse, R30, R156 ;  /* 0x0000001e044c723c */ /* 0x040fe6000008109c */
[----:B------:R-:W-:Y:S04]  /*391f0*/  STL.64 [R1+0x1ce8], R154 ;  /* 0x001ce89a01007387 */ /* 0x000fe80000100a00 */
[----:B------:R-:W-:Y:S01]  /*39200*/  STL.64 [R1+0x1ce0], R152 ;  /* 0x001ce09801007387 */ /* 0x000fe20000100a00 */
[C---:B------:R-:W-:Y:S03]  /*39210*/  HMMA.1688.F32.TF32 R72, R4.reuse, R42, R108 ;  /* 0x0000002a0448723c */ /* 0x040fe6000008106c */
        /* <DEDUP_REMOVED lines=12> */
[C---:B-1----:R-:W-:Y:S11]  /*392e0*/  HMMA.1688.F32.TF32 R8, R4.reuse, R54, R96 ;  /* 0x000000360408723c */ /* 0x042ff60000081060 */
[----:B------:R-:W-:Y:S11]  /*392f0*/  @!UPT UIADD3 URZ, URZ, URZ, URZ ;  /* 0x0000003f3f3ff290 */ /* 0x000ff6000fffe03f */
[----:B------:R-:W-:Y:S02]  /*39300*/  @!UPT UIADD3 URZ, URZ, URZ, URZ ;  /* 0x0000003f3f3ff290 */ /* 0x000fe4000fffe03f */
[----:B------:R-:W-:Y:S02]  /*39310*/  IMAD.MOV.U32 R52, RZ, RZ, R8 ;  /* 0x000000ffff347224 */ /* 0x000fe400078e0008 */
[----:B------:R-:W-:Y:S02]  /*39320*/  IMAD.MOV.U32 R53, RZ, RZ, R9 ;  /* 0x000000ffff357224 */ /* 0x000fe400078e0009 */
[----:B------:R-:W-:Y:S02]  /*39330*/  IMAD.MOV.U32 R56, RZ, RZ, R10 ;  /* 0x000000ffff387224 */ /* 0x000fe400078e000a */
[----:B------:R-:W-:Y:S01]  /*39340*/  IMAD.MOV.U32 R57, RZ, RZ, R11 ;  /* 0x000000ffff397224 */ /* 0x000fe200078e000b */
[C---:B------:R-:W-:Y:S08]  /*39350*/  HMMA.1688.F32.TF32 R48, R4.reuse, R134, R232 ;  /* 0x000000860430723c */ /* 0x040ff000000810e8 */
[C---:B------:R-:W-:Y:S08]  /*39360*/  HMMA.1688.F32.TF32 R92, R4.reuse, R38, R92 ;  /* 0x00000026045c723c */ /* 0x040ff0000008105c */
[C---:B----4-:R-:W-:Y:S08]  /*39370*/  HMMA.1688.F32.TF32 R8, R4.reuse, R58, R80 ;  /* 0x0000003a0408723c */ /* 0x050ff00000081050 */
[C---:B--2---:R-:W-:Y:S11]  /*39380*/  HMMA.1688.F32.TF32 R44, R4.reuse, R62, R160 ;  /* 0x0000003e042c723c */ /* 0x044ff600000810a0 */
[----:B------:R-:W-:Y:S05]  /*39390*/  @!UPT UIADD3 URZ, URZ, URZ, URZ ;  /* 0x0000003f3f3ff290 */ /* 0x000fea000fffe03f */
[----:B------:R-:W-:Y:S01]  /*393a0*/  IMAD.MOV.U32 R61, RZ, RZ, R8 ;  /* 0x000000ffff3d7224 */ /* 0x000fe200078e0008 */
[----:B------:R-:W-:Y:S01]  /*393b0*/  MOV R60, R11 ;  /* 0x0000000b003c7202 */ /* 0x000fe20000000f00 */
[----:B------:R-:W-:Y:S02]  /*393c0*/  IMAD.MOV.U32 R65, RZ, RZ, R9 ;  /* 0x000000ffff417224 */ /* 0x000fe400078e0009 */
[----:B------:R-:W-:Y:S02]  /*393d0*/  IMAD.MOV.U32 R64, RZ, RZ, R10 ;  /* 0x000000ffff407224 */ /* 0x000fe400078e000a */
[C---:B------:R-:W-:Y:S01]  /*393e0*/  HMMA.1688.F32.TF32 R8, R4.reuse, R66, R124 ;  /* 0x000000420408723c */ /* 0x040fe2000008107c */
[----:B------:R-:W-:Y:S04]  /*393f0*/  STL.64 [R1+0x160], R44 ;  /* 0x0001602c01007387 */ /* 0x000fe80000100a00 */
[----:B------:R1:W-:Y:S03]  /*39400*/  STL.64 [R1+0x168], R46 ;  /* 0x0001682e01007387 */ /* 0x0003e60000100a00 */
[C---:B-1----:R-:W-:Y:S11]  /*39410*/  HMMA.1688.F32.TF32 R44, R4.reuse, R130, R228 ;  /* 0x00000082042c723c */ /* 0x042ff600000810e4 */
[----:B------:R-:W-:Y:S05]  /*39420*/  @!UPT UIADD3 URZ, URZ, URZ, URZ ;  /* 0x0000003f3f3ff290 */ /* 0x000fea000fffe03f */
[----:B------:R-:W-:Y:S02]  /*39430*/  IMAD.MOV.U32 R140, RZ, RZ, R11 ;  /* 0x000000ffff8c7224 */ /* 0x000fe400078e000b */
[----:B------:R-:W-:Y:S02]  /*39440*/  IMAD.MOV.U32 R137, RZ, RZ, R9 ;  /* 0x000000ffff897224 */ /* 0x000fe400078e0009 */
[----:B------:R-:W-:Y:S01]  /*39450*/  IMAD.MOV.U32 R136, RZ, RZ, R8 ;  /* 0x000000ffff887224 */ /* 0x000fe200078e0008 */
[----:B------:R1:W-:Y:S04]  /*39460*/  STL [R1+0x178], R10 ;  /* 0x0001780a01007387 */ /* 0x0003e80000100800 */
[----:B------:R-:W-:Y:S04]  /*39470*/  STL [R1+0x1c04], R140 ;  /* 0x001c048c01007387 */ /* 0x000fe80000100800 */
[----:B------:R-:W-:Y:S01]  /*39480*/  STL [R1+0x1c00], R137 ;  /* 0x001c008901007387 */ /* 0x000fe20000100800 */
[C---:B-1----:R-:W-:Y:S03]  /*39490*/  HMMA.1688.F32.TF32 R8, R4.reuse, R138, R236 ;  /* 0x0000008a0408723c */ /* 0x042fe600000810ec */
[----:B------:R-:W-:Y:S04]  /*394a0*/  STL [R1+0x1bfc], R136 ;  /* 0x001bfc8801007387 */ /* 0x000fe80000100800 */
[----:B------:R-:W-:Y:S04]  /*394b0*/  STL.64 [R1+0x6e0], R44 ;  /* 0x0006e02c01007387 */ /* 0x000fe80000100a00 */
[----:B------:R1:W-:Y:S02]  /*394c0*/  STL.64 [R1+0x6e8], R46 ;  /* 0x0006e82e01007387 */ /* 0x0003e40000100a00 */
[C---:B-1----:R-:W-:Y:S08]  /*394d0*/  HMMA.1688.F32.TF32 R44, R4.reuse, R142, R240 ;  /* 0x0000008e042c723c */ /* 0x042ff000000810f0 */
[----:B------:R-:W-:Y:S01]  /*394e0*/  HMMA.1688.F32.TF32 R4, R4, R146, R244 ;  /* 0x000000920404723c */ /* 0x000fe200000810f4 */
[----:B------:R1:W-:Y:S04]  /*394f0*/  STL.64 [R1+0x6d0], R48 ;  /* 0x0006d03001007387 */ /* 0x0003e80000100a00 */
[----:B------:R2:W-:Y:S04]  /*39500*/  STL.64 [R1+0x6d8], R50 ;  /* 0x0006d83201007387 */ /* 0x0005e80000100a00 */
[----:B------:R-:W-:Y:S04]  /*39510*/  STL.64 [R1+0x6c0], R8 ;  /* 0x0006c00801007387 */ /* 0x000fe80000100a00 */
[----:B------:R-:W-:Y:S01]  /*39520*/  STL.64 [R1+0x6c8], R10 ;  /* 0x0006c80a01007387 */ /* 0x000fe20000100a00 */
[C---:B---3--:R-:W-:Y:S03]  /*39530*/  HMMA.1688.F32.TF32 R188, R12.reuse, R22, R148 ;  /* 0x000000160cbc723c */ /* 0x048fe60000081094 */
[----:B------:R3:W-:Y:S04]  /*39540*/  STL.64 [R1+0x6b0], R44 ;  /* 0x0006b02c01007387 */ /* 0x0007e80000100a00 */
[----:B------:R4:W-:Y:S04]  /*39550*/  STL.64 [R1+0x6b8], R46 ;  /* 0x0006b82e01007387 */ /* 0x0009e80000100a00 */
[----:B------:R-:W-:Y:S04]  /*39560*/  STL.64 [R1+0x690], R4 ;  /* 0x0006900401007387 */ /* 0x000fe80000100a00 */
        /* <DEDUP_REMOVED lines=34> */
[----:B------:R-:W4:Y:S04]  /*39790*/  LDL.LU R49, [R1+0x214] ;  /* 0x0002140001317983 */ /* 0x000f280000300800 */
[----:B--2---:R-:W2:Y:S04]  /*397a0*/  LDL.LU R50, [R1+0x218] ;  /* 0x0002180001327983 */ /* 0x004ea80000300800 */
        /* <DEDUP_REMOVED lines=22> */
[----:B---3--:R-:W3:Y:S04]  /*39910*/  LDL.LU R44, [R1+0x150] ;  /* 0x00015000012c7983 */ /* 0x008ee80000300800 */
[----:B------:R-:W3:Y:S04]  /*39920*/  LDL.LU R45, [R1+0x154] ;  /* 0x00015400012d7983 */ /* 0x000ee80000300800 */
[----:B----4-:R-:W3:Y:S04]  /*39930*/  LDL.LU R46, [R1+0x158] ;  /* 0x00015800012e7983 */ /* 0x010ee80000300800 */
        /* <DEDUP_REMOVED lines=33> */
[----:B------:R-:W1:Y:S01]  /*39b50*/  LDS R7, [R21+0x25980] ;  /* 0x0259800015077984 */ /* 0x000e620000000800 */
[C---:B--2---:R-:W-:Y:S11]  /*39b60*/  HMMA.1688.F32.TF32 R48, R12.reuse, R58, R48 ;  /* 0x0000003a0c30723c */ /* 0x044ff60000081030 */
[----:B------:R-:W-:Y:S11]  /*39b70*/  @!UPT UIADD3 URZ, URZ, URZ, URZ ;  /* 0x0000003f3f3ff290 */ /* 0x000ff6000fffe03f */
[----:B------:R-:W-:Y:S01]  /*39b80*/  @!UPT UIADD3 URZ, URZ, URZ, URZ ;  /* 0x0000003f3f3ff290 */ /* 0x000fe2000fffe03f */
[----:B------:R4:W-:Y:S01]  /*39b90*/  STL [R1+0x80], R48 ;  /* 0x0000803001007387 */ /* 0x0009e20000100800 */
[----:B------:R-:W-:Y:S02]  /*39ba0*/  IMAD.MOV.U32 R140, RZ, RZ, R49 ;  /* 0x000000ffff8c7224 */ /* 0x000fe400078e0031 */
[----:B------:R-:W-:Y:S02]  /*39bb0*/  IMAD.MOV.U32 R137, RZ, RZ, R50 ;  /* 0x000000ffff897224 */ /* 0x000fe400078e0032 */
[----:B------:R-:W-:Y:S01]  /*39bc0*/  IMAD.MOV.U32 R136, RZ, RZ, R51 ;  /* 0x000000ffff887224 */ /* 0x000fe200078e0033 */
[----:B------:R-:W-:Y:S04]  /*39bd0*/  STL [R1+0x1c18], R140 ;  /* 0x001c188c01007387 */ /* 0x000fe80000100800 */
[----:B------:R-:W-:Y:S04]  /*39be0*/  STL [R1+0x1c14], R137 ;  /* 0x001c148901007387 */ /* 0x000fe80000100800 */
[----:B------:R-:W-:Y:S01]  /*39bf0*/  STL [R1+0x1c10], R136 ;  /* 0x001c108801007387 */ /* 0x000fe20000100800 */
[C---:B------:R-:W-:Y:S08]  /*39c00*/  HMMA.1688.F32.TF32 R100, R12.reuse, R42, R100 ;  /* 0x0000002a0c64723c */ /* 0x040ff00000081064 */
[C---:B---3--:R-:W-:Y:S08]  /*39c10*/  HMMA.1688.F32.TF32 R44, R12.reuse, R66, R44 ;  /* 0x000000420c2c723c */ /* 0x048ff0000008102c */
[----:B----4-:R-:W-:Y:S11]  /*39c20*/  HMMA.1688.F32.TF32 R48, R12, R62, R68 ;  /* 0x0000003e0c30723c */ /* 0x010ff60000081044 */
[----:B------:R-:W-:Y:S05]  /*39c30*/  @!UPT UIADD3 URZ, URZ, URZ, URZ ;  /* 0x0000003f3f3ff290 */ /* 0x000fea000fffe03f */
[----:B------:R-:W-:Y:S01]  /*39c40*/  IMAD.MOV.U32 R132, RZ, RZ, R44 ;  /* 0x000000ffff847224 */ /* 0x000fe200078e002c */
[----:B------:R-:W-:-:S06]  /*39c50*/  MOV R133, R45 ;  /* 0x0000002d00857202 */ /* 0x000fcc0000000f00 */
[----:B------:R-:W-:Y:S04]  /*39c60*/  STL.64 [R1+0xc0], R48 ;  /* 0x0000c03001007387 */ /* 0x000fe80000100a00 */
[----:B------:R-:W-:Y:S04]  /*39c70*/  STL.64 [R1+0xc8], R50 ;  /* 0x0000c83201007387 */ /* 0x000fe80000100a00 */
[----:B------:R2:W-:Y:S02]  /*39c80*/  STL.64 [R1+0x158], R46 ;  /* 0x0001582e01007387 */ /* 0x0005e40000100a00 */
[C---:B--2---:R-:W-:Y:S02]  /*39c90*/  HMMA.1688.F32.TF32 R44, R12.reuse, R130, R204 ;  /* 0x000000820c2c723c */ /* 0x044fe400000810cc */
[----:B------:R-:W-:Y:S04]  /*39ca0*/  STL [R1+0x1c0c], R133 ;  /* 0x001c0c8501007387 */ /* 0x000fe80000100800 */
[----:B------:R-:W-:Y:S02]  /*39cb0*/  STL [R1+0x1c08], R132 ;  /* 0x001c088401007387 */ /* 0x000fe40000100800 */
[C---:B------:R-:W-:Y:S08]  /*39cc0*/  HMMA.1688.F32.TF32 R68, R12.reuse, R134, R200 ;  /* 0x000000860c44723c */ /* 0x040ff000000810c8 */
[C---:B------:R-:W-:Y:S07]  /*39cd0*/  HMMA.1688.F32.TF32 R48, R12.reuse, R138, R196 ;  /* 0x0000008a0c30723c */ /* 0x040fee00000810c4 */
[----:B------:R-:W-:Y:S01]  /*39ce0*/  STL.64 [R1+0x630], R44 ;  /* 0x0006302c01007387 */ /* 0x000fe20000100a00 */
[C---:B------:R-:W-:Y:S03]  /*39cf0*/  HMMA.1688.F32.TF32 R124, R12.reuse, R30, R248 ;  /* 0x0000001e0c7c723c */ /* 0x040fe600000810f8 */
[----:B------:R2:W-:Y:S05]  /*39d00*/  STL.64 [R1+0x638], R46 ;  /* 0x0006382e01007387 */ /* 0x0005ea0000100a00 */
[C---:B------:R-:W-:Y:S08]  /*39d10*/  HMMA.1688.F32.TF32 R156, R12.reuse, R34, R156 ;  /* 0x000000220c9c723c */ /* 0x040ff0000008109c */
[C---:B--2---:R-:W-:Y:S08]  /*39d20*/  HMMA.1688.F32.TF32 R44, R12.reuse, R142, R84 ;  /* 0x0000008e0c2c723c */ /* 0x044ff00000081054 */
[C---:B------:R-:W-:Y:S08]  /*39d30*/  HMMA.1688.F32.TF32 R160, R12.reuse, R38, R160 ;  /* 0x000000260ca0723c */ /* 0x040ff000000810a0 */
[C---:B------:R-:W-:Y:S08]  /*39d40*/  HMMA.1688.F32.TF32 R80, R12.reuse, R54, R80 ;  /* 0x000000360c50723c */ /* 0x040ff00000081050 */
[----:B------:R-:W-:Y:S01]  /*39d50*/  HMMA.1688.F32.TF32 R12, R12, R146, R184 ;  /* 0x000000920c0c723c */ /* 0x000fe200000810b8 */
[----:B------:R-:W-:Y:S04]  /*39d60*/  STL.64 [R1+0x620], R68 ;  /* 0x0006204401007387 */ /* 0x000fe80000100a00 */
[----:B------:R-:W-:Y:S04]  /*39d70*/  STL.64 [R1+0x628], R70 ;  /* 0x0006284601007387 */ /* 0x000fe80000100a00 */
[----:B------:R-:W-:Y:S04]  /*39d80*/  STL.64 [R1+0x610], R48 ;  /* 0x0006103001007387 */ /* 0x000fe80000100a00 */
[----:B------:R-:W-:Y:S04]  /*39d90*/  STL.64 [R1+0x618], R50 ;  /* 0x0006183201007387 */ /* 0x000fe80000100a00 */
[----:B------:R2:W-:Y:S04]  /*39da0*/  STL.64 [R1+0x600], R44 ;  /* 0x0006002c01007387 */ /* 0x0005e80000100a00 */
[----:B------:R3:W-:Y:S01]  /*39db0*/  STL.64 [R1+0x608], R46 ;  /* 0x0006082e01007387 */ /* 0x0007e20000100a00 */
[----:B------:R-:W-:-:S03]  /*39dc0*/  IMAD.MOV.U32 R206, RZ, RZ, R128 ;  /* 0x000000ffffce7224 */ /* 0x000fc600078e0080 */
[----:B------:R4:W-:Y:S01]  /*39dd0*/  STL.64 [R1+0x5e0], R12 ;  /* 0x0005e00c01007387 */ /* 0x0009e20000100a00 */
[----:B------:R-:W-:-:S03]  /*39de0*/  IMAD.MOV.U32 R207, RZ, RZ, R129 ;  /* 0x000000ffffcf7224 */ /* 0x000fc600078e0081 */
[----:B------:R1:W-:Y:S04]  /*39df0*/  STL.64 [R1+0x5e8], R14 ;  /* 0x0005e80e01007387 */ /* 0x0003e80000100a00 */
        /* <DEDUP_REMOVED lines=11> */
[----:B------:R-:W3:Y:S01]  /*39eb0*/  LDL.LU R51, [R1+0x31c] ;  /* 0x00031c0001337983 */ /* 0x000ee20000300800 */
[C---:B-1----:R-:W-:Y:S03]  /*39ec0*/  HMMA.1688.F32.TF32 R104, R8.reuse, R42, R148 ;  /* 0x0000002a0868723c */ /* 0x042fe60000081094 */
[----:B------:R-:W2:Y:S04]  /*39ed0*/  LDL.LU R224, [R1+0x320] ;  /* 0x0003200001e07983 */ /* 0x000ea80000300800 */
[----:B------:R-:W2:Y:S04]  /*39ee0*/  LDL.LU R225, [R1+0x324] ;  /* 0x0003240001e17983 */ /* 0x000ea80000300800 */
[----:B------:R-:W2:Y:S01]  /*39ef0*/  LDL.LU R226, [R1+0x328] ;  /* 0x0003280001e27983 */ /* 0x000ea20000300800 */
[C---:B------:R-:W-:Y:S03]  /*39f00*/  HMMA.1688.F32.TF32 R196, R8.reuse, R22, R176 ;  /* 0x0000001608c4723c */ /* 0x040fe600000810b0 */
[----:B------:R-:W2:Y:S04]  /*39f10*/  LDL.LU R227, [R1+0x32c] ;  /* 0x00032c0001e37983 */ /* 0x000ea80000300800 */
[----:B------:R-:W2:Y:S01]  /*39f20*/  LDL.LU R148, [R1+0x3c0] ;  /* 0x0003c00001947983 */ /* 0x000ea20000300800 */
[C---:B------:R-:W-:Y:S03]  /*39f30*/  HMMA.1688.F32.TF32 R176, R8.reuse, R38, R96 ;  /* 0x0000002608b0723c */ /* 0x040fe60000081060 */
        /* <DEDUP_REMOVED lines=37> */
[----:B----4-:R-:W4:Y:S04]  /*3a190*/  LDL.LU R12, [R1+0x1d0] ;  /* 0x0001d000010c7983 */ /* 0x010f280000300800 */
        /* <DEDUP_REMOVED lines=45> */
[----:B------:R-:W-:-:S05]  /*3a470*/  IMAD.MOV.U32 R71, RZ, RZ, R128 ;  /* 0x000000ffff477224 */ /* 0x000fca00078e0080 */
[C---:B---3--:R-:W-:Y:S08]  /*3a480*/  HMMA.1688.F32.TF32 R48, R4.reuse, R134, R48 ;  /* 0x000000860430723c */ /* 0x048ff00000081030 */
[C---:B--2---:R-:W-:Y:S08]  /*3a490*/  HMMA.1688.F32.TF32 R148, R4.reuse, R66, R148 ;  /* 0x000000420494723c */ /* 0x044ff00000081094 */
[C---:B------:R-:W-:Y:S08]  /*3a4a0*/  HMMA.1688.F32.TF32 R96, R4.reuse, R58, R96 ;  /* 0x0000003a0460723c */ /* 0x040ff00000081060 */
[C---:B------:R-:W-:Y:S08]  /*3a4b0*/  HMMA.1688.F32.TF32 R108, R4.reuse, R54, R108 ;  /* 0x00000036046c723c */ /* 0x040ff0000008106c */
[C---:B------:R-:W-:Y:S08]  /*3a4c0*/  HMMA.1688.F32.TF32 R216, R4.reuse, R42, R216 ;  /* 0x0000002a04d8723c */ /* 0x040ff000000810d8 */
[C---:B------:R-:W-:Y:S08]  /*3a4d0*/  HMMA.1688.F32.TF32 R228, R4.reuse, R34, R228 ;  /* 0x0000002204e4723c */ /* 0x040ff000000810e4 */
[----:B------:R-:W-:Y:S08]  /*3a4e0*/  HMMA.1688.F32.TF32 R212, R4, R30, R212 ;  /* 0x0000001e04d4723c */ /* 0x000ff000000810d4 */
[C---:B----4-:R-:W-:Y:S08]  /*3a4f0*/  HMMA.1688.F32.TF32 R12, R8.reuse, R142, R12 ;  /* 0x0000008e080c723c */ /* 0x050ff0000008100c */
[C---:B------:R-:W-:Y:S08]  /*3a500*/  HMMA.1688.F32.TF32 R164, R8.reuse, R134, R164 ;  /* 0x0000008608a4723c */ /* 0x040ff000000810a4 */
[C---:B------:R-:W-:Y:S08]  /*3a510*/  HMMA.1688.F32.TF32 R152, R8.reuse, R58, R152 ;  /* 0x0000003a0898723c */ /* 0x040ff00000081098 */
[C---:B------:R-:W-:Y:S08]  /*3a520*/  HMMA.1688.F32.TF32 R120, R8.reuse, R62, R120 ;  /* 0x0000003e0878723c */ /* 0x040ff00000081078 */
[C---:B------:R-:W-:Y:S08]  /*3a530*/  HMMA.1688.F32.TF32 R116, R8.reuse, R66, R116 ;  /* 0x000000420874723c */ /* 0x040ff00000081074 */
[----:B------:R-:W-:Y:S01]  /*3a540*/  IMAD.MOV.U32 R133, RZ, RZ, R154 ;  /* 0x000000ffff857224 */ /* 0x000fe200078e009a */
[----:B------:R-:W-:Y:S01]  /*3a550*/  MOV R132, R155 ;  /* 0x0000009b00847202 */ /* 0x000fe20000000f00 */
[----:B------:R-:W-:Y:S01]  /*3a560*/  HMMA.1688.F32.TF32 R248, R8, R130, R248 ;  /* 0x0000008208f8723c */ /* 0x000fe200000810f8 */
[----:B------:R-:W-:Y:S01]  /*3a570*/  IMAD.MOV.U32 R137, RZ, RZ, R152 ;  /* 0x000000ffff897224 */ /* 0x000fe200078e0098 */
[----:B------:R-:W2:Y:S01]  /*3a580*/  LDL.LU.64 R154, [R1+0x1ce8] ;  /* 0x001ce800019a7983 */ /* 0x000ea20000300a00 */
[----:B------:R-:W-:-:S03]  /*3a590*/  IMAD.MOV.U32 R136, RZ, RZ, R153 ;  /* 0x000000ffff887224 */ /* 0x000fc600078e0099 */
[----:B------:R-:W2:Y:S02]  /*3a5a0*/  LDL.LU.64 R152, [R1+0x1ce0] ;  /* 0x001ce00001987983 */ /* 0x000ea40000300a00 */
[----:B------:R-:W-:Y:S02]  /*3a5b0*/  HMMA.1688.F32.TF32 R184, R8, R138, R184 ;  /* 0x0000008a08b8723c */ /* 0x000fe400000810b8 */
[----:B------:R-:W-:Y:S01]  /*3a5c0*/  STL.64 [R1+0x70], R120 ;  /* 0x0000707801007387 */ /* 0x000fe20000100a00 */
[----:B------:R-:W-:-:S05]  /*3a5d0*/  IMAD.MOV.U32 R140, RZ, RZ, R123 ;  /* 0x000000ffff8c7224 */ /* 0x000fca00078e007b */
[----:B------:R-:W-:Y:S01]  /*3a5e0*/  HMMA.1688.F32.TF32 R8, R8, R146, R244 ;  /* 0x000000920808723c */ /* 0x000fe200000810f4 */
[----:B------:R1:W-:Y:S01]  /*3a5f0*/  STL [R1+0x78], R122 ;  /* 0x0000787a01007387 */ /* 0x0003e20000100800 */
[----:B------:R-:W-:Y:S02]  /*3a600*/  IMAD.MOV.U32 R141, RZ, RZ, R118 ;  /* 0x000000ffff8d7224 */ /* 0x000fe400078e0076 */
[----:B------:R-:W-:Y:S01]  /*3a610*/  IMAD.MOV.U32 R144, RZ, RZ, R119 ;  /* 0x000000ffff907224 */ /* 0x000fe200078e0077 */
[----:B------:R-:W-:Y:S01]  /*3a620*/  LDS R244, [R2+0x26100] ;  /* 0x0261000002f47984 */ /* 0x000fe20000000800 */
[----:B------:R-:W-:Y:S02]  /*3a630*/  IMAD.MOV.U32 R128, RZ, RZ, R116 ;  /* 0x000000ffff807224 */ /* 0x000fe400078e0074 */
[----:B------:R-:W-:Y:S01]  /*3a640*/  IMAD.MOV.U32 R129, RZ, RZ, R117 ;  /* 0x000000ffff817224 */ /* 0x000fe200078e0075 */
[C---:B------:R-:W-:Y:S01]  /*3a650*/  HMMA.1688.F32.TF32 R220, R4.reuse, R18, R220 ;  /* 0x0000001204dc723c */ /* 0x040fe200000810dc */
[----:B------:R-:W-:Y:S04]  /*3a660*/  LDS R246, [R2+0x26900] ;  /* 0x0269000002f67984 */ /* 0x000fe80000000800 */
[----:B-1----:R-:W3:Y:S04]  /*3a670*/  LDL.LU.64 R122, [R1+0x1cd8] ;  /* 0x001cd800017a7983 */ /* 0x002ee80000300a00 */
[----:B------:R-:W3:Y:S04]  /*3a680*/  LDL.LU.64 R120, [R1+0x1cd0] ;  /* 0x001cd00001787983 */ /* 0x000ee80000300a00 */
[----:B------:R-:W3:Y:S04]  /*3a690*/  LDL.LU.64 R118, [R1+0x1cc8] ;  /* 0x001cc80001767983 */ /* 0x000ee80000300a00 */
[----:B------:R-:W3:Y:S04]  /*3a6a0*/  LDL.LU.64 R116, [R1+0x1cc0] ;  /* 0x001cc00001747983 */ /* 0x000ee80000300a00 */
[----:B------:R-:W-:Y:S04]  /*3a6b0*/  STL.64 [R1+0x590], R248 ;  /* 0x000590f801007387 */ /* 0x000fe80000100a00 */
[----:B------:R1:W-:Y:S01]  /*3a6c0*/  STL.64 [R1+0x598], R250 ;  /* 0x000598fa01007387 */ /* 0x0003e20000100a00 */
[C---:B------:R-:W-:Y:S03]  /*3a6d0*/  HMMA.1688.F32.TF32 R232, R4.reuse, R22, R232 ;  /* 0x0000001604e8723c */ /* 0x040fe600000810e8 */
[----:B------:R-:W-:Y:S04]  /*3a6e0*/  LDS R245, [R3+0x26100] ;  /* 0x0261000003f57984 */ /* 0x000fe80000000800 */
[----:B------:R-:W-:Y:S04]  /*3a6f0*/  LDS R247, [R3+0x26900] ;  /* 0x0269000003f77984 */ /* 0x000fe80000000800 */
[----:B-1----:R-:W2:Y:S04]  /*3a700*/  LDL.LU.64 R250, [R1+0x1cb8] ;  /* 0x001cb80001fa7983 */ /* 0x002ea80000300a00 */
[----:B------:R-:W2:Y:S04]  /*3a710*/  LDL.LU.64 R248, [R1+0x1cb0] ;  /* 0x001cb00001f87983 */ /* 0x000ea80000300a00 */
[----:B------:R-:W-:Y:S04]  /*3a720*/  STL.64 [R1+0x580], R164 ;  /* 0x000580a401007387 */ /* 0x000fe80000100a00 */
[----:B------:R1:W-:Y:S04]  /*3a730*/  STL.64 [R1+0x588], R166 ;  /* 0x000588a601007387 */ /* 0x0003e80000100a00 */
[----:B-1----:R-:W2:Y:S04]  /*3a740*/  LDL.LU.64 R166, [R1+0x1ca8] ;  /* 0x001ca80001a67983 */ /* 0x002ea80000300a00 */
[----:B------:R-:W3:Y:S04]  /*3a750*/  LDL.LU.64 R164, [R1+0x1ca0] ;  /* 0x001ca00001a47983 */ /* 0x000ee80000300a00 */
[----:B------:R1:W-:Y:S04]  /*3a760*/  STL.64 [R1+0x1c0], R184 ;  /* 0x0001c0b801007387 */ /* 0x0003e80000100a00 */
[----:B------:R-:W-:Y:S01]  /*3a770*/  STL.64 [R1+0x1c8], R186 ;  /* 0x0001c8ba01007387 */ /* 0x000fe20000100a00 */
[C---:B------:R-:W-:Y:S03]  /*3a780*/  HMMA.1688.F32.TF32 R240, R4.reuse, R26, R240 ;  /* 0x0000001a04f0723c */ /* 0x040fe600000810f0 */
[----:B------:R-:W-:Y:S04]  /*3a790*/  LDS R186, [R252+0x26800] ;  /* 0x02680000fcba7984 */ /* 0x000fe80000000800 */
[----:B-1----:R-:W3:Y:S04]  /*3a7a0*/  LDL.LU.64 R184, [R1+0x1c98] ;  /* 0x001c980001b87983 */ /* 0x002ee80000300a00 */
[----:B------:R-:W-:Y:S04]  /*3a7b0*/  STL.64 [R1+0x570], R12 ;  /* 0x0005700c01007387 */ /* 0x000fe80000100a00 */
[----:B------:R-:W-:Y:S04]  /*3a7c0*/  STL.64 [R1+0x578], R14 ;  /* 0x0005780e01007387 */ /* 0x000fe80000100a00 */
[----:B------:R-:W-:Y:S04]  /*3a7d0*/  STL.64 [R1+0x550], R8 ;  /* 0x0005500801007387 */ /* 0x000fe80000100a00 */
[----:B------:R1:W-:Y:S01]  /*3a7e0*/  STL.64 [R1+0x558], R10 ;  /* 0x0005580a01007387 */ /* 0x0003e20000100a00 */
[C---:B------:R-:W-:Y:S03]  /*3a7f0*/  HMMA.1688.F32.TF32 R236, R4.reuse, R38, R236 ;  /* 0x0000002604ec723c */ /* 0x040fe600000810ec */
[----:B------:R-:W-:Y:S05]  /*3a800*/  LDS R187, [R21+0x26800] ;  /* 0x0268000015bb7984 */ /* 0x000fea0000000800 */
[C---:B-1----:R-:W-:Y:S01]  /*3a810*/  HMMA.1688.F32.TF32 R8, R4.reuse, R130, R224 ;  /* 0x000000820408723c */ /* 0x042fe200000810e0 */
[----:B------:R-:W-:Y:S04]  /*3a820*/  LDS R225, [R21+0x26080] ;  /* 0x0260800015e17984 */ /* 0x000fe80000000800 */
[----:B------:R-:W-:Y:S03]  /*3a830*/  LDS R227, [R21+0x26880] ;  /* 0x0268800015e37984 */ /* 0x000fe60000000800 */
[C---:B------:R-:W-:Y:S01]  /*3a840*/  HMMA.1688.F32.TF32 R12, R4.reuse, R138, R68 ;  /* 0x0000008a040c723c */ /* 0x040fe20000081044 */
[----:B------:R-:W-:Y:S04]  /*3a850*/  LDS R224, [R252+0x26080] ;  /* 0x02608000fce07984 */ /* 0x000fe80000000800 */
[----:B------:R-:W-:Y:S03]  /*3a860*/  LDS R226, [R252+0x26880] ;  /* 0x02688000fce27984 */ /* 0x000fe60000000800 */
[C---:B------:R-:W-:Y:S07]  /*3a870*/  HMMA.1688.F32.TF32 R112, R4.reuse, R62, R112 ;  /* 0x0000003e0470723c */ /* 0x040fee0000081070 */
[----:B------:R-:W-:Y:S04]  /*3a880*/  STL.64 [R1+0x450], R8 ;  /* 0x0004500801007387 */ /* 0x000fe80000100a00 */
[----:B------:R1:W-:Y:S02]  /*3a890*/  STL.64 [R1+0x458], R10 ;  /* 0x0004580a01007387 */ /* 0x0003e40000100a00 */
[C---:B-1----:R-:W-:Y:S08]  /*3a8a0*/  HMMA.1688.F32.TF32 R8, R4.reuse, R142, R44 ;  /* 0x0000008e0408723c */ /* 0x042ff0000008102c */
[----:B------:R-:W-:Y:S01]  /*3a8b0*/  HMMA.1688.F32.TF32 R4, R4, R146, R204 ;  /* 0x000000920404723c */ /* 0x000fe200000810cc */
[----:B------:R-:W-:Y:S04]  /*3a8c0*/  STL.64 [R1+0x430], R48 ;  /* 0x0004303001007387 */ /* 0x000fe80000100a00 */
[----:B------:R1:W-:Y:S04]  /*3a8d0*/  STL.64 [R1+0x438], R50 ;  /* 0x0004383201007387 */ /* 0x0003e80000100a00 */
[----:B------:R-:W-:Y:S04]  /*3a8e0*/  STL.64 [R1+0x2e0], R12 ;  /* 0x0002e00c01007387 */ /* 0x000fe80000100a00 */
[----:B------:R-:W-:Y:S01]  /*3a8f0*/  STL.64 [R1+0x2e8], R14 ;  /* 0x0002e80e01007387 */ /* 0x000fe20000100a00 */
[----:B------:R-:W-:-:S03]  /*3a900*/  IMAD.MOV.U32 R70, RZ, RZ, R145 ;  /* 0x000000ffff467224 */ /* 0x000fc600078e0091 */
[----:B------:R-:W-:Y:S04]  /*3a910*/  STL.64 [R1+0x320], R8 ;  /* 0x0003200801007387 */ /* 0x000fe80000100a00 */
[----:B------:R-:W-:Y:S04]  /*3a920*/  STL.64 [R1+0x328], R10 ;  /* 0x0003280a01007387 */ /* 0x000fe80000100a00 */
[----:B------:R-:W-:Y:S04]  /*3a930*/  STL.64 [R1+0x310], R4 ;  /* 0x0003100401007387 */ /* 0x000fe80000100a00 */
[----:B------:R-:W-:Y:S04]  /*3a940*/  STL.64 [R1+0x318], R6 ;  /* 0x0003180601007387 */ /* 0x000fe80000100a00 */
[----:B------:R-:W4:Y:S01]  /*3a950*/  LDL.LU R145, [R1+0x378] ;  /* 0x0003780001917983 */ /* 0x000f220000300800 */
[----:B-1----:R-:W-:Y:S01]  /*3a960*/  MOV R50, R17 ;  /* 0x0000001100327202 */ /* 0x002fe20000000f00 */
[----:B------:R-:W-:-:S02]  /*3a970*/  IMAD.MOV.U32 R51, RZ, RZ, R16 ;  /* 0x000000ffff337224 */ /* 0x000fc400078e0010 */
[----:B------:R-:W-:Y:S04]  /*3a980*/  LDS R204, [R2+0x26080] ;  /* 0x0260800002cc7984 */ /* 0x000fe80000000800 */
[----:B------:R-:W-:Y:S04]  /*3a990*/  LDS R206, [R2+0x26880] ;  /* 0x0268800002ce7984 */ /* 0x000fe80000000800 */
[----:B------:R-:W-:Y:S04]  /*3a9a0*/  LDS R205, [R3+0x26080] ;  /* 0x0260800003cd7984 */ /* 0x000fe80000000800 */
[----:B------:R-:W-:Y:S01]  /*3a9b0*/  LDS R207, [R3+0x26880] ;  /* 0x0268800003cf7984 */ /* 0x000fe20000000800 */
[----:B------:R-:W-:-:S03]  /*3a9c0*/  IMAD.MOV.U32 R49, RZ, RZ, R20 ;  /* 0x000000ffff317224 */ /* 0x000fc600078e0014 */
[----:B------:R-:W-:Y:S01]  /*3a9d0*/  LDS R5, [R21+0x26100] ;  /* 0x0261000015057984 */ /* 0x000fe20000000800 */
[----:B------:R-:W-:-:S03]  /*3a9e0*/  IMAD.MOV.U32 R71, RZ, RZ, R25 ;  /* 0x000000ffff477224 */ /* 0x000fc600078e0019 */
[----:B------:R-:W-:Y:S01]  /*3a9f0*/  LDS R7, [R21+0x26900] ;  /* 0x0269000015077984 */ /* 0x000fe20000000800 */
[----:B------:R-:W-:-:S03]  /*3aa00*/  IMAD.MOV.U32 R48, RZ, RZ, R24 ;  /* 0x000000ffff307224 */ /* 0x000fc600078e0018 */
[----:B------:R-:W-:Y:S04]  /*3aa10*/  LDS R13, [R21+0x26180] ;  /* 0x02618000150d7984 */ /* 0x000fe80000000800 */
[----:B------:R-:W-:Y:S04]  /*3aa20*/  LDS R15, [R21+0x26980] ;  /* 0x02698000150f7984 */ /* 0x000fe80000000800 */
        /* <DEDUP_REMOVED lines=9> */
[----:B--2---:R-:W-:Y:S01]  /*3aac0*/  MOV R46, R167 ;  /* 0x000000a7002e7202 */ /* 0x004fe20000000f00 */
[----:B------:R-:W-:-:S02]  /*3aad0*/  IMAD.MOV.U32 R47, RZ, RZ, R166 ;  /* 0x000000ffff2f7224 */ /* 0x000fc400078e00a6 */
[----:B------:R-:W-:Y:S01]  /*3aae0*/  LDS R167, [R3+0x26800] ;  /* 0x0268000003a77984 */ /* 0x000fe20000000800 */
[----:B---3--:R-:W-:Y:S02]  /*3aaf0*/  IMAD.MOV.U32 R68, RZ, RZ, R165 ;  /* 0x000000ffff447224 */ /* 0x008fe400078e00a5 */
[----:B------:R-:W-:Y:S01]  /*3ab00*/  IMAD.MOV.U32 R69, RZ, RZ, R164 ;  /* 0x000000ffff457224 */ /* 0x000fe200078e00a4 */
[----:B------:R-:W-:Y:S04]  /*3ab10*/  LDS R166, [R2+0x26800] ;  /* 0x0268000002a67984 */ /* 0x000fe80000000800 */
[----:B------:R-:W-:Y:S04]  /*3ab20*/  LDS R164, [R2+0x26000] ;  /* 0x0260000002a47984 */ /* 0x000fe80000000800 */
[----:B------:R-:W-:Y:S01]  /*3ab30*/  LDS R165, [R3+0x26000] ;  /* 0x0260000003a57984 */ /* 0x000fe20000000800 */
[----:B------:R-:W-:-:S02]  /*3ab40*/  IMAD.MOV.U32 R44, RZ, RZ, R185 ;  /* 0x000000ffff2c7224 */ /* 0x000fc400078e00b9 */
[----:B------:R-:W-:Y:S01]  /*3ab50*/  IMAD.MOV.U32 R45, RZ, RZ, R184 ;  /* 0x000000ffff2d7224 */ /* 0x000fe200078e00b8 */
[----:B------:R-:W-:Y:S04]  /*3ab60*/  LDS R185, [R21+0x26000] ;  /* 0x0260000015b97984 */ /* 0x000fe80000000800 */
[----:B------:R-:W-:Y:S04]  /*3ab70*/  LDS R184, [R252+0x26000] ;  /* 0x02600000fcb87984 */ /* 0x000fe80000000800 */
[----:B----4-:R-:W1:Y:S04]  /*3ab80*/  LDSM.16.M88.4 R16, [R145+0x80] ;  /* 0x000080009110783b */ /* 0x010e680000000200 */
[----:B------:R-:W2:Y:S04]  /*3ab90*/  LDSM.16.M88.4 R20, [R145+0x1080] ;  /* 0x001080009114783b */ /* 0x000ea80000000200 */
[----:B------:R-:W3:Y:S01]  /*3aba0*/  LDSM.16.M88.4 R24, [R145+0x2080] ;  /* 0x002080009118783b */ /* 0x000ee20000000200 */
[-C--:B-1----:R-:W-:Y:S08]  /*3abb0*/  HMMA.1688.F32.TF32 R48, R164, R16.reuse, R48 ;  /* 0x00000010a430723c */ /* 0x082ff00000081030 */
[-C--:B------:R-:W-:Y:S08]  /*3abc0*/  HMMA.1688.F32.TF32 R68, R184, R16.reuse, R68 ;  /* 0x00000010b844723c */ /* 0x080ff00000081044 */
[-C--:B------:R-:W-:Y:S01]  /*3abd0*/  HMMA.1688.F32.TF32 R44, R204, R16.reuse, R44 ;  /* 0x00000010cc2c723c */ /* 0x080fe2000008102c */
[----:B------:R-:W-:Y:S04]  /*3abe0*/  STL [R1+0x1bdc], R18 ;  /* 0x001bdc1201007387 */ /* 0x000fe80000100800 */
[----:B------:R-:W-:Y:S04]  /*3abf0*/  STL [R1+0x1bbc], R19 ;  /* 0x001bbc1301007387 */ /* 0x000fe80000100800 */
[----:B--2---:R-:W-:Y:S04]  /*3ac00*/  STL [R1+0x1bb8], R22 ;  /* 0x001bb81601007387 */ /* 0x004fe80000100800 */
[----:B------:R-:W-:Y:S04]  /*3ac10*/  STL [R1+0x1bb4], R23 ;  /* 0x001bb41701007387 */ /* 0x000fe80000100800 */
[----:B---3--:R-:W-:Y:S04]  /*3ac20*/  STL [R1+0x1bb0], R27 ;  /* 0x001bb01b01007387 */ /* 0x008fe80000100800 */
        /* <DEDUP_REMOVED lines=9> */
[----:B------:R1:W-:Y:S04]  /*3acc0*/  STL.64 [R1+0x448], R46 ;  /* 0x0004482e01007387 */ /* 0x0003e80000100a00 */
[----:B-1----:R-:W4:Y:S04]  /*3acd0*/  LDL.LU.64 R46, [R1+0x1c70] ;  /* 0x001c7000012e7983 */ /* 0x002f280000300a00 */
[----:B------:R-:W4:Y:S02]  /*3ace0*/  LDL.LU.64 R44, [R1+0x1c68] ;  /* 0x001c6800012c7983 */ /* 0x000f240000300a00 */
[-C--:B----4-:R-:W-:Y:S11]  /*3acf0*/  HMMA.1688.F32.TF32 R44, R224, R16.reuse, R44 ;  /* 0x00000010e02c723c */ /* 0x090ff6000008102c */
[----:B------:R-:W-:Y:S11]  /*3ad00*/  @!UPT UIADD3 URZ, URZ, URZ, URZ ;  /* 0x0000003f3f3ff290 */ /* 0x000ff6000fffe03f */
[----:B------:R-:W-:Y:S01]  /*3ad10*/  @!UPT UIADD3 URZ, URZ, URZ, URZ ;  /* 0x0000003f3f3ff290 */ /* 0x000fe2000fffe03f */
[----:B------:R-:W-:Y:S04]  /*3ad20*/  STL.64 [R1+0x4a0], R44 ;  /* 0x0004a02c01007387 */ /* 0x000fe80000100a00 */
[----:B------:R1:W-:Y:S02]  /*3ad30*/  STL.64 [R1+0x4a8], R46 ;  /* 0x0004a82e01007387 */ /* 0x0003e40000100a00 */
[-C--:B-1----:R-:W-:Y:S02]  /*3ad40*/  HMMA.1688.F32.TF32 R44, R244, R16.reuse, R116 ;  /* 0x00000010f42c723c */ /* 0x082fe40000081074 */
[----:B------:R-:W4:Y:S11]  /*3ad50*/  LDL.LU R116, [R1+0xf0] ;  /* 0x0000f00001747983 */ /* 0x000f360000300800 */
[----:B------:R-:W-:Y:S10]  /*3ad60*/  @!UPT UIADD3 URZ, URZ, URZ, URZ ;  /* 0x0000003f3f3ff290 */ /* 0x000ff4000fffe03f */
[----:B------:R-:W-:Y:S04]  /*3ad70*/  STL.64 [R1+0x500], R44 ;  /* 0x0005002c01007387 */ /* 0x000fe80000100a00 */
[----:B------:R1:W-:Y:S01]  /*3ad80*/  STL.64 [R1+0x508], R46 ;  /* 0x0005082e01007387 */ /* 0x0003e20000100a00 */
[----:B------:R-:W-:Y:S02]  /*3ad90*/  IMAD.MOV.U32 R118, RZ, RZ, R33 ;  /* 0x000000ffff767224 */ /* 0x000fe400078e0021 */
[----:B------:R-:W-:Y:S01]  /*3ada0*/  IMAD.MOV.U32 R119, RZ, RZ, R32 ;  /* 0x000000ffff777224 */ /* 0x000fe200078e0020 */
[----:B------:R-:W4:Y:S04]  /*3adb0*/  LDL.LU R117, [R1+0xf4] ;  /* 0x0000f40001757983 */ /* 0x000f280000300800 */
[----:B------:R-:W2:Y:S01]  /*3adc0*/  LDL.LU R33, [R1+0x1c64] ;  /* 0x001c640001217983 */ /* 0x000ea20000300800 */
[-C--:B-1----:R-:W-:Y:S03]  /*3add0*/  HMMA.1688.F32.TF32 R44, R4, R16.reuse, R180 ;  /* 0x00000010042c723c */ /* 0x082fe600000810b4 */
[----:B------:R-:W2:Y:S04]  /*3ade0*/  LDL.LU R32, [R1+0x1c60] ;  /* 0x001c600001207983 */ /* 0x000ea80000300800 */
[----:B------:R-:W2:Y:S11]  /*3adf0*/  LDL.LU R180, [R1+0x190] ;  /* 0x0001900001b47983 */ /* 0x000eb60000300800 */
[----:B------:R-:W-:Y:S05]  /*3ae00*/  @!UPT UIADD3 URZ, URZ, URZ, URZ ;  /* 0x0000003f3f3ff290 */ /* 0x000fea000fffe03f */
[----:B------:R-:W-:Y:S04]  /*3ae10*/  STL.64 [R1+0x5a0], R44 ;  /* 0x0005a02c01007387 */ /* 0x000fe80000100a00 */
[----:B------:R1:W-:Y:S04]  /*3ae20*/  STL.64 [R1+0x5a8], R46 ;  /* 0x0005a82e01007387 */ /* 0x0003e80000100a00 */
[----:B------:R-:W2:Y:S04]  /*3ae30*/  LDL.LU R181, [R1+0x194] ;  /* 0x0001940001b57983 */ /* 0x000ea80000300800 */
[----:B------:R-:W2:Y:S01]  /*3ae40*/  LDL.LU R182, [R1+0x198] ;  /* 0x0001980001b67983 */ /* 0x000ea20000300800 */
[-C--:B-1----:R-:W-:Y:S03]  /*3ae50*/  HMMA.1688.F32.TF32 R44, R8, R16.reuse, R208 ;  /* 0x00000010082c723c */ /* 0x082fe600000810d0 */
[----:B------:R-:W2:Y:S04]  /*3ae60*/  LDL.LU R183, [R1+0x19c] ;  /* 0x00019c0001b77983 */ /* 0x000ea80000300800 */
[----:B------:R-:W3:Y:S11]  /*3ae70*/  LDL.LU R208, [R1+0x390] ;  /* 0x0003900001d07983 */ /* 0x000ef60000300800 */
[----:B------:R-:W-:Y:S05]  /*3ae80*/  @!UPT UIADD3 URZ, URZ, URZ, URZ ;  /* 0x0000003f3f3ff290 */ /* 0x000fea000fffe03f */
[----:B------:R1:W-:Y:S04]  /*3ae90*/  STL.64 [R1+0x650], R44 ;  /* 0x0006502c01007387 */ /* 0x0003e80000100a00 */
[----:B------:R1:W-:Y:S04]  /*3aea0*/  STL.64 [R1+0x658], R46 ;  /* 0x0006582e01007387 */ /* 0x0003e80000100a00 */
[----:B------:R-:W3:Y:S04]  /*3aeb0*/  LDL.LU R209, [R1+0x394] ;  /* 0x0003940001d17983 */ /* 0x000ee80000300800 */
[----:B------:R-:W3:Y:S04]  /*3aec0*/  LDL.LU R210, [R1+0x398] ;  /* 0x0003980001d27983 */ /* 0x000ee80000300800 */
[----:B------:R-:W3:Y:S01]  /*3aed0*/  LDL.LU R211, [R1+0x39c] ;  /* 0x00039c0001d37983 */ /* 0x000ee20000300800 */
[----:B------:R-:W-:Y:S03]  /*3aee0*/  HMMA.1688.F32.TF32 R16, R12, R16, R220 ;  /* 0x000000100c10723c */ /* 0x000fe600000810dc */
[----:B-1----:R-:W3:Y:S11]  /*3aef0*/  LDL.LU R44, [R1+0x470] ;  /* 0x00047000012c7983 */ /* 0x002ef60000300800 */
[----:B------:R-:W-:Y:S09]  /*3af00*/  @!UPT UIADD3 URZ, URZ, URZ, URZ ;  /* 0x0000003f3f3ff290 */ /* 0x000ff2000fffe03f */
[----:B------:R-:W-:Y:S04]  /*3af10*/  STL.64 [R1+0x6f0], R16 ;  /* 0x0006f01001007387 */ /* 0x000fe80000100a00 */
[----:B------:R1:W-:Y:S04]  /*3af20*/  STL.64 [R1+0x6f8], R18 ;  /* 0x0006f81201007387 */ /* 0x0003e80000100a00 */
[----:B------:R-:W3:Y:S04]  /*3af30*/  LDL.LU R45, [R1+0x474] ;  /* 0x00047400012d7983 */ /* 0x000ee80000300800 */
[----:B------:R-:W3:Y:S04]  /*3af40*/  LDL.LU R46, [R1+0x478] ;  /* 0x00047800012e7983 */ /* 0x000ee80000300800 */
[----:B------:R-:W3:Y:S01]  /*3af50*/  LDL.LU R47, [R1+0x47c] ;  /* 0x00047c00012f7983 */ /* 0x000ee20000300800 */
[----:B------:R-:W-:Y:S01]  /*3af60*/  IMAD.MOV.U32 R31, RZ, RZ, R0 ;  /* 0x000000ffff1f7224 */ /* 0x000fe200078e0000 */
[-C--:B----4-:R-:W-:Y:S08]  /*3af70*/  HMMA.1688.F32.TF32 R116, R204, R20.reuse, R116 ;  /* 0x00000014cc74723c */ /* 0x090ff00000081074 */
[-C--:B--2---:R-:W-:Y:S08]  /*3af80*/  HMMA.1688.F32.TF32 R180, R184, R20.reuse, R180 ;  /* 0x00000014b8b4723c */ /* 0x084ff000000810b4 */
[-C--:B---3--:R-:W-:Y:S11]  /*3af90*/  HMMA.1688.F32.TF32 R208, R164, R20.reuse, R208 ;  /* 0x00000014a4d0723c */ /* 0x088ff600000810d0 */
[----:B------:R-:W-:Y:S11]  /*3afa0*/  @!UPT UIADD3 URZ, URZ, URZ, URZ ;  /* 0x0000003f3f3ff290 */ /* 0x000ff6000fffe03f */
[----:B------:R-:W-:Y:S02]  /*3afb0*/  @!UPT UIADD3 URZ, URZ, URZ, URZ ;  /* 0x0000003f3f3ff290 */ /* 0x000fe4000fffe03f */
[----:B------:R-:W-:Y:S02]  /*3afc0*/  IMAD.MOV.U32 R252, RZ, RZ, R211 ;  /* 0x000000fffffc7224 */ /* 0x000fe400078e00d3 */
[----:B-1----:R-:W-:Y:S01]  /*3afd0*/  IMAD.MOV.U32 R18, RZ, RZ, R210 ;  /* 0x000000ffff127224 */ /* 0x002fe200078e00d2 */
[----:B------:R-:W-:Y:S04]  /*3afe0*/  STL.64 [R1+0x300], R208 ;  /* 0x000300d001007387 */ /* 0x000fe80000100a00 */
[----:B------:R-:W-:Y:S04]  /*3aff0*/  STL [R1+0x1be4], R252 ;  /* 0x001be4fc01007387 */ /* 0x000fe80000100800 */
[----:B------:R1:W-:Y:S02]  /*3b000*/  STL [R1+0x1be0], R18 ;  /* 0x001be01201007387 */ /* 0x0003e40000100800 */
[-C--:B-1----:R-:W-:Y:S02]  /*3b010*/  HMMA.1688.F32.TF32 R16, R224, R20.reuse, R68 ;  /* 0x00000014e010723c */ /* 0x082fe40000081044 */
[----:B------:R-:W-:Y:S04]  /*3b020*/  STL.64 [R1+0x330], R180 ;  /* 0x000330b401007387 */ /* 0x000fe80000100a00 */
[----:B------:R-:W-:Y:S04]  /*3b030*/  STL.64 [R1+0x338], R182 ;  /* 0x000338b601007387 */ /* 0x000fe80000100a00 */
[----:B------:R-:W-:Y:S04]  /*3b040*/  STL.64 [R1+0x3a0], R116 ;  /* 0x0003a07401007387 */ /* 0x000fe80000100a00 */
[----:B------:R-:W-:Y:S09]  /*3b050*/  STL.64 [R1+0x3a8], R118 ;  /* 0x0003a87601007387 */ /* 0x000ff20000100a00 */
[----:B------:R-:W-:Y:S04]  /*3b060*/  STL.64 [R1+0x410], R16 ;  /* 0x0004101001007387 */ /* 0x000fe80000100a00 */
[----:B------:R1:W-:Y:S04]  /*3b070*/  STL.64 [R1+0x418], R18 ;  /* 0x0004181201007387 */ /* 0x0003e80000100a00 */
[----:B------:R-:W2:Y:S04]  /*3b080*/  LDL.LU R34, [R1+0x138] ;  /* 0x0001380001227983 */ /* 0x000ea80000300800 */
[----:B------:R-:W2:Y:S04]  /*3b090*/  LDL.LU R35, [R1+0x13c] ;  /* 0x00013c0001237983 */ /* 0x000ea80000300800 */
[----:B------:R-:W3:Y:S01]  /*3b0a0*/  LDL.LU R30, [R1+0x18] ;  /* 0x00001800011e7983 */ /* 0x000ee20000300800 */
[-C--:B------:R-:W-:Y:S03]  /*3b0b0*/  HMMA.1688.F32.TF32 R68, R244, R20.reuse, R120 ;  /* 0x00000014f444723c */ /* 0x080fe60000081078 */
[----:B------:R-:W4:Y:S04]  /*3b0c0*/  LDL.LU R0, [R1+0x1c5c] ;  /* 0x001c5c0001007983 */ /* 0x000f280000300800 */
[----:B------:R-:W4:Y:S01]  /*3b0d0*/  LDL.LU R208, [R1+0x270] ;  /* 0x0002700001d07983 */ /* 0x000f220000300800 */
[-C--:B-1----:R-:W-:Y:S11]  /*3b0e0*/  HMMA.1688.F32.TF32 R16, R4, R20.reuse, R188 ;  /* 0x000000140410723c */ /* 0x082ff600000810bc */
[----:B------:R-:W-:Y:S04]  /*3b0f0*/  @!UPT UIADD3 URZ, URZ, URZ, URZ ;  /* 0x0000003f3f3ff290 */ /* 0x000fe8000fffe03f */
[----:B------:R-:W-:Y:S04]  /*3b100*/  STL.64 [R1+0x490], R68 ;  /* 0x0004904401007387 */ /* 0x000fe80000100a00 */
[----:B------:R1:W-:Y:S04]  /*3b110*/  STL.64 [R1+0x498], R70 ;  /* 0x0004984601007387 */ /* 0x0003e80000100a00 */
        /* <DEDUP_REMOVED lines=10> */
[----:B------:R-:W-:Y:S08]  /*3b1c0*/  HMMA.1688.F32.TF32 R20, R12, R20, R232 ;  /* 0x000000140c14723c */ /* 0x000ff000000810e8 */
[----:B------:R-:W-:Y:S01]  /*3b1d0*/  HMMA.1688.F32.TF32 R16, R164, R24, R44 ;  /* 0x00000018a410723c */ /* 0x000fe2000008102c */
[----:B------:R-:W-:Y:S01]  /*3b1e0*/  IMAD.MOV.U32 R180, RZ, RZ, R36 ;  /* 0x000000ffffb47224 */ /* 0x000fe200078e0024 */
[----:B------:R-:W-:Y:S01]  /*3b1f0*/  MOV R181, R37 ;  /* 0x0000002500b57202 */ /* 0x000fe20000000f00 */
[----:B------:R-:W4:Y:S01]  /*3b200*/  LDL.LU R36, [R1+0x1c58] ;  /* 0x001c580001247983 */ /* 0x000f220000300800 */
[----:B------:R-:W-:-:S02]  /*3b210*/  IMAD.MOV.U32 R182, RZ, RZ, R40 ;  /* 0x000000ffffb67224 */ /* 0x000fc400078e0028 */
[----:B------:R-:W-:Y:S01]  /*3b220*/  IMAD.MOV.U32 R183, RZ, RZ, R41 ;  /* 0x000000ffffb77224 */ /* 0x000fe200078e0029 */
[----:B------:R-:W4:Y:S04]  /*3b230*/  LDL.LU R37, [R1+0x1c54] ;  /* 0x001c540001257983 */ /* 0x000f280000300800 */
[----:B------:R-:W4:Y:S04]  /*3b240*/  LDL.LU R40, [R1+0x1c50] ;  /* 0x001c500001287983 */ /* 0x000f280000300800 */
[----:B------:R-:W4:Y:S04]  /*3b250*/  LDL.LU R41, [R1+0x1c4c] ;  /* 0x001c4c0001297983 */ /* 0x000f280000300800 */
[----:B------:R-:W-:Y:S04]  /*3b260*/  STL.64 [R1+0x5b0], R68 ;  /* 0x0005b04401007387 */ /* 0x000fe80000100a00 */
[----:B------:R-:W-:Y:S04]  /*3b270*/  STL.64 [R1+0x5b8], R70 ;  /* 0x0005b84601007387 */ /* 0x000fe80000100a00 */
[----:B------:R-:W-:Y:S04]  /*3b280*/  STL.64 [R1+0x660], R20 ;  /* 0x0006601401007387 */ /* 0x000fe80000100a00 */
[----:B------:R1:W-:Y:S04]  /*3b290*/  STL.64 [R1+0x668], R22 ;  /* 0x0006681601007387 */ /* 0x0003e80000100a00 */
[----:B------:R-:W-:Y:S04]  /*3b2a0*/  STL.64 [R1+0x210], R16 ;  /* 0x0002101001007387 */ /* 0x000fe80000100a00 */
[----:B------:R-:W4:Y:S04]  /*3b2b0*/  LDL.LU R116, [R1+0x520] ;  /* 0x0005200001747983 */ /* 0x000f280000300800 */
[----:B------:R-:W4:Y:S04]  /*3b2c0*/  LDL.LU R117, [R1+0x524] ;  /* 0x0005240001757983 */ /* 0x000f280000300800 */
[----:B------:R-:W4:Y:S01]  /*3b2d0*/  LDL.LU R118, [R1+0x528] ;  /* 0x0005280001767983 */ /* 0x000f220000300800 */
[----:B------:R-:W-:-:S02]  /*3b2e0*/  IMAD.MOV.U32 R252, RZ, RZ, R18 ;  /* 0x000000fffffc7224 */ /* 0x000fc400078e0012 */
[----:B------:R-:W-:-:S03]  /*3b2f0*/  IMAD.MOV.U32 R18, RZ, RZ, R19 ;  /* 0x000000ffff127224 */ /* 0x000fc600078e0013 */
[----:B------:R-:W-:Y:S04]  /*3b300*/  STL [R1+0x1bec], R252 ;  /* 0x001becfc01007387 */ /* 0x000fe80000100800 */
[----:B------:R2:W-:Y:S01]  /*3b310*/  STL [R1+0x1be8], R18 ;  /* 0x001be81201007387 */ /* 0x0005e20000100800 */
[-C--:B-1----:R-:W-:Y:S08]  /*3b320*/  HMMA.1688.F32.TF32 R20, R224, R24.reuse, R48 ;  /* 0x00000018e014723c */ /* 0x082ff00000081030 */
[-C--:B--2---:R-:W-:Y:S01]  /*3b330*/  HMMA.1688.F32.TF32 R16, R184, R24.reuse, R32 ;  /* 0x00000018b810723c */ /* 0x084fe20000081020 */
[----:B------:R-:W-:Y:S07]  /*3b340*/  LDSM.16.M88.4 R32, [R145+0x4080] ;  /* 0x004080009120783b */ /* 0x000fee0000000200 */
[-C--:B---3--:R-:W-:Y:S11]  /*3b350*/  HMMA.1688.F32.TF32 R28, R204, R24.reuse, R28 ;  /* 0x00000018cc1c723c */ /* 0x088ff6000008101c */
[----:B------:R-:W-:Y:S04]  /*3b360*/  @!UPT UIADD3 URZ, URZ, URZ, URZ ;  /* 0x0000003f3f3ff290 */ /* 0x000fe8000fffe03f */
[----:B------:R-:W-:Y:S04]  /*3b370*/  STL.64 [R1+0x250], R16 ;  /* 0x0002501001007387 */ /* 0x000fe80000100a00 */
[----:B------:R1:W-:Y:S04]  /*3b380*/  STL.64 [R1+0x258], R18 ;  /* 0x0002581201007387 */ /* 0x0003e80000100a00 */
[----:B------:R-:W-:Y:S04]  /*3b390*/  STL.64 [R1+0x2b0], R28 ;  /* 0x0002b01c01007387 */ /* 0x000fe80000100a00 */
[----:B------:R2:W-:Y:S01]  /*3b3a0*/  STL.64 [R1+0x2b8], R30 ;  /* 0x0002b81e01007387 */ /* 0x0005e20000100a00 */
[-C--:B-1----:R-:W-:Y:S08]  /*3b3b0*/  HMMA.1688.F32.TF32 R16, R244, R24.reuse, R152 ;  /* 0x00000018f410723c */ /* 0x082ff00000081098 */
[-C--:B--2---:R-:W-:Y:S01]  /*3b3c0*/  HMMA.1688.F32.TF32 R28, R4, R24.reuse, R192 ;  /* 0x00000018041c723c */ /* 0x084fe200000810c0 */
[----:B------:R-:W-:Y:S04]  /*3b3d0*/  STL.64 [R1+0x340], R20 ;  /* 0x0003401401007387 */ /* 0x000fe80000100a00 */
[----:B------:R1:W-:Y:S10]  /*3b3e0*/  STL.64 [R1+0x348], R22 ;  /* 0x0003481601007387 */ /* 0x0003f40000100a00 */
[----:B------:R-:W-:Y:S04]  /*3b3f0*/  STL.64 [R1+0x400], R16 ;  /* 0x0004001001007387 */ /* 0x000fe80000100a00 */
[----:B------:R2:W-:Y:S04]  /*3b400*/  STL.64 [R1+0x408], R18 ;  /* 0x0004081201007387 */ /* 0x0005e80000100a00 */
[----:B------:R-:W-:Y:S04]  /*3b410*/  STL.64 [R1+0x4d0], R28 ;  /* 0x0004d01c01007387 */ /* 0x000fe80000100a00 */
[----:B------:R-:W-:Y:S04]  /*3b420*/  STL.64 [R1+0x4d8], R30 ;  /* 0x0004d81e01007387 */ /* 0x000fe80000100a00 */
[----:B------:R-:W4:Y:S01]  /*3b430*/  LDSM.16.M88.4 R28, [R145+0x3080] ;  /* 0x00308000911c783b */ /* 0x000f220000000200 */
[-C--:B-1----:R-:W-:Y:S08]  /*3b440*/  HMMA.1688.F32.TF32 R20, R8, R24.reuse, R200 ;  /* 0x000000180814723c */ /* 0x082ff000000810c8 */
[----:B--2---:R-:W-:Y:S11]  /*3b450*/  HMMA.1688.F32.TF32 R16, R12, R24, R240 ;  /* 0x000000180c10723c */ /* 0x004ff600000810f0 */
[----:B------:R-:W-:Y:S04]  /*3b460*/  @!UPT UIADD3 URZ, URZ, URZ, URZ ;  /* 0x0000003f3f3ff290 */ /* 0x000fe8000fffe03f */
[----:B------:R-:W-:Y:S04]  /*3b470*/  STL.64 [R1+0x540], R20 ;  /* 0x0005401401007387 */ /* 0x000fe80000100a00 */
[----:B------:R4:W-:Y:S04]  /*3b480*/  STL.64 [R1+0x548], R22 ;  /* 0x0005481601007387 */ /* 0x0009e80000100a00 */
[----:B------:R-:W-:Y:S04]  /*3b490*/  STL.64 [R1+0x5f0], R16 ;  /* 0x0005f01001007387 */ /* 0x000fe80000100a00 */
[----:B------:R1:W-:Y:S01]  /*3b4a0*/  STL.64 [R1+0x5f8], R18 ;  /* 0x0005f81201007387 */ /* 0x0003e20000100a00 */
[-C--:B----4-:R-:W-:Y:S08]  /*3b4b0*/  HMMA.1688.F32.TF32 R20, R184, R28.reuse, R208 ;  /* 0x0000001cb814723c */ /* 0x090ff000000810d0 */
[-C--:B-1----:R-:W-:Y:S08]  /*3b4c0*/  HMMA.1688.F32.TF32 R16, R164, R28.reuse, R220 ;  /* 0x0000001ca410723c */ /* 0x082ff000000810dc */
[-C--:B------:R-:W-:Y:S08]  /*3b4d0*/  HMMA.1688.F32.TF32 R68, R204, R28.reuse, R180 ;  /* 0x0000001ccc44723c */ /* 0x080ff000000810b4 */
[-C--:B------:R-:W-:Y:S07]  /*3b4e0*/  HMMA.1688.F32.TF32 R48, R224, R28.reuse, R248 ;  /* 0x0000001ce030723c */ /* 0x080fee00000810f8 */
[----:B------:R-:W-:Y:S04]  /*3b4f0*/  STL.64 [R1+0x108], R18 ;  /* 0x0001081201007387 */ /* 0x000fe80000100a00 */
        /* <DEDUP_REMOVED lines=8> */
[----:B------:R-:W-:Y:S01]  /*3b580*/  STL.64 [R1+0x360], R20 ;  /* 0x0003601401007387 */ /* 0x000fe20000100a00 */
[-C--:B--2---:R-:W-:Y:S03]  /*3b590*/  HMMA.1688.F32.TF32 R48, R8, R28.reuse, R168 ;  /* 0x0000001c0830723c */ /* 0x084fe600000810a8 */
[----:B------:R1:W-:Y:S05]  /*3b5a0*/  STL.64 [R1+0x368], R22 ;  /* 0x0003681601007387 */ /* 0x0003ea0000100a00 */
[----:B-1----:R-:W-:Y:S01]  /*3b5b0*/  HMMA.1688.F32.TF32 R20, R12, R28, R212 ;  /* 0x0000001c0c14723c */ /* 0x002fe200000810d4 */
[----:B------:R-:W-:-:S05]  /*3b5c0*/  IMAD.MOV.U32 R119, RZ, RZ, R41 ;  /* 0x000000ffff777224 */ /* 0x000fca00078e0029 */
[----:B------:R-:W-:Y:S04]  /*3b5d0*/  STL.64 [R1+0x470], R68 ;  /* 0x0004704401007387 */ /* 0x000fe80000100a00 */
[----:B------:R-:W-:Y:S11]  /*3b5e0*/  STL.64 [R1+0x478], R70 ;  /* 0x0004784601007387 */ /* 0x000ff60000100a00 */
[----:B------:R-:W-:Y:S02]  /*3b5f0*/  @!UPT UIADD3 URZ, URZ, URZ, URZ ;  /* 0x0000003f3f3ff290 */ /* 0x000fe4000fffe03f */
[----:B------:R-:W-:Y:S04]  /*3b600*/  STL.64 [R1+0x560], R20 ;  /* 0x0005601401007387 */ /* 0x000fe80000100a00 */
[----:B------:R-:W-:Y:S04]  /*3b610*/  STL.64 [R1+0x4f0], R48 ;  /* 0x0004f03001007387 */ /* 0x000fe80000100a00 */
[----:B------:R1:W-:Y:S02]  /*3b620*/  STL.64 [R1+0x4f8], R50 ;  /* 0x0004f83201007387 */ /* 0x0003e40000100a00 */
[----:B-1----:R-:W-:Y:S01]  /*3b630*/  HMMA.1688.F32.TF32 R48, R164, R32, R116 ;  /* 0x00000020a430723c */ /* 0x002fe20000081074 */
[----:B------:R-:W-:Y:S01]  /*3b640*/  IMAD.MOV.U32 R47, RZ, RZ, R0 ;  /* 0x000000ffff2f7224 */ /* 0x000fe200078e0000 */
[----:B------:R-:W-:Y:S01]  /*3b650*/  MOV R46, R36 ;  /* 0x00000024002e7202 */ /* 0x000fe20000000f00 */
[----:B------:R-:W-:-:S02]  /*3b660*/  IMAD.MOV.U32 R44, RZ, RZ, R40 ;  /* 0x000000ffff2c7224 */ /* 0x000fc400078e0028 */
[----:B------:R-:W-:Y:S01]  /*3b670*/  IMAD.MOV.U32 R45, RZ, RZ, R37 ;  /* 0x000000ffff2d7224 */ /* 0x000fe200078e0025 */
[----:B------:R-:W-:Y:S01]  /*3b680*/  STL [R1+0x568], R22 ;  /* 0x0005681601007387 */ /* 0x000fe20000100800 */
[----:B------:R-:W-:-:S03]  /*3b690*/  IMAD.MOV.U32 R0, RZ, RZ, R23 ;  /* 0x000000ffff007224 */ /* 0x000fc600078e0017 */
[----:B------:R-:W-:Y:S04]  /*3b6a0*/  STL.64 [R1+0x1bc0], R30 ;  /* 0x001bc01e01007387 */ /* 0x000fe80000100a00 */
[----:B------:R-:W-:Y:S04]  /*3b6b0*/  STL [R1+0x1a94], R0 ;  /* 0x001a940001007387 */ /* 0x000fe80000100800 */
[----:B------:R-:W1:Y:S04]  /*3b6c0*/  LDSM.16.M88.4 R36, [R145+0x5080] ;  /* 0x005080009124783b */ /* 0x000e680000000200 */
[----:B------:R-:W2:Y:S02]  /*3b6d0*/  LDSM.16.M88.4 R40, [R145+0x6080] ;  /* 0x006080009128783b */ /* 0x000ea40000000200 */
[----:B------:R-:W-:-:S05]  /*3b6e0*/  MOV R27, R51 ;  /* 0x00000033001b7202 */ /* 0x000fca0000000f00 */
[----:B------:R3:W-:Y:S04]  /*3b6f0*/  STL.64 [R1+0x1bc8], R26 ;  /* 0x001bc81a01007387 */ /* 0x0007e80000100a00 */
[----:B------:R-:W4:Y:S01]  /*3b700*/  LDL.LU R196, [R1] ;  /* 0x0000000001c47983 */ /* 0x000f220000300800 */
[----:B---3--:R-:W-:Y:S11]  /*3b710*/  HMMA.1688.F32.TF32 R24, R184, R32, R44 ;  /* 0x00000020b818723c */ /* 0x008ff6000008102c */
[----:B------:R-:W-:Y:S11]  /*3b720*/  @!UPT UIADD3 URZ, URZ, URZ, URZ ;  /* 0x0000003f3f3ff290 */ /* 0x000ff6000fffe03f */
[----:B------:R-:W-:Y:S01]  /*3b730*/  @!UPT UIADD3 URZ, URZ, URZ, URZ ;  /* 0x0000003f3f3ff290 */ /* 0x000fe2000fffe03f */
[----:B------:R-:W-:Y:S04]  /*3b740*/  STL.64 [R1+0x50], R24 ;  /* 0x0000501801007387 */ /* 0x000fe80000100a00 */
[----:B------:R4:W-:Y:S04]  /*3b750*/  STL.64 [R1+0x58], R26 ;  /* 0x0000581a01007387 */ /* 0x0009e80000100a00 */
[----:B------:R-:W4:Y:S04]  /*3b760*/  LDL.LU R197, [R1+0x4] ;  /* 0x0000040001c57983 */ /* 0x000f280000300800 */
[----:B------:R-:W4:Y:S04]  /*3b770*/  LDL.LU R198, [R1+0x8] ;  /* 0x0000080001c67983 */ /* 0x000f280000300800 */
[----:B------:R-:W4:Y:S04]  /*3b780*/  LDL.LU R199, [R1+0xc] ;  /* 0x00000c0001c77983 */ /* 0x000f280000300800 */
        /* <DEDUP_REMOVED lines=37> */
[----:B------:R-:W-:Y:S02]  /*3b9e0*/  IMAD.MOV.U32 R22, RZ, RZ, R49 ;  /* 0x000000ffff167224 */ /* 0x000fe400078e0031 */
[----:B------:R-:W-:Y:S01]  /*3b9f0*/  IMAD.MOV.U32 R23, RZ, RZ, R50 ;  /* 0x000000ffff177224 */ /* 0x000fe200078e0032 */
[-C--:B------:R-:W-:Y:S08]  /*3ba00*/  HMMA.1688.F32.TF32 R28, R244, R32.reuse, R88 ;  /* 0x00000020f41c723c */ /* 0x080ff00000081058 */
[-C--:B----4-:R-:W-:Y:S08]  /*3ba10*/  HMMA.1688.F32.TF32 R24, R224, R32.reuse, R196 ;  /* 0x00000020e018723c */ /* 0x090ff000000810c4 */
[-C--:B---3--:R-:W-:Y:S11]  /*3ba20*/  HMMA.1688.F32.TF32 R48, R204, R32.reuse, R232 ;  /* 0x00000020cc30723c */ /* 0x088ff600000810e8 */
[----:B------:R-:W-:Y:S11]  /*3ba30*/  @!UPT UIADD3 URZ, URZ, URZ, URZ ;  /* 0x0000003f3f3ff290 */ /* 0x000ff6000fffe03f */
[----:B------:R-:W-:Y:S01]  /*3ba40*/  @!UPT UIADD3 URZ, URZ, URZ, URZ ;  /* 0x0000003f3f3ff290 */ /* 0x000fe2000fffe03f */
[----:B------:R-:W-:Y:S04]  /*3ba50*/  STL.64 [R1+0x140], R48 ;  /* 0x0001403001007387 */ /* 0x000fe80000100a00 */
[----:B------:R3:W-:Y:S04]  /*3ba60*/  STL.64 [R1+0x148], R50 ;  /* 0x0001483201007387 */ /* 0x0007e80000100a00 */
[----:B------:R-:W-:Y:S04]  /*3ba70*/  STL.64 [R1+0x200], R24 ;  /* 0x0002001801007387 */ /* 0x000fe80000100a00 */
[----:B------:R4:W-:Y:S01]  /*3ba80*/  STL.64 [R1+0x208], R26 ;  /* 0x0002081a01007387 */ /* 0x0009e20000100a00 */
[-C--:B---3--:R-:W-:Y:S08]  /*3ba90*/  HMMA.1688.F32.TF32 R48, R4, R32.reuse, R156 ;  /* 0x000000200430723c */ /* 0x088ff0000008109c */
[-C--:B----4-:R-:W-:Y:S01]  /*3baa0*/  HMMA.1688.F32.TF32 R24, R8, R32.reuse, R172 ;  /* 0x000000200818723c */ /* 0x090fe200000810ac */
[----:B------:R-:W-:Y:S04]  /*3bab0*/  STL.64 [R1+0x280], R28 ;  /* 0x0002801c01007387 */ /* 0x000fe80000100a00 */
[----:B------:R3:W-:Y:S10]  /*3bac0*/  STL.64 [R1+0x288], R30 ;  /* 0x0002881e01007387 */ /* 0x0007f40000100a00 */
[----:B------:R-:W-:Y:S04]  /*3bad0*/  STL.64 [R1+0x3d0], R48 ;  /* 0x0003d03001007387 */ /* 0x000fe80000100a00 */
[----:B------:R1:W-:Y:S01]  /*3bae0*/  STL.64 [R1+0x3d8], R50 ;  /* 0x0003d83201007387 */ /* 0x0003e20000100a00 */
[----:B---3--:R-:W-:Y:S03]  /*3baf0*/  HMMA.1688.F32.TF32 R28, R12, R32, R228 ;  /* 0x000000200c1c723c */ /* 0x008fe600000810e4 */
[----:B------:R-:W-:Y:S04]  /*3bb00*/  STL.64 [R1+0x1bd0], R34 ;  /* 0x001bd02201007387 */ /* 0x000fe80000100a00 */
[----:B------:R-:W-:Y:S04]  /*3bb10*/  STL.64 [R1+0x4c0], R24 ;  /* 0x0004c01801007387 */ /* 0x000fe80000100a00 */
[----:B------:R2:W-:Y:S01]  /*3bb20*/  STL.64 [R1+0x4c8], R26 ;  /* 0x0004c81a01007387 */ /* 0x0005e20000100a00 */
[-C--:B-1----:R-:W-:Y:S08]  /*3bb30*/  HMMA.1688.F32.TF32 R48, R184, R36.reuse, R120 ;  /* 0x00000024b830723c */ /* 0x082ff00000081078 */
[-C--:B--2---:R-:W-:Y:S08]  /*3bb40*/  HMMA.1688.F32.TF32 R24, R164, R36.reuse, R188 ;  /* 0x00000024a418723c */ /* 0x084ff000000810bc */
[----:B------:R-:W-:Y:S01]  /*3bb50*/  HMMA.1688.F32.TF32 R32, R204, R36, R68 ;  /* 0x00000024cc20723c */ /* 0x000fe20000081044 */
[----:B------:R1:W-:Y:S04]  /*3bb60*/  STL.64 [R1+0x520], R28 ;  /* 0x0005201c01007387 */ /* 0x0003e80000100a00 */
[----:B------:R2:W-:Y:S04]  /*3bb70*/  STL.64 [R1+0x528], R30 ;  /* 0x0005281e01007387 */ /* 0x0005e80000100a00 */
[----:B------:R-:W-:Y:S04]  /*3bb80*/  STL.64 [R1+0x20], R48 ;  /* 0x0000203001007387 */ /* 0x000fe80000100a00 */
[----:B------:R3:W-:Y:S03]  /*3bb90*/  STL.64 [R1+0x28], R50 ;  /* 0x0000283201007387 */ /* 0x0007e60000100a00 */
[----:B-1----:R-:W-:-:S02]  /*3bba0*/  IMAD.MOV.U32 R29, RZ, RZ, R26 ;  /* 0x000000ffff1d7224 */ /* 0x002fc400078e001a */
[----:B--2---:R-:W-:Y:S02]  /*3bbb0*/  IMAD.MOV.U32 R31, RZ, RZ, R24 ;  /* 0x000000ffff1f7224 */ /* 0x004fe400078e0018 */
[----:B------:R-:W-:Y:S02]  /*3bbc0*/  IMAD.MOV.U32 R30, RZ, RZ, R25 ;  /* 0x000000ffff1e7224 */ /* 0x000fe400078e0019 */
[----:B------:R-:W-:Y:S02]  /*3bbd0*/  IMAD.MOV.U32 R28, RZ, RZ, R27 ;  /* 0x000000ffff1c7224 */ /* 0x000fe400078e001b */
[-C--:B------:R-:W-:Y:S01]  /*3bbe0*/  HMMA.1688.F32.TF32 R24, R224, R36.reuse, R220 ;  /* 0x00000024e018723c */ /* 0x080fe200000810dc */
[----:B------:R-:W-:Y:S07]  /*3bbf0*/  STL.64 [R1+0x10], R32 ;  /* 0x0000102001007387 */ /* 0x000fee0000100a00 */
[-C--:B---3--:R-:W-:Y:S01]  /*3bc00*/  HMMA.1688.F32.TF32 R48, R244, R36.reuse, R92 ;  /* 0x00000024f430723c */ /* 0x088fe2000008105c */
[----:B------:R1:W-:Y:S07]  /*3bc10*/  STL.64 [R1+0x18], R34 ;  /* 0x0000182201007387 */ /* 0x0003ee0000100a00 */
[----:B-1----:R-:W-:Y:S07]  /*3bc20*/  HMMA.1688.F32.TF32 R32, R4, R36, R160 ;  /* 0x000000240420723c */ /* 0x002fee00000810a0 */
[----:B------:R-:W-:Y:S04]  /*3bc30*/  STL.64 [R1+0x120], R24 ;  /* 0x0001201801007387 */ /* 0x000fe80000100a00 */
[----:B------:R1:W-:Y:S04]  /*3bc40*/  STL.64 [R1+0x128], R26 ;  /* 0x0001281a01007387 */ /* 0x0003e80000100a00 */
[----:B------:R-:W-:Y:S01]  /*3bc50*/  STL.64 [R1+0x220], R48 ;  /* 0x0002203001007387 */ /* 0x000fe20000100a00 */
[----:B------:R-:W-:Y:S03]  /*3bc60*/  HMMA.1688.F32.TF32 R44, R184, R40, R44 ;  /* 0x00000028b82c723c */ /* 0x000fe6000008102c */
[----:B------:R2:W-:Y:S05]  /*3bc70*/  STL.64 [R1+0x228], R50 ;  /* 0x0002283201007387 */ /* 0x0005ea0000100a00 */
[-C--:B-1----:R-:W-:Y:S01]  /*3bc80*/  HMMA.1688.F32.TF32 R24, R8, R36.reuse, R176 ;  /* 0x000000240818723c */ /* 0x082fe200000810b0 */
[----:B------:R-:W-:Y:S07]  /*3bc90*/  STL.64 [R1+0x350], R32 ;  /* 0x0003502001007387 */ /* 0x000fee0000100a00 */
[----:B--2---:R-:W-:Y:S01]  /*3bca0*/  HMMA.1688.F32.TF32 R48, R12, R36, R236 ;  /* 0x000000240c30723c */ /* 0x004fe200000810ec */
[----:B------:R1:W-:Y:S07]  /*3bcb0*/  STL.64 [R1+0x358], R34 ;  /* 0x0003582201007387 */ /* 0x0003ee0000100a00 */
[-C--:B-1----:R-:W-:Y:S07]  /*3bcc0*/  HMMA.1688.F32.TF32 R32, R164, R40.reuse, R208 ;  /* 0x00000028a420723c */ /* 0x082fee00000810d0 */
[----:B------:R-:W-:Y:S04]  /*3bcd0*/  STL.64 [R1+0x460], R24 ;  /* 0x0004601801007387 */ /* 0x000fe80000100a00 */
[----:B------:R-:W-:Y:S04]  /*3bce0*/  STL.64 [R1+0x468], R26 ;  /* 0x0004681a01007387 */ /* 0x000fe80000100a00 */
[----:B------:R-:W-:Y:S04]  /*3bcf0*/  STL.64 [R1+0x4e0], R48 ;  /* 0x0004e03001007387 */ /* 0x000fe80000100a00 */
[----:B------:R1:W-:Y:S04]  /*3bd00*/  STL.64 [R1+0x4e8], R50 ;  /* 0x0004e83201007387 */ /* 0x0003e80000100a00 */
[----:B------:R-:W-:Y:S04]  /*3bd10*/  STL.64 [R1+0x1b58], R46 ;  /* 0x001b582e01007387 */ /* 0x000fe80000100a00 */
[----:B------:R2:W-:Y:S01]  /*3bd20*/  STL.64 [R1+0x1b50], R44 ;  /* 0x001b502c01007387 */ /* 0x0005e20000100a00 */
[----:B-1----:R-:W-:Y:S01]  /*3bd30*/  HMMA.1688.F32.TF32 R48, R204, R40, R180 ;  /* 0x00000028cc30723c */ /* 0x002fe200000810b4 */
[----:B------:R-:W-:Y:S01]  /*3bd40*/  IMAD.MOV.U32 R27, RZ, RZ, R32 ;  /* 0x000000ffff1b7224 */ /* 0x000fe200078e0020 */
[----:B------:R-:W-:Y:S01]  /*3bd50*/  MOV R24, R35 ;  /* 0x0000002300187202 */ /* 0x000fe20000000f00 */
[----:B------:R-:W-:-:S02]  /*3bd60*/  IMAD.MOV.U32 R26, RZ, RZ, R33 ;  /* 0x000000ffff1a7224 */ /* 0x000fc400078e0021 */
[----:B------:R-:W-:-:S03]  /*3bd70*/  IMAD.MOV.U32 R25, RZ, RZ, R34 ;  /* 0x000000ffff197224 */ /* 0x000fc600078e0022 */
[-C--:B--2---:R-:W-:Y:S08]  /*3bd80*/  HMMA.1688.F32.TF32 R44, R224, R40.reuse, R116 ;  /* 0x00000028e02c723c */ /* 0x084ff00000081074 */
[-C--:B------:R-:W-:Y:S07]  /*3bd90*/  HMMA.1688.F32.TF32 R32, R244, R40.reuse, R72 ;  /* 0x00000028f420723c */ /* 0x080fee0000081048 */
[----:B------:R-:W-:Y:S04]  /*3bda0*/  STL.64 [R1+0x1b68], R50 ;  /* 0x001b683201007387 */ /* 0x000fe80000100a00 */
[----:B------:R1:W-:Y:S04]  /*3bdb0*/  STL.64 [R1+0x1b60], R48 ;  /* 0x001b603001007387 */ /* 0x0003e80000100a00 */
[----:B------:R-:W-:Y:S04]  /*3bdc0*/  STL.64 [R1+0x90], R44 ;  /* 0x0000902c01007387 */ /* 0x000fe80000100a00 */
[----:B------:R2:W-:Y:S01]  /*3bdd0*/  STL.64 [R1+0x98], R46 ;  /* 0x0000982e01007387 */ /* 0x0005e20000100a00 */
[-C--:B-1----:R-:W-:Y:S03]  /*3bde0*/  HMMA.1688.F32.TF32 R48, R4, R40.reuse, R100 ;  /* 0x000000280430723c */ /* 0x082fe60000081064 */
[----:B------:R-:W-:Y:S04]  /*3bdf0*/  STL.64 [R1+0x190], R32 ;  /* 0x0001902001007387 */ /* 0x000fe80000100a00 */
[----:B------:R1:W-:Y:S01]  /*3be00*/  STL.64 [R1+0x198], R34 ;  /* 0x0001982201007387 */ /* 0x0003e20000100a00 */
[-C--:B--2---:R-:W-:Y:S08]  /*3be10*/  HMMA.1688.F32.TF32 R44, R8, R40.reuse, R104 ;  /* 0x00000028082c723c */ /* 0x084ff00000081068 */
[----:B-1----:R-:W-:Y:S01]  /*3be20*/  HMMA.1688.F32.TF32 R32, R12, R40, R216 ;  /* 0x000000280c20723c */ /* 0x002fe200000810d8 */
[----:B------:R-:W-:-:S06]  /*3be30*/  IMAD.MOV.U32 R116, RZ, RZ, R61 ;  /* 0x000000ffff747224 */ /* 0x000fcc00078e003d */
[----:B------:R-:W-:Y:S04]  /*3be40*/  STL.64 [R1+0x2a0], R48 ;  /* 0x0002a03001007387 */ /* 0x000fe80000100a00 */
[----:B------:R-:W-:Y:S04]  /*3be50*/  STL.64 [R1+0x2a8], R50 ;  /* 0x0002a83201007387 */ /* 0x000fe80000100a00 */
[----:B------:R-:W-:Y:S01]  /*3be60*/  STL.64 [R1+0x3c0], R44 ;  /* 0x0003c02c01007387 */ /* 0x000fe20000100a00 */
[----:B------:R-:W-:-:S03]  /*3be70*/  IMAD.MOV.U32 R117, RZ, RZ, R65 ;  /* 0x000000ffff757224 */ /* 0x000fc600078e0041 */
[----:B------:R-:W-:Y:S01]  /*3be80*/  STL.64 [R1+0x3c8], R46 ;  /* 0x0003c82e01007387 */ /* 0x000fe20000100a00 */
[----:B------:R-:W-:-:S03]  /*3be90*/  IMAD.MOV.U32 R118, RZ, RZ, R64 ;  /* 0x000000ffff767224 */ /* 0x000fc600078e0040 */
[----:B------:R-:W2:Y:S01]  /*3bea0*/  LDL.LU R61, [R1+0x1c48] ;  /* 0x001c4800013d7983 */ /* 0x000ea20000300800 */
[----:B------:R-:W-:-:S03]  /*3beb0*/  IMAD.MOV.U32 R119, RZ, RZ, R60 ;  /* 0x000000ffff777224 */ /* 0x000fc600078e003c */
[----:B------:R-:W-:Y:S04]  /*3bec0*/  STL.64 [R1+0x4b0], R32 ;  /* 0x0004b02001007387 */ /* 0x000fe80000100a00 */
[----:B------:R-:W-:Y:S04]  /*3bed0*/  STL.64 [R1+0x4b8], R34 ;  /* 0x0004b82201007387 */ /* 0x000fe80000100a00 */
        /* <DEDUP_REMOVED lines=23> */
[----:B------:R-:W-:Y:S01]  /*3c050*/  IMAD.MOV.U32 R190, RZ, RZ, R56 ;  /* 0x000000ffffbe7224 */ /* 0x000fe200078e0038 */
[----:B------:R-:W-:-:S02]  /*3c060*/  MOV R191, R57 ;  /* 0x0000003900bf7202 */ /* 0x000fc40000000f00 */
[----:B------:R-:W4:Y:S04]  /*3c070*/  LDL.LU R56, [R1+0x1c30] ;  /* 0x001c300001387983 */ /* 0x000f280000300800 */
[----:B------:R-:W4:Y:S01]  /*3c080*/  LDL.LU R57, [R1+0x1c2c] ;  /* 0x001c2c0001397983 */ /* 0x000f220000300800 */
[----:B--2---:R-:W-:Y:S02]  /*3c090*/  IMAD.MOV.U32 R183, RZ, RZ, R61 ;  /* 0x000000ffffb77224 */ /* 0x004fe400078e003d */
[----:B---3--:R-:W-:Y:S02]  /*3c0a0*/  IMAD.MOV.U32 R182, RZ, RZ, R65 ;  /* 0x000000ffffb67224 */ /* 0x008fe400078e0041 */
[----:B----4-:R-:W-:Y:S02]  /*3c0b0*/  IMAD.MOV.U32 R181, RZ, RZ, R64 ;  /* 0x000000ffffb57224 */ /* 0x010fe400078e0040 */
[----:B------:R-:W-:-:S02]  /*3c0c0*/  IMAD.MOV.U32 R180, RZ, RZ, R60 ;  /* 0x000000ffffb47224 */ /* 0x000fc400078e003c */
[----:B------:R-:W2:Y:S04]  /*3c0d0*/  LDL.LU R60, [R1+0x1c28] ;  /* 0x001c2800013c7983 */ /* 0x000ea80000300800 */
[----:B------:R-:W3:Y:S04]  /*3c0e0*/  LDL.LU R64, [R1+0x1c24] ;  /* 0x001c240001407983 */ /* 0x000ee80000300800 */
[----:B------:R-:W4:Y:S04]  /*3c0f0*/  LDL.LU R65, [R1+0x1c20] ;  /* 0x001c200001417983 */ /* 0x000f280000300800 */
[----:B------:R-:W4:Y:S04]  /*3c100*/  LDL.LU R61, [R1+0x1c1c] ;  /* 0x001c1c00013d7983 */ /* 0x000f280000300800 */
[----:B------:R-:W4:Y:S04]  /*3c110*/  LDL.LU R220, [R1+0x720] ;  /* 0x0007200001dc7983 */ /* 0x000f280000300800 */
[----:B------:R-:W4:Y:S04]  /*3c120*/  LDL.LU R221, [R1+0x724] ;  /* 0x0007240001dd7983 */ /* 0x000f280000300800 */
[----:B------:R-:W4:Y:S04]  /*3c130*/  LDL.LU R222, [R1+0x728] ;  /* 0x0007280001de7983 */ /* 0x000f280000300800 */
[----:B------:R-:W4:Y:S01]  /*3c140*/  LDL.LU R223, [R1+0x72c] ;  /* 0x00072c0001df7983 */ /* 0x000f220000300800 */
[----:B------:R-:W-:-:S02]  /*3c150*/  IMAD.MOV.U32 R211, RZ, RZ, R52 ;  /* 0x000000ffffd37224 */ /* 0x000fc400078e0034 */
[----:B------:R-:W-:Y:S02]  /*3c160*/  IMAD.MOV.U32 R210, RZ, RZ, R53 ;  /* 0x000000ffffd27224 */ /* 0x000fe400078e0035 */
[----:B------:R-:W1:Y:S01]  /*3c170*/  LDSM.16.M88.4 R52, [R145+0x7080] ;  /* 0x007080009134783b */ /* 0x000e620000000200 */
[----:B------:R-:W-:Y:S02]  /*3c180*/  IMAD.MOV.U32 R209, RZ, RZ, R56 ;  /* 0x000000ffffd17224 */ /* 0x000fe400078e0038 */
[----:B------:R-:W-:Y:S02]  /*3c190*/  IMAD.MOV.U32 R208, RZ, RZ, R57 ;  /* 0x000000ffffd07224 */ /* 0x000fe400078e0039 */
[----:B------:R-:W1:Y:S02]  /*3c1a0*/  LDSM.16.M88.4 R56, [R145+0x8080] ;  /* 0x008080009138783b */ /* 0x000e640000000200 */
[-C--:B-1----:R-:W-:Y:S08]  /*3c1b0*/  HMMA.1688.F32.TF32 R248, R164, R52.reuse, R152 ;  /* 0x00000034a4f8723c */ /* 0x082ff00000081098 */
[-C--:B------:R-:W-:Y:S08]  /*3c1c0*/  HMMA.1688.F32.TF32 R68, R184, R52.reuse, R68 ;  /* 0x00000034b844723c */ /* 0x080ff00000081044 */
[-C--:B------:R-:W-:Y:S08]  /*3c1d0*/  HMMA.1688.F32.TF32 R72, R204, R52.reuse, R232 ;  /* 0x00000034cc48723c */ /* 0x080ff000000810e8 */
[-C--:B------:R-:W-:Y:S08]  /*3c1e0*/  HMMA.1688.F32.TF32 R76, R224, R52.reuse, R196 ;  /* 0x00000034e04c723c */ /* 0x080ff000000810c4 */
[-C--:B------:R-:W-:Y:S01]  /*3c1f0*/  HMMA.1688.F32.TF32 R32, R244, R52.reuse, R188 ;  /* 0x00000034f420723c */ /* 0x080fe200000810bc */
[----:B------:R-:W-:Y:S04]  /*3c200*/  STL.64 [R1+0x1b78], R250 ;  /* 0x001b78fa01007387 */ /* 0x000fe80000100a00 */
        /* <DEDUP_REMOVED lines=9> */
[-C--:B-1----:R-:W-:Y:S08]  /*3c2a0*/  HMMA.1688.F32.TF32 R32, R12, R52.reuse, R108 ;  /* 0x000000340c20723c */ /* 0x082ff0000008106c */
[-C--:B------:R-:W-:Y:S08]  /*3c2b0*/  HMMA.1688.F32.TF32 R48, R4, R52.reuse, R80 ;  /* 0x000000340430723c */ /* 0x080ff00000081050 */
[----:B------:R-:W-:Y:S08]  /*3c2c0*/  HMMA.1688.F32.TF32 R44, R8, R52, R84 ;  /* 0x00000034082c723c */ /* 0x000ff00000081054 */
[----:B------:R-:W-:Y:S01]  /*3c2d0*/  IMAD.MOV.U32 R53, RZ, RZ, R32 ;  /* 0x000000ffff357224 */ /* 0x000fe200078e0020 */
[----:B------:R-:W-:Y:S01]  /*3c2e0*/  MOV R40, R35 ;  /* 0x0000002300287202 */ /* 0x000fe20000000f00 */
[----:B------:R-:W-:-:S02]  /*3c2f0*/  IMAD.MOV.U32 R52, RZ, RZ, R33 ;  /* 0x000000ffff347224 */ /* 0x000fc400078e0021 */
[----:B------:R-:W-:Y:S02]  /*3c300*/  IMAD.MOV.U32 R41, RZ, RZ, R34 ;  /* 0x000000ffff297224 */ /* 0x000fe400078e0022 */
[----:B------:R-:W-:Y:S01]  /*3c310*/  HMMA.1688.F32.TF32 R32, R244, R56, R116 ;  /* 0x00000038f420723c */ /* 0x000fe20000081074 */
[----:B------:R-:W-:Y:S04]  /*3c320*/  STL.64 [R1+0x240], R48 ;  /* 0x0002403001007387 */ /* 0x000fe80000100a00 */
[----:B------:R-:W-:Y:S04]  /*3c330*/  STL.64 [R1+0x248], R50 ;  /* 0x0002483201007387 */ /* 0x000fe80000100a00 */
[----:B------:R-:W-:Y:S04]  /*3c340*/  STL.64 [R1+0x390], R44 ;  /* 0x0003902c01007387 */ /* 0x000fe80000100a00 */
[----:B------:R-:W-:Y:S04]  /*3c350*/  STL.64 [R1+0x398], R46 ;  /* 0x0003982e01007387 */ /* 0x000fe80000100a00 */
[----:B------:R-:W-:Y:S04]  /*3c360*/  STL [R1+0x1aa4], R40 ;  /* 0x001aa42801007387 */ /* 0x000fe80000100800 */
[----:B------:R-:W-:Y:S04]  /*3c370*/  STL [R1+0x1aa0], R41 ;  /* 0x001aa02901007387 */ /* 0x000fe80000100800 */
[----:B------:R-:W-:Y:S04]  /*3c380*/  STL [R1+0x1a9c], R52 ;  /* 0x001a9c3401007387 */ /* 0x000fe80000100800 */
[----:B------:R-:W-:Y:S01]  /*3c390*/  STL [R1+0x1a98], R53 ;  /* 0x001a983501007387 */ /* 0x000fe20000100800 */
[----:B------:R-:W-:-:S02]  /*3c3a0*/  IMAD.MOV.U32 R240, RZ, RZ, R137 ;  /* 0x000000fffff07224 */ /* 0x000fc400078e0089 */
[----:B------:R-:W-:Y:S01]  /*3c3b0*/  IMAD.MOV.U32 R241, RZ, RZ, R136 ;  /* 0x000000fffff17224 */ /* 0x000fe200078e0088 */
[----:B--2---:R-:W-:Y:S01]  /*3c3c0*/  MOV R123, R60 ;  /* 0x0000003c007b7202 */ /* 0x004fe20000000f00 */
[----:B---3--:R-:W-:Y:S02]  /*3c3d0*/  IMAD.MOV.U32 R121, RZ, RZ, R64 ;  /* 0x000000ffff797224 */ /* 0x008fe400078e0040 */
[----:B----4-:R-:W-:Y:S02]  /*3c3e0*/  IMAD.MOV.U32 R120, RZ, RZ, R65 ;  /* 0x000000ffff787224 */ /* 0x010fe400078e0041 */
[----:B------:R-:W-:Y:S02]  /*3c3f0*/  IMAD.MOV.U32 R122, RZ, RZ, R61 ;  /* 0x000000ffff7a7224 */ /* 0x000fe400078e003d */
[----:B------:R-:W-:Y:S02]  /*3c400*/  IMAD.MOV.U32 R242, RZ, RZ, R133 ;  /* 0x000000fffff27224 */ /* 0x000fe400078e0085 */
[----:B------:R-:W-:Y:S01]  /*3c410*/  IMAD.MOV.U32 R243, RZ, RZ, R132 ;  /* 0x000000fffff37224 */ /* 0x000fe200078e0084 */
[-C--:B------:R-:W-:Y:S01]  /*3c420*/  HMMA.1688.F32.TF32 R88, R204, R56.reuse, R208 ;  /* 0x00000038cc58723c */ /* 0x080fe200000810d0 */
[----:B------:R-:W1:Y:S04]  /*3c430*/  LDSM.16.M88.4 R60, [R145+0x9080] ;  /* 0x00908000913c783b */ /* 0x000e680000000200 */
[----:B------:R-:W2:Y:S03]  /*3c440*/  LDSM.16.M88.4 R64, [R145+0xa080] ;  /* 0x00a080009140783b */ /* 0x000ea60000000200 */
[----:B------:R-:W-:Y:S01]  /*3c450*/  HMMA.1688.F32.TF32 R80, R164, R56, R120 ;  /* 0x00000038a450723c */ /* 0x000fe20000081078 */
[----:B------:R-:W1:Y:S04]  /*3c460*/  LDL.LU R120, [R1+0x70] ;  /* 0x0000700001787983 */ /* 0x000e680000300800 */
[----:B------:R-:W-:Y:S02]  /*3c470*/  STL.64 [R1+0xf0], R32 ;  /* 0x0000f02001007387 */ /* 0x000fe40000100a00 */
[----:B------:R-:W-:-:S02]  /*3c480*/  IMAD.MOV.U32 R123, RZ, RZ, R140 ;  /* 0x000000ffff7b7224 */ /* 0x000fc400078e008c */
[----:B------:R3:W-:Y:S04]  /*3c490*/  STL.64 [R1+0xf8], R34 ;  /* 0x0000f82201007387 */ /* 0x0007e80000100a00 */
[----:B------:R-:W1:Y:S04]  /*3c4a0*/  LDL.LU R121, [R1+0x74] ;  /* 0x0000740001797983 */ /* 0x000e680000300800 */
[----:B------:R-:W1:Y:S04]  /*3c4b0*/  LDL.LU R122, [R1+0x78] ;  /* 0x00007800017a7983 */ /* 0x000e680000300800 */
        /* <DEDUP_REMOVED lines=14> */
[-C--:B------:R-:W-:Y:S08]  /*3c5a0*/  HMMA.1688.F32.TF32 R84, R184, R56.reuse, R220 ;  /* 0x00000038b854723c */ /* 0x080ff000000810dc */
[-C--:B------:R-:W-:Y:S08]  /*3c5b0*/  HMMA.1688.F32.TF32 R92, R224, R56.reuse, R180 ;  /* 0x00000038e05c723c */ /* 0x080ff000000810b4 */
[----:B---3--:R-:W-:Y:S01]  /*3c5c0*/  HMMA.1688.F32.TF32 R32, R8, R56, R240 ;  /* 0x000000380820723c */ /* 0x008fe200000810f0 */
[----:B----4-:R-:W-:-:S02]  /*3c5d0*/  IMAD.MOV.U32 R125, RZ, RZ, R140 ;  /* 0x000000ffff7d7224 */ /* 0x010fc400078e008c */
[----:B------:R-:W3:Y:S01]  /*3c5e0*/  LDL.LU R140, [R1+0x1c04] ;  /* 0x001c0400018c7983 */ /* 0x000ee20000300800 */
[----:B--2---:R-:W-:-:S03]  /*3c5f0*/  IMAD.MOV.U32 R126, RZ, RZ, R137 ;  /* 0x000000ffff7e7224 */ /* 0x004fc600078e0089 */
[----:B------:R-:W2:Y:S01]  /*3c600*/  LDL.LU R137, [R1+0x1c00] ;  /* 0x001c000001897983 */ /* 0x000ea20000300800 */
[----:B------:R-:W-:-:S03]  /*3c610*/  MOV R127, R136 ;  /* 0x00000088007f7202 */ /* 0x000fc60000000f00 */
[----:B------:R-:W2:Y:S04]  /*3c620*/  LDL.LU R136, [R1+0x1bfc] ;  /* 0x001bfc0001887983 */ /* 0x000ea80000300800 */
        /* <DEDUP_REMOVED lines=37> */
[----:B------:R-:W-:Y:S11]  /*3c880*/  HMMA.1688.F32.TF32 R32, R12, R56, R96 ;  /* 0x000000380c20723c */ /* 0x000ff60000081060 */
[----:B------:R-:W-:Y:S03]  /*3c890*/  @!UPT UIADD3 URZ, URZ, URZ, URZ ;  /* 0x0000003f3f3ff290 */ /* 0x000fe6000fffe03f */
[----:B------:R-:W-:Y:S04]  /*3c8a0*/  STL.64 [R1+0x1f0], R44 ;  /* 0x0001f02c01007387 */ /* 0x000fe80000100a00 */
[----:B------:R-:W-:Y:S04]  /*3c8b0*/  STL.64 [R1+0x1f8], R46 ;  /* 0x0001f82e01007387 */ /* 0x000fe80000100a00 */
[----:B------:R-:W-:Y:S04]  /*3c8c0*/  STL [R1+0x1ab4], R0 ;  /* 0x001ab40001007387 */ /* 0x000fe80000100800 */
[----:B------:R-:W-:Y:S04]  /*3c8d0*/  STL [R1+0x1ab0], R53 ;  /* 0x001ab03501007387 */ /* 0x000fe80000100800 */
[----:B------:R-:W-:Y:S04]  /*3c8e0*/  STL [R1+0x1aac], R52 ;  /* 0x001aac3401007387 */ /* 0x000fe80000100800 */
[----:B------:R-:W-:Y:S04]  /*3c8f0*/  STL [R1+0x1aa8], R41 ;  /* 0x001aa82901007387 */ /* 0x000fe80000100800 */
        /* <DEDUP_REMOVED lines=17> */
[----:B------:R-:W-:Y:S04]  /*3ca10*/  STL [R1+0x1ab8], R40 ;  /* 0x001ab82801007387 */ /* 0x000fe80000100800 */
[----:B------:R-:W-:Y:S04]  /*3ca20*/  STL.64 [R1+0x3b0], R32 ;  /* 0x0003b02001007387 */ /* 0x000fe80000100a00 */
[----:B------:R1:W-:Y:S01]  /*3ca30*/  STL.64 [R1+0x3b8], R34 ;  /* 0x0003b82201007387 */ /* 0x0003e20000100a00 */
[----:B---3--:R-:W-:-:S02]  /*3ca40*/  IMAD.MOV.U32 R139, RZ, RZ, R140 ;  /* 0x000000ffff8b7224 */ /* 0x008fc400078e008c */
[----:B------:R-:W-:Y:S02]  /*3ca50*/  IMAD.MOV.U32 R130, RZ, RZ, R141 ;  /* 0x000000ffff827224 */ /* 0x000fe400078e008d */
[----:B------:R-:W-:Y:S01]  /*3ca60*/  IMAD.MOV.U32 R131, RZ, RZ, R144 ;  /* 0x000000ffff837224 */ /* 0x000fe200078e0090 */
[-C--:B--2---:R-:W-:Y:S01]  /*3ca70*/  HMMA.1688.F32.TF32 R120, R204, R64.reuse, R208 ;  /* 0x00000040cc78723c */ /* 0x084fe200000810d0 */
[----:B------:R-:W2:Y:S04]  /*3ca80*/  LDL.LU R208, [R1+0x890] ;  /* 0x0008900001d07983 */ /* 0x000ea80000300800 */
[----:B------:R-:W2:Y:S04]  /*3ca90*/  LDL.LU R209, [R1+0x894] ;  /* 0x0008940001d17983 */ /* 0x000ea80000300800 */
[----:B------:R-:W2:Y:S04]  /*3caa0*/  LDL.LU R210, [R1+0x898] ;  /* 0x0008980001d27983 */ /* 0x000ea80000300800 */
[----:B------:R-:W2:Y:S04]  /*3cab0*/  LDL.LU R211, [R1+0x89c] ;  /* 0x00089c0001d37983 */ /* 0x000ea80000300800 */
[----:B------:R-:W3:Y:S04]  /*3cac0*/  LDL.LU R134, [R1+0x158] ;  /* 0x0001580001867983 */ /* 0x000ee80000300800 */
[----:B------:R-:W3:Y:S04]  /*3cad0*/  LDL.LU R135, [R1+0x15c] ;  /* 0x00015c0001877983 */ /* 0x000ee80000300800 */
[----:B------:R-:W2:Y:S04]  /*3cae0*/  LDL.LU R138, [R1+0x178] ;  /* 0x00017800018a7983 */ /* 0x000ea80000300800 */
[----:B------:R-:W2:Y:S04]  /*3caf0*/  LDL.LU R140, [R1+0x1bf8] ;  /* 0x001bf800018c7983 */ /* 0x000ea80000300800 */
[----:B------:R-:W2:Y:S01]  /*3cb00*/  LDL.LU R141, [R1+0x1bf4] ;  /* 0x001bf400018d7983 */ /* 0x000ea20000300800 */
[----:B----4-:R-:W-:Y:S03]  /*3cb10*/  HMMA.1688.F32.TF32 R112, R164, R64, R220 ;  /* 0x00000040a470723c */ /* 0x010fe600000810dc */
        /* <DEDUP_REMOVED lines=29> */
[----:B------:R-:W4:Y:S05]  /*3ccf0*/  LDL.LU R180, [R1+0x880] ;  /* 0x0008800001b47983 */ /* 0x000f2a0000300800 */
[----:B-1----:R-:W-:Y:S01]  /*3cd00*/  HMMA.1688.F32.TF32 R32, R8, R64, R128 ;  /* 0x000000400820723c */ /* 0x002fe20000081080 */
[----:B------:R-:W-:Y:S11]  /*3cd10*/  LDSM.16.M88.4 R128, [R145+0xb080] ;  /* 0x00b080009180783b */ /* 0x000ff60000000200 */
[----:B------:R-:W-:Y:S11]  /*3cd20*/  @!UPT UIADD3 URZ, URZ, URZ, URZ ;  /* 0x0000003f3f3ff290 */ /* 0x000ff6000fffe03f */
[----:B------:R-:W-:Y:S01]  /*3cd30*/  @!UPT UIADD3 URZ, URZ, URZ, URZ ;  /* 0x0000003f3f3ff290 */ /* 0x000fe2000fffe03f */
[----:B------:R-:W-:Y:S01]  /*3cd40*/  IMAD.MOV.U32 R41, RZ, RZ, R32 ;  /* 0x000000ffff297224 */ /* 0x000fe200078e0020 */
[----:B------:R-:W-:Y:S01]  /*3cd50*/  MOV R40, R33 ;  /* 0x0000002100287202 */ /* 0x000fe20000000f00 */
[----:B------:R-:W-:Y:S02]  /*3cd60*/  IMAD.MOV.U32 R0, RZ, RZ, R35 ;  /* 0x000000ffff007224 */ /* 0x000fe400078e0023 */
[----:B------:R-:W-:Y:S02]  /*3cd70*/  IMAD.MOV.U32 R252, RZ, RZ, R16 ;  /* 0x000000fffffc7224 */ /* 0x000fe400078e0010 */
[----:B------:R-:W-:Y:S01]  /*3cd80*/  IMAD.MOV.U32 R18, RZ, RZ, R17 ;  /* 0x000000ffff127224 */ /* 0x000fe200078e0011 */
[----:B------:R-:W-:Y:S08]  /*3cd90*/  HMMA.1688.F32.TF32 R96, R164, R60, R200 ;  /* 0x0000003ca460723c */ /* 0x000ff000000810c8 */
[-C--:B---3--:R-:W-:Y:S01]  /*3cda0*/  HMMA.1688.F32.TF32 R44, R4, R64.reuse, R132 ;  /* 0x00000040042c723c */ /* 0x088fe20000081084 */
[----:B------:R-:W1:Y:S07]  /*3cdb0*/  LDSM.16.M88.4 R132, [R145+0xc080] ;  /* 0x00c080009184783b */ /* 0x000e6e0000000200 */
[----:B--2---:R-:W-:Y:S01]  /*3cdc0*/  HMMA.1688.F32.TF32 R48, R244, R64, R136 ;  /* 0x00000040f430723c */ /* 0x004fe20000081088 */
[----:B------:R-:W-:Y:S01]  /*3cdd0*/  IMAD.MOV.U32 R183, RZ, RZ, R140 ;  /* 0x000000ffffb77224 */ /* 0x000fe200078e008c */
[----:B------:R-:W-:Y:S01]  /*3cde0*/  LDSM.16.M88.4 R136, [R145+0xd080] ;  /* 0x00d080009188783b */ /* 0x000fe20000000200 */
[----:B------:R-:W-:-:S03]  /*3cdf0*/  IMAD.MOV.U32 R182, RZ, RZ, R141 ;  /* 0x000000ffffb67224 */ /* 0x000fc600078e008d */
[----:B------:R-:W2:Y:S11]  /*3ce00*/  LDSM.16.M88.4 R140, [R145+0xe080] ;  /* 0x00e08000918c783b */ /* 0x000eb60000000200 */
[----:B------:R-:W-:Y:S06]  /*3ce10*/  @!UPT UIADD3 URZ, URZ, URZ, URZ ;  /* 0x0000003f3f3ff290 */ /* 0x000fec000fffe03f */
[----:B------:R-:W-:Y:S04]  /*3ce20*/  STL.64 [R1+0x70], R48 ;  /* 0x0000703001007387 */ /* 0x000fe80000100a00 */
[----:B------:R-:W-:Y:S04]  /*3ce30*/  STL.64 [R1+0x78], R50 ;  /* 0x0000783201007387 */ /* 0x000fe80000100a00 */
[----:B------:R-:W-:Y:S04]  /*3ce40*/  STL.64 [R1+0x170], R44 ;  /* 0x0001702c01007387 */ /* 0x000fe80000100a00 */
[----:B------:R-:W-:Y:S04]  /*3ce50*/  STL.64 [R1+0x178], R46 ;  /* 0x0001782e01007387 */ /* 0x000fe80000100a00 */
[----:B------:R3:W-:Y:S02]  /*3ce60*/  STL [R1+0x268], R34 ;  /* 0x0002682201007387 */ /* 0x0007e40000100800 */
[----:B---3--:R-:W-:Y:S01]  /*3ce70*/  HMMA.1688.F32.TF32 R32, R12, R64, R148 ;  /* 0x000000400c20723c */ /* 0x008fe20000081094 */
[----:B----4-:R-:W-:-:S02]  /*3ce80*/  IMAD.MOV.U32 R181, RZ, RZ, R144 ;  /* 0x000000ffffb57224 */ /* 0x010fc400078e0090 */
[----:B------:R-:W3:Y:S04]  /*3ce90*/  LDSM.16.M88.4 R144, [R145+0xf080] ;  /* 0x00f080009190783b */ /* 0x000ee80000000200 */
[----:B------:R-:W-:Y:S04]  /*3cea0*/  STL [R1+0x1ad0], R41 ;  /* 0x001ad02901007387 */ /* 0x000fe80000100800 */
[----:B------:R-:W-:Y:S04]  /*3ceb0*/  STL [R1+0x1acc], R40 ;  /* 0x001acc2801007387 */ /* 0x000fe80000100800 */
[----:B------:R-:W-:Y:S09]  /*3cec0*/  STL [R1+0x1ac8], R0 ;  /* 0x001ac80001007387 */ /* 0x000ff20000100800 */
[----:B------:R-:W-:-:S02]  /*3ced0*/  IMAD.MOV.U32 R16, RZ, RZ, R35 ;  /* 0x000000ffff107224 */ /* 0x000fc400078e0023 */
[----:B------:R-:W-:Y:S02]  /*3cee0*/  IMAD.MOV.U32 R17, RZ, RZ, R34 ;  /* 0x000000ffff117224 */ /* 0x000fe400078e0022 */
[----:B------:R-:W-:Y:S02]  /*3cef0*/  IMAD.MOV.U32 R20, RZ, RZ, R33 ;  /* 0x000000ffff147224 */ /* 0x000fe400078e0021 */
[----:B------:R-:W-:Y:S01]  /*3cf00*/  IMAD.MOV.U32 R21, RZ, RZ, R32 ;  /* 0x000000ffff157224 */ /* 0x000fe200078e0020 */
[----:B------:R-:W-:Y:S04]  /*3cf10*/  STL [R1+0x1ae0], R16 ;  /* 0x001ae01001007387 */ /* 0x000fe80000100800 */
[----:B------:R-:W-:Y:S04]  /*3cf20*/  STL [R1+0x1adc], R17 ;  /* 0x001adc1101007387 */ /* 0x000fe80000100800 */
[----:B------:R-:W-:Y:S04]  /*3cf30*/  STL [R1+0x1ad8], R20 ;  /* 0x001ad81401007387 */ /* 0x000fe80000100800 */
[----:B------:R-:W-:Y:S04]  /*3cf40*/  STL [R1+0x1ad4], R21 ;  /* 0x001ad41501007387 */ /* 0x000fe80000100800 */
[----:B------:R-:W4:Y:S04]  /*3cf50*/  LDL.LU R44, [R1+0x750] ;  /* 0x00075000012c7983 */ /* 0x000f280000300800 */
[----:B------:R-:W4:Y:S04]  /*3cf60*/  LDL.LU R45, [R1+0x754] ;  /* 0x00075400012d7983 */ /* 0x000f280000300800 */
[----:B------:R-:W4:Y:S04]  /*3cf70*/  LDL.LU R46, [R1+0x758] ;  /* 0x00075800012e7983 */ /* 0x000f280000300800 */
[----:B------:R-:W4:Y:S01]  /*3cf80*/  LDL.LU R47, [R1+0x75c] ;  /* 0x00075c00012f7983 */ /* 0x000f220000300800 */
[----:B-1----:R-:W-:Y:S03]  /*3cf90*/  HMMA.1688.F32.TF32 R172, R184, R132, R208 ;  /* 0x00000084b8ac723c */ /* 0x002fe600000810d0 */
        /* <DEDUP_REMOVED lines=13> */
[----:B------:R-:W-:Y:S03]  /*3d070*/  HMMA.1688.F32.TF32 R148, R164, R128, R192 ;  /* 0x00000080a494723c */ /* 0x000fe600000810c0 */
        /* <DEDUP_REMOVED lines=17> */
[----:B------:R-:W2:Y:S01]  /*3d190*/  LDL.LU R218, [R1+0x868] ;  /* 0x0008680001da7983 */ /* 0x000ea20000300800 */
[----:B---3--:R-:W-:Y:S03]  /*3d1a0*/  HMMA.1688.F32.TF32 R164, R164, R144, R188 ;  /* 0x00000090a4a4723c */ /* 0x008fe600000810bc */
        /* <DEDUP_REMOVED lines=35> */
[C---:B----4-:R-:W-:Y:S08]  /*3d3e0*/  HMMA.1688.F32.TF32 R212, R224.reuse, R132, R212 ;  /* 0x00000084e0d4723c */ /* 0x050ff000000810d4 */
[----:B------:R-:W-:Y:S08]  /*3d3f0*/  HMMA.1688.F32.TF32 R208, R224, R128, R208 ;  /* 0x00000080e0d0723c */ /* 0x000ff000000810d0 */
[C---:B--2---:R-:W-:Y:S08]  /*3d400*/  HMMA.1688.F32.TF32 R180, R184.reuse, R140, R180 ;  /* 0x0000008cb8b4723c */ /* 0x044ff000000810b4 */
[----:B---3--:R-:W-:Y:S08]  /*3d410*/  HMMA.1688.F32.TF32 R184, R184, R144, R216 ;  /* 0x00000090b8b8723c */ /* 0x008ff000000810d8 */
[C---:B------:R-:W-:Y:S01]  /*3d420*/  HMMA.1688.F32.TF32 R216, R224.reuse, R136, R44 ;  /* 0x00000088e0d8723c */ /* 0x040fe2000008102c */
[----:B------:R-:W2:Y:S04]  /*3d430*/  LDL.LU R44, [R1+0x690] ;  /* 0x00069000012c7983 */ /* 0x000ea80000300800 */
[----:B------:R-:W2:Y:S04]  /*3d440*/  LDL.LU R45, [R1+0x694] ;  /* 0x00069400012d7983 */ /* 0x000ea80000300800 */
[----:B------:R-:W2:Y:S04]  /*3d450*/  LDL.LU R46, [R1+0x698] ;  /* 0x00069800012e7983 */ /* 0x000ea80000300800 */
[----:B------:R-:W2:Y:S04]  /*3d460*/  LDL.LU R47, [R1+0x69c] ;  /* 0x00069c00012f7983 */ /* 0x000ea80000300800 */
[----:B------:R-:W3:Y:S04]  /*3d470*/  LDL.LU R68, [R1+0x630] ;  /* 0x0006300001447983 */ /* 0x000ee80000300800 */
[----:B------:R-:W3:Y:S04]  /*3d480*/  LDL.LU R69, [R1+0x634] ;  /* 0x0006340001457983 */ /* 0x000ee80000300800 */
[----:B------:R-:W3:Y:S04]  /*3d490*/  LDL.LU R70, [R1+0x638] ;  /* 0x0006380001467983 */ /* 0x000ee80000300800 */
[----:B------:R-:W3:Y:S01]  /*3d4a0*/  LDL.LU R71, [R1+0x63c] ;  /* 0x00063c0001477983 */ /* 0x000ee20000300800 */
[C---:B------:R-:W-:Y:S08]  /*3d4b0*/  HMMA.1688.F32.TF32 R220, R224.reuse, R140, R220 ;  /* 0x0000008ce0dc723c */ /* 0x040ff000000810dc */
[----:B------:R-:W-:Y:S01]  /*3d4c0*/  HMMA.1688.F32.TF32 R224, R224, R144, R32 ;  /* 0x00000090e0e0723c */ /* 0x000fe20000081020 */
[----:B------:R-:W4:Y:S04]  /*3d4d0*/  LDL.LU R32, [R1+0x620] ;  /* 0x0006200001207983 */ /* 0x000f280000300800 */
[----:B------:R-:W4:Y:S04]  /*3d4e0*/  LDL.LU R33, [R1+0x624] ;  /* 0x0006240001217983 */ /* 0x000f280000300800 */
[----:B------:R-:W4:Y:S04]  /*3d4f0*/  LDL.LU R34, [R1+0x628] ;  /* 0x0006280001227983 */ /* 0x000f280000300800 */
[----:B------:R-:W4:Y:S01]  /*3d500*/  LDL.LU R35, [R1+0x62c] ;  /* 0x00062c0001237983 */ /* 0x000f220000300800 */
[C---:B------:R-:W-:Y:S11]  /*3d510*/  HMMA.1688.F32.TF32 R236, R244.reuse, R136, R236 ;  /* 0x00000088f4ec723c */ /* 0x040ff600000810ec */
[----:B------:R-:W-:Y:S11]  /*3d520*/  @!UPT UIADD3 URZ, URZ, URZ, URZ ;  /* 0x0000003f3f3ff290 */ /* 0x000ff6000fffe03f */
[----:B------:R-:W-:Y:S01]  /*3d530*/  @!UPT UIADD3 URZ, URZ, URZ, URZ ;  /* 0x0000003f3f3ff290 */ /* 0x000fe2000fffe03f */
        /* <DEDUP_REMOVED lines=8> */
[----:B------:R-:W-:Y:S08]  /*3d5c0*/  HMMA.1688.F32.TF32 R240, R244, R140, R240 ;  /* 0x0000008cf4f0723c */ /* 0x000ff000000810f0 */
[C---:B------:R-:W-:Y:S08]  /*3d5d0*/  HMMA.1688.F32.TF32 R188, R204.reuse, R128, R188 ;  /* 0x00000080ccbc723c */ /* 0x040ff000000810bc */
[C---:B------:R-:W-:Y:S08]  /*3d5e0*/  HMMA.1688.F32.TF32 R192, R204.reuse, R132, R192 ;  /* 0x00000084ccc0723c */ /* 0x040ff000000810c0 */
[C---:B------:R-:W-:Y:S08]  /*3d5f0*/  HMMA.1688.F32.TF32 R196, R204.reuse, R136, R196 ;  /* 0x00000088ccc4723c */ /* 0x040ff000000810c4 */
[C---:B------:R-:W-:Y:S08]  /*3d600*/  HMMA.1688.F32.TF32 R200, R204.reuse, R140, R200 ;  /* 0x0000008cccc8723c */ /* 0x040ff000000810c8 */
[----:B------:R-:W-:Y:S01]  /*3d610*/  HMMA.1688.F32.TF32 R204, R204, R144, R48 ;  /* 0x00000090cccc723c */ /* 0x000fe20000081030 */
[----:B------:R-:W4:Y:S04]  /*3d620*/  LDL.LU R48, [R1+0x600] ;  /* 0x0006000001307983 */ /* 0x000f280000300800 */
[----:B------:R-:W4:Y:S03]  /*3d630*/  LDL.LU R49, [R1+0x604] ;  /* 0x0006040001317983 */ /* 0x000f260000300800 */
[C---:B------:R-:W-:Y:S01]  /*3d640*/  HMMA.1688.F32.TF32 R228, R244.reuse, R128, R228 ;  /* 0x00000080f4e4723c */ /* 0x040fe200000810e4 */
[----:B------:R-:W4:Y:S04]  /*3d650*/  LDL.LU R50, [R1+0x608] ;  /* 0x0006080001327983 */ /* 0x000f280000300800 */
[----:B------:R-:W4:Y:S03]  /*3d660*/  LDL.LU R51, [R1+0x60c] ;  /* 0x00060c0001337983 */ /* 0x000f260000300800 */
[C---:B------:R-:W-:Y:S01]  /*3d670*/  HMMA.1688.F32.TF32 R232, R244.reuse, R132, R232 ;  /* 0x00000084f4e8723c */ /* 0x040fe200000810e8 */
[----:B------:R1:W-:Y:S04]  /*3d680*/  STL [R1+0x1b2c], R240 ;  /* 0x001b2cf001007387 */ /* 0x0003e80000100800 */
[----:B------:R-:W-:Y:S04]  /*3d690*/  STL [R1+0x1b28], R241 ;  /* 0x001b28f101007387 */ /* 0x000fe80000100800 */
[----:B------:R1:W-:Y:S04]  /*3d6a0*/  STL [R1+0x1b24], R242 ;  /* 0x001b24f201007387 */ /* 0x0003e80000100800 */
[----:B------:R-:W-:Y:S01]  /*3d6b0*/  STL [R1+0x1b10], R243 ;  /* 0x001b10f301007387 */ /* 0x000fe20000100800 */
[----:B--2---:R-:W-:Y:S03]  /*3d6c0*/  HMMA.1688.F32.TF32 R244, R244, R144, R44 ;  /* 0x00000090f4f4723c */ /* 0x004fe6000008102c */
[----:B------:R-:W2:Y:S04]  /*3d6d0*/  LDL.LU R44, [R1+0x5e0] ;  /* 0x0005e000012c7983 */ /* 0x000ea80000300800 */
[----:B------:R-:W2:Y:S04]  /*3d6e0*/  LDL.LU R45, [R1+0x5e4] ;  /* 0x0005e400012d7983 */ /* 0x000ea80000300800 */
[----:B------:R-:W2:Y:S04]  /*3d6f0*/  LDL.LU R46, [R1+0x5e8] ;  /* 0x0005e800012e7983 */ /* 0x000ea80000300800 */
[----:B------:R-:W2:Y:S01]  /*3d700*/  LDL.LU R47, [R1+0x5ec] ;  /* 0x0005ec00012f7983 */ /* 0x000ea20000300800 */
[C---:B---3--:R-:W-:Y:S07]  /*3d710*/  HMMA.1688.F32.TF32 R68, R4.reuse, R128, R68 ;  /* 0x000000800444723c */ /* 0x048fee0000081044 */
[----:B------:R-:W-:Y:S04]  /*3d720*/  STL [R1+0x1b3c], R244 ;  /* 0x001b3cf401007387 */ /* 0x000fe80000100800 */
[----:B------:R-:W-:Y:S04]  /*3d730*/  STL [R1+0x1b38], R245 ;  /* 0x001b38f501007387 */ /* 0x000fe80000100800 */
[----:B------:R-:W-:Y:S04]  /*3d740*/  STL [R1+0x1b34], R246 ;  /* 0x001b34f601007387 */ /* 0x000fe80000100800 */
[----:B------:R-:W-:Y:S04]  /*3d750*/  STL [R1+0x1b30], R247 ;  /* 0x001b30f701007387 */ /* 0x000fe80000100800 */
[----:B------:R-:W-:Y:S01]  /*3d760*/  STL.64 [R1+0xe0], R68 ;  /* 0x0000e04401007387 */ /* 0x000fe20000100a00 */
[----:B----4-:R-:W-:Y:S03]  /*3d770*/  HMMA.1688.F32.TF32 R32, R4, R132, R32 ;  /* 0x000000840420723c */ /* 0x010fe60000081020 */
[----:B------:R3:W-:Y:S11]  /*3d780*/  STL.64 [R1+0xe8], R70 ;  /* 0x0000e84601007387 */ /* 0x0007f60000100a00 */
[----:B------:R-:W-:Y:S10]  /*3d790*/  @!UPT UIADD3 URZ, URZ, URZ, URZ ;  /* 0x0000003f3f3ff290 */ /* 0x000ff4000fffe03f */
[----:B-1----:R-:W-:Y:S01]  /*3d7a0*/  IMAD.MOV.U32 R240, RZ, RZ, R32 ;  /* 0x000000fffff07224 */ /* 0x002fe200078e0020 */
[----:B------:R-:W-:Y:S01]  /*3d7b0*/  MOV R242, R34 ;  /* 0x0000002200f27202 */ /* 0x000fe20000000f00 */
[----:B------:R-:W-:Y:S01]  /*3d7c0*/  IMAD.MOV.U32 R241, RZ, RZ, R33 ;  /* 0x000000fffff17224 */ /* 0x000fe200078e0021 */
[----:B------:R-:W4:Y:S01]  /*3d7d0*/  LDL.LU R32, [R1+0x590] ;  /* 0x0005900001207983 */ /* 0x000f220000300800 */
[----:B------:R-:W-:-:S03]  /*3d7e0*/  IMAD.MOV.U32 R236, RZ, RZ, R35 ;  /* 0x000000ffffec7224 */ /* 0x000fc600078e0023 */
[----:B------:R-:W4:Y:S04]  /*3d7f0*/  LDL.LU R33, [R1+0x594] ;  /* 0x0005940001217983 */ /* 0x000f280000300800 */
[----:B------:R-:W4:Y:S04]  /*3d800*/  LDL.LU R34, [R1+0x598] ;  /* 0x0005980001227983 */ /* 0x000f280000300800 */
[----:B------:R-:W4:Y:S04]  /*3d810*/  LDL.LU R35, [R1+0x59c] ;  /* 0x00059c0001237983 */ /* 0x000f280000300800 */
[----:B------:R1:W-:Y:S04]  /*3d820*/  STL [R1+0x1b4c], R236 ;  /* 0x001b4cec01007387 */ /* 0x0003e80000100800 */
[----:B------:R-:W-:Y:S04]  /*3d830*/  STL [R1+0x1b48], R242 ;  /* 0x001b48f201007387 */ /* 0x000fe80000100800 */
[----:B------:R1:W-:Y:S01]  /*3d840*/  STL [R1+0x1b44], R240 ;  /* 0x001b44f001007387 */ /* 0x0003e20000100800 */
[C---:B---3--:R-:W-:Y:S03]  /*3d850*/  HMMA.1688.F32.TF32 R68, R4.reuse, R136, R248 ;  /* 0x000000880444723c */ /* 0x048fe600000810f8 */
[----:B------:R3:W-:Y:S11]  /*3d860*/  STL [R1+0x1b40], R241 ;  /* 0x001b40f101007387 */ /* 0x0007f60000100800 */
[----:B------:R-:W-:Y:S10]  /*3d870*/  @!UPT UIADD3 URZ, URZ, URZ, URZ ;  /* 0x0000003f3f3ff290 */ /* 0x000ff4000fffe03f */
[----:B------:R-:W-:Y:S02]  /*3d880*/  IMAD.MOV.U32 R244, RZ, RZ, R68 ;  /* 0x000000fffff47224 */ /* 0x000fe400078e0044 */
[----:B------:R-:W-:Y:S01]  /*3d890*/  IMAD.MOV.U32 R245, RZ, RZ, R69 ;  /* 0x000000fffff57224 */ /* 0x000fe200078e0045 */
[----:B------:R-:W4:Y:S01]  /*3d8a0*/  LDL.LU R68, [R1+0x580] ;  /* 0x0005800001447983 */ /* 0x000f220000300800 */
[----:B------:R-:W-:Y:S02]  /*3d8b0*/  IMAD.MOV.U32 R246, RZ, RZ, R70 ;  /* 0x000000fffff67224 */ /* 0x000fe400078e0046 */
[----:B------:R-:W-:Y:S01]  /*3d8c0*/  IMAD.MOV.U32 R247, RZ, RZ, R71 ;  /* 0x000000fffff77224 */ /* 0x000fe200078e0047 */
[----:B------:R-:W4:Y:S04]  /*3d8d0*/  LDL.LU R69, [R1+0x584] ;  /* 0x0005840001457983 */ /* 0x000f280000300800 */
[----:B------:R-:W4:Y:S04]  /*3d8e0*/  LDL.LU R70, [R1+0x588] ;  /* 0x0005880001467983 */ /* 0x000f280000300800 */
[----:B------:R-:W4:Y:S01]  /*3d8f0*/  LDL.LU R71, [R1+0x58c] ;  /* 0x00058c0001477983 */ /* 0x000f220000300800 */
[----:B------:R-:W-:Y:S11]  /*3d900*/  HMMA.1688.F32.TF32 R48, R4, R140, R48 ;  /* 0x0000008c0430723c */ /* 0x000ff60000081030 */
[----:B------:R-:W-:Y:S11]  /*3d910*/  @!UPT UIADD3 URZ, URZ, URZ, URZ ;  /* 0x0000003f3f3ff290 */ /* 0x000ff6000fffe03f */
[----:B------:R-:W-:Y:S02]  /*3d920*/  @!UPT UIADD3 URZ, URZ, URZ, URZ ;  /* 0x0000003f3f3ff290 */ /* 0x000fe4000fffe03f */
[----:B-1----:R-:W-:Y:S01]  /*3d930*/  IMAD.MOV.U32 R236, RZ, RZ, R48 ;  /* 0x000000ffffec7224 */ /* 0x002fe200078e0030 */
[----:B------:R-:W-:Y:S01]  /*3d940*/  MOV R240, R50 ;  /* 0x0000003200f07202 */ /* 0x000fe20000000f00 */
[----:B------:R-:W-:Y:S01]  /*3d950*/  IMAD.MOV.U32 R242, RZ, RZ, R49 ;  /* 0x000000fffff27224 */ /* 0x000fe200078e0031 */
[----:B------:R-:W4:Y:S01]  /*3d960*/  LDL.LU R48, [R1+0x570] ;  /* 0x0005700001307983 */ /* 0x000f220000300800 */
[----:B---3--:R-:W-:-:S03]  /*3d970*/  IMAD.MOV.U32 R241, RZ, RZ, R51 ;  /* 0x000000fffff17224 */ /* 0x008fc600078e0033 */
[----:B------:R-:W3:Y:S04]  /*3d980*/  LDL.LU R49, [R1+0x574] ;  /* 0x0005740001317983 */ /* 0x000ee80000300800 */
[----:B------:R-:W3:Y:S04]  /*3d990*/  LDL.LU R50, [R1+0x578] ;  /* 0x0005780001327983 */ /* 0x000ee80000300800 */
[----:B------:R-:W3:Y:S04]  /*3d9a0*/  LDL.LU R51, [R1+0x57c] ;  /* 0x00057c0001337983 */ /* 0x000ee80000300800 */
[----:B------:R-:W3:Y:S04]  /*3d9b0*/  LDL.LU R248, [R1+0x1c0] ;  /* 0x0001c00001f87983 */ /* 0x000ee80000300800 */
[----:B------:R-:W3:Y:S04]  /*3d9c0*/  LDL.LU R249, [R1+0x1c4] ;  /* 0x0001c40001f97983 */ /* 0x000ee80000300800 */
[----:B------:R-:W3:Y:S04]  /*3d9d0*/  LDL.LU R250, [R1+0x1c8] ;  /* 0x0001c80001fa7983 */ /* 0x000ee80000300800 */
[----:B------:R-:W3:Y:S01]  /*3d9e0*/  LDL.LU R251, [R1+0x1cc] ;  /* 0x0001cc0001fb7983 */ /* 0x000ee20000300800 */
[----:B--2---:R-:W-:Y:S03]  /*3d9f0*/  HMMA.1688.F32.TF32 R4, R4, R144, R44 ;  /* 0x000000900404723c */ /* 0x004fe6000008102c */
[----:B------:R-:W2:Y:S04]  /*3da00*/  LDL.LU R44, [R1+0x550] ;  /* 0x00055000012c7983 */ /* 0x000ea80000300800 */
[----:B------:R-:W2:Y:S04]  /*3da10*/  LDL.LU R45, [R1+0x554] ;  /* 0x00055400012d7983 */ /* 0x000ea80000300800 */
[----:B------:R-:W2:Y:S04]  /*3da20*/  LDL.LU R46, [R1+0x558] ;  /* 0x00055800012e7983 */ /* 0x000ea80000300800 */
[----:B------:R-:W2:Y:S01]  /*3da30*/  LDL.LU R47, [R1+0x55c] ;  /* 0x00055c00012f7983 */ /* 0x000ea20000300800 */
[----:B----4-:R-:W-:Y:S11]  /*3da40*/  HMMA.1688.F32.TF32 R32, R8, R128, R32 ;  /* 0x000000800820723c */ /* 0x010ff60000081020 */
[----:B------:R-:W-:Y:S11]  /*3da50*/  @!UPT UIADD3 URZ, URZ, URZ, URZ ;  /* 0x0000003f3f3ff290 */ /* 0x000ff6000fffe03f */
[----:B------:R-:W-:Y:S02]  /*3da60*/  @!UPT UIADD3 URZ, URZ, URZ, URZ ;  /* 0x0000003f3f3ff290 */ /* 0x000fe4000fffe03f */
[----:B------:R-:W-:Y:S01]  /*3da70*/  IMAD.MOV.U32 R52, RZ, RZ, R32 ;  /* 0x000000ffff347224 */ /* 0x000fe200078e0020 */
[----:B------:R-:W-:Y:S01]  /*3da80*/  MOV R65, R34 ;  /* 0x0000002200417202 */ /* 0x000fe20000000f00 */
[----:B------:R-:W-:Y:S01]  /*3da90*/  IMAD.MOV.U32 R53, RZ, RZ, R33 ;  /* 0x000000ffff357224 */ /* 0x000fe200078e0021 */
[----:B------:R-:W4:Y:S01]  /*3daa0*/  LDL.LU R32, [R1+0x450] ;  /* 0x0004500001207983 */ /* 0x000f220000300800 */
[----:B------:R-:W-:-:S03]  /*3dab0*/  IMAD.MOV.U32 R64, RZ, RZ, R35 ;  /* 0x000000ffff407224 */ /* 0x000fc600078e0023 */
[----:B------:R-:W4:Y:S04]  /*3dac0*/  LDL.LU R33, [R1+0x454] ;  /* 0x0004540001217983 */ /* 0x000f280000300800 */
[----:B------:R-:W4:Y:S04]  /*3dad0*/  LDL.LU R34, [R1+0x458] ;  /* 0x0004580001227983 */ /* 0x000f280000300800 */
[----:B------:R-:W4:Y:S01]  /*3dae0*/  LDL.LU R35, [R1+0x45c] ;  /* 0x00045c0001237983 */ /* 0x000f220000300800 */
[C---:B------:R-:W-:Y:S03]  /*3daf0*/  HMMA.1688.F32.TF32 R68, R8.reuse, R132, R68 ;  /* 0x000000840844723c */ /* 0x040fe60000081044 */
[----:B------:R-:W-:Y:S04]  /*3db00*/  STL [R1+0x1af0], R64 ;  /* 0x001af04001007387 */ /* 0x000fe80000100800 */
[----:B------:R-:W-:Y:S11]  /*3db10*/  STL [R1+0x1aec], R65 ;  /* 0x001aec4101007387 */ /* 0x000ff60000100800 */
[----:B------:R-:W-:Y:S06]  /*3db20*/  @!UPT UIADD3 URZ, URZ, URZ, URZ ;  /* 0x0000003f3f3ff290 */ /* 0x000fec000fffe03f */
[----:B------:R-:W-:Y:S02]  /*3db30*/  IMAD.MOV.U32 R61, RZ, RZ, R68 ;  /* 0x000000ffff3d7224 */ /* 0x000fe400078e0044 */
[----:B------:R-:W-:Y:S02]  /*3db40*/  IMAD.MOV.U32 R60, RZ, RZ, R69 ;  /* 0x000000ffff3c7224 */ /* 0x000fe400078e0045 */
[----:B------:R-:W-:Y:S02]  /*3db50*/  IMAD.MOV.U32 R57, RZ, RZ, R70 ;  /* 0x000000ffff397224 */ /* 0x000fe400078e0046 */
[----:B------:R-:W-:Y:S01]  /*3db60*/  IMAD.MOV.U32 R56, RZ, RZ, R71 ;  /* 0x000000ffff387224 */ /* 0x000fe200078e0047 */
[----:B------:R-:W-:Y:S01]  /*3db70*/  STL [R1+0x1ae8], R53 ;  /* 0x001ae83501007387 */ /* 0x000fe20000100800 */
[C---:B---3--:R-:W-:Y:S08]  /*3db80*/  HMMA.1688.F32.TF32 R48, R8.reuse, R140, R48 ;  /* 0x0000008c0830723c */ /* 0x048ff00000081030 */
[----:B------:R-:W-:Y:S01]  /*3db90*/  HMMA.1688.F32.TF32 R68, R8, R136, R248 ;  /* 0x000000880844723c */ /* 0x000fe200000810f8 */
[----:B------:R-:W-:Y:S04]  /*3dba0*/  STL [R1+0x1ae4], R52 ;  /* 0x001ae43401007387 */ /* 0x000fe80000100800 */
[----:B------:R-:W-:Y:S04]  /*3dbb0*/  STL [R1+0x1b00], R56 ;  /* 0x001b003801007387 */ /* 0x000fe80000100800 */
[----:B------:R-:W-:Y:S04]  /*3dbc0*/  STL [R1+0x1afc], R57 ;  /* 0x001afc3901007387 */ /* 0x000fe80000100800 */
[----:B------:R-:W-:Y:S04]  /*3dbd0*/  STL [R1+0x1af8], R60 ;  /* 0x001af83c01007387 */ /* 0x000fe80000100800 */
[----:B------:R1:W-:Y:S07]  /*3dbe0*/  STL [R1+0x1af4], R61 ;  /* 0x001af43d01007387 */ /* 0x0003ee0000100800 */
[----:B------:R-:W-:Y:S01]  /*3dbf0*/  MOV R40, R70 ;  /* 0x0000004600287202 */ /* 0x000fe20000000f00 */
[----:B------:R-:W-:-:S02]  /*3dc00*/  IMAD.MOV.U32 R41, RZ, RZ, R69 ;  /* 0x000000ffff297224 */ /* 0x000fc400078e0045 */
[----:B------:R-:W-:Y:S02]  /*3dc10*/  IMAD.MOV.U32 R21, RZ, RZ, R68 ;  /* 0x000000ffff157224 */ /* 0x000fe400078e0044 */
[----:B------:R-:W-:Y:S04]  /*3dc20*/  STL [R1+0x1b0c], R40 ;  /* 0x001b0c2801007387 */ /* 0x000fe80000100800 */
[----:B------:R-:W-:Y:S04]  /*3dc30*/  STL [R1+0x1b08], R41 ;  /* 0x001b082901007387 */ /* 0x000fe80000100800 */
[----:B------:R3:W-:Y:S01]  /*3dc40*/  STL [R1+0x1b04], R21 ;  /* 0x001b041501007387 */ /* 0x0007e20000100800 */
[----:B--2---:R-:W-:Y:S01]  /*3dc50*/  HMMA.1688.F32.TF32 R8, R8, R144, R44 ;  /* 0x000000900808723c */ /* 0x004fe2000008102c */
[----:B------:R-:W-:-:S02]  /*3dc60*/  IMAD.MOV.U32 R20, RZ, RZ, R51 ;  /* 0x000000ffff147224 */ /* 0x000fc400078e0033 */
[----:B------:R-:W-:-:S04]  /*3dc70*/  IMAD.MOV.U32 R17, RZ, RZ, R50 ;  /* 0x000000ffff117224 */ /* 0x000fc800078e0032 */
[----:B------:R-:W-:Y:S11]  /*3dc80*/  IMAD.MOV.U32 R47, RZ, RZ, R24 ;  /* 0x000000ffff2f7224 */ /* 0x000ff600078e0018 */
[----:B------:R-:W-:Y:S06]  /*3dc90*/  @!UPT UIADD3 URZ, URZ, URZ, URZ ;  /* 0x0000003f3f3ff290 */ /* 0x000fec000fffe03f */
[----:B-1----:R-:W-:Y:S01]  /*3dca0*/  IMAD.MOV.U32 R61, RZ, RZ, R8 ;  /* 0x000000ffff3d7224 */ /* 0x002fe200078e0008 */
[----:B------:R-:W-:Y:S01]  /*3dcb0*/  MOV R65, R10 ;  /* 0x0000000a00417202 */ /* 0x000fe20000000f00 */
[----:B------:R-:W-:Y:S02]  /*3dcc0*/  IMAD.MOV.U32 R64, RZ, RZ, R9 ;  /* 0x000000ffff407224 */ /* 0x000fe400078e0009 */
[----:B------:R-:W-:Y:S01]  /*3dcd0*/  IMAD.MOV.U32 R53, RZ, RZ, R11 ;  /* 0x000000ffff357224 */ /* 0x000fe200078e000b */
[----:B------:R-:W-:Y:S01]  /*3dce0*/  MOV R46, R25 ;  /* 0x00000019002e7202 */ /* 0x000fe20000000f00 */
[----:B------:R-:W-:Y:S02]  /*3dcf0*/  IMAD.MOV.U32 R45, RZ, RZ, R26 ;  /* 0x000000ffff2d7224 */ /* 0x000fe400078e001a */
[----:B------:R-:W-:Y:S02]  /*3dd00*/  IMAD.MOV.U32 R44, RZ, RZ, R27 ;  /* 0x000000ffff2c7224 */ /* 0x000fe400078e001b */
[----:B------:R-:W-:-:S02]  /*3dd10*/  IMAD.MOV.U32 R51, RZ, RZ, R28 ;  /* 0x000000ffff337224 */ /* 0x000fc400078e001c */
[----:B------:R-:W-:Y:S02]  /*3dd20*/  IMAD.MOV.U32 R16, RZ, RZ, R49 ;  /* 0x000000ffff107224 */ /* 0x000fe400078e0031 */
[----:B------:R-:W-:Y:S02]  /*3dd30*/  IMAD.MOV.U32 R50, RZ, RZ, R29 ;  /* 0x000000ffff327224 */ /* 0x000fe400078e001d */
[----:B------:R-:W-:Y:S02]  /*3dd40*/  IMAD.MOV.U32 R52, RZ, RZ, R48 ;  /* 0x000000ffff347224 */ /* 0x000fe400078e0030 */
[----:B------:R-:W-:Y:S02]  /*3dd50*/  IMAD.MOV.U32 R49, RZ, RZ, R30 ;  /* 0x000000ffff317224 */ /* 0x000fe400078e001e */
[----:B------:R-:W-:Y:S02]  /*3dd60*/  IMAD.MOV.U32 R48, RZ, RZ, R31 ;  /* 0x000000ffff307224 */ /* 0x000fe400078e001f */
[----:B------:R-:W-:-:S02]  /*3dd70*/  IMAD.MOV.U32 R248, RZ, RZ, R252 ;  /* 0x000000fffff87224 */ /* 0x000fc400078e00fc */
[----:B------:R-:W-:Y:S01]  /*3dd80*/  IMAD.MOV.U32 R249, RZ, RZ, R18 ;  /* 0x000000fffff97224 */ /* 0x000fe200078e0012 */
[----:B----4-:R-:W-:Y:S01]  /*3dd90*/  HMMA.1688.F32.TF32 R8, R12, R128, R32 ;  /* 0x000000800c08723c */ /* 0x010fe20000081020 */
[----:B------:R-:W2:Y:S04]  /*3dda0*/  LDL.LU R32, [R1+0x430] ;  /* 0x0004300001207983 */ /* 0x000ea80000300800 */
[----:B------:R-:W2:Y:S04]  /*3ddb0*/  LDL.LU R33, [R1+0x434] ;  /* 0x0004340001217983 */ /* 0x000ea80000300800 */
[----:B------:R-:W2:Y:S04]  /*3ddc0*/  LDL.LU R34, [R1+0x438] ;  /* 0x0004380001227983 */ /* 0x000ea80000300800 */
[----:B------:R-:W2:Y:S04]  /*3ddd0*/  LDL.LU R35, [R1+0x43c] ;  /* 0x00043c0001237983 */ /* 0x000ea80000300800 */
[----:B------:R-:W4:Y:S04]  /*3dde0*/  LDL.LU R24, [R1+0x2e0] ;  /* 0x0002e00001187983 */ /* 0x000f280000300800 */
[----:B------:R-:W4:Y:S04]  /*3ddf0*/  LDL.LU R25, [R1+0x2e4] ;  /* 0x0002e40001197983 */ /* 0x000f280000300800 */
[----:B------:R-:W4:Y:S04]  /*3de00*/  LDL.LU R26, [R1+0x2e8] ;  /* 0x0002e800011a7983 */ /* 0x000f280000300800 */
[----:B------:R-:W4:Y:S01]  /*3de10*/  LDL.LU R27, [R1+0x2ec] ;  /* 0x0002ec00011b7983 */ /* 0x000f220000300800 */
[----:B------:R-:W-:-:S03]  /*3de20*/  IMAD.MOV.U32 R57, RZ, RZ, R8 ;  /* 0x000000ffff397224 */ /* 0x000fc600078e0008 */
[----:B------:R-:W2:Y:S01]  /*3de30*/  LDL.LU R28, [R1+0x320] ;  /* 0x00032000011c7983 */ /* 0x000ea20000300800 */
[----:B------:R-:W-:-:S03]  /*3de40*/  IMAD.MOV.U32 R60, RZ, RZ, R9 ;  /* 0x000000ffff3c7224 */ /* 0x000fc600078e0009 */
        /* <DEDUP_REMOVED lines=8> */
[----:B------:R-:W2:Y:S04]  /*3ded0*/  LDL.LU R11, [R1+0x31c] ;  /* 0x00031c00010b7983 */ /* 0x000ea80000300800 */
[----:B------:R-:W2:Y:S04]  /*3dee0*/  LDL.LU R252, [R1+0x1bec] ;  /* 0x001bec0001fc7983 */ /* 0x000ea80000300800 */
[----:B------:R-:W3:Y:S01]  /*3def0*/  LDL.LU R18, [R1+0x1be8] ;  /* 0x001be80001127983 */ /* 0x000ee20000300800 */
[----:B------:R-:W-:-:S03]  /*3df00*/  IMAD.MOV.U32 R0, RZ, RZ, R71 ;  /* 0x000000ffff007224 */ /* 0x000fc600078e0047 */
[----:B------:R-:W4:Y:S04]  /*3df10*/  LDL.LU R250, [R1+0x108] ;  /* 0x0001080001fa7983 */ /* 0x000f280000300800 */
[----:B------:R-:W4:Y:S04]  /*3df20*/  LDL.LU R251, [R1+0x10c] ;  /* 0x00010c0001fb7983 */ /* 0x000f280000300800 */
[----:B------:R-:W4:Y:S04]  /*3df30*/  LDL.LU R68, [R1+0x210] ;  /* 0x0002100001447983 */ /* 0x000f280000300800 */
[----:B------:R-:W4:Y:S01]  /*3df40*/  LDL.LU R69, [R1+0x214] ;  /* 0x0002140001457983 */ /* 0x000f220000300800 */
[----:B--2---:R-:W-:-:S03]  /*3df50*/  MOV R70, R252 ;  /* 0x000000fc00467202 */ /* 0x004fc60000000f00 */
[----:B------:R-:W2:Y:S01]  /*3df60*/  LDL.LU R252, [R1+0x1be4] ;  /* 0x001be40001fc7983 */ /* 0x000ea20000300800 */
[----:B---3--:R-:W-:-:S03]  /*3df70*/  IMAD.MOV.U32 R71, RZ, RZ, R18 ;  /* 0x000000ffff477224 */ /* 0x008fc600078e0012 */
[----:B------:R-:W3:Y:S01]  /*3df80*/  LDL.LU R18, [R1+0x1be0] ;  /* 0x001be00001127983 */ /* 0x000ee20000300800 */
[C---:B------:R-:W-:Y:S03]  /*3df90*/  HMMA.1688.F32.TF32 R32, R12.reuse, R132, R32 ;  /* 0x000000840c20723c */ /* 0x040fe60000081020 */
[----:B------:R-:W3:Y:S04]  /*3dfa0*/  LDL.LU R76, [R1+0x3f0] ;  /* 0x0003f000014c7983 */ /* 0x000ee80000300800 */
[----:B------:R-:W3:Y:S01]  /*3dfb0*/  LDL.LU R77, [R1+0x3f4] ;  /* 0x0003f400014d7983 */ /* 0x000ee20000300800 */
[----:B----4-:R-:W-:Y:S03]  /*3dfc0*/  HMMA.1688.F32.TF32 R24, R12, R136, R24 ;  /* 0x000000880c18723c */ /* 0x010fe60000081018 */
[----:B------:R-:W4:Y:S04]  /*3dfd0*/  LDL.LU R78, [R1+0x3f8] ;  /* 0x0003f800014e7983 */ /* 0x000f280000300800 */
[----:B------:R-:W4:Y:S04]  /*3dfe0*/  LDL.LU R79, [R1+0x3fc] ;  /* 0x0003fc00014f7983 */ /* 0x000f280000300800 */
[----:B------:R-:W4:Y:S04]  /*3dff0*/  LDL.LU R72, [R1+0x300] ;  /* 0x0003000001487983 */ /* 0x000f280000300800 */
[----:B------:R-:W4:Y:S01]  /*3e000*/  LDL.LU R73, [R1+0x304] ;  /* 0x0003040001497983 */ /* 0x000f220000300800 */
[----:B------:R-:W-:-:S02]  /*3e010*/  IMAD.MOV.U32 R133, RZ, RZ, R34 ;  /* 0x000000ffff857224 */ /* 0x000fc400078e0022 */
[----:B------:R-:W-:-:S06]  /*3e020*/  IMAD.MOV.U32 R132, RZ, RZ, R35 ;  /* 0x000000ffff847224 */ /* 0x000fcc00078e0023 */
[----:B------:R-:W-:Y:S02]  /*3e030*/  IMAD.MOV.U32 R137, RZ, RZ, R26 ;  /* 0x000000ffff897224 */ /* 0x000fe400078e001a */
[----:B------:R-:W-:Y:S02]  /*3e040*/  IMAD.MOV.U32 R136, RZ, RZ, R27 ;  /* 0x000000ffff887224 */ /* 0x000fe400078e001b */
[----:B--2---:R-:W-:Y:S02]  /*3e050*/  IMAD.MOV.U32 R75, RZ, RZ, R252 ;  /* 0x000000ffff4b7224 */ /* 0x004fe400078e00fc */
[----:B---3--:R-:W-:Y:S02]  /*3e060*/  IMAD.MOV.U32 R74, RZ, RZ, R18 ;  /* 0x000000ffff4a7224 */ /* 0x008fe400078e0012 */
[----:B------:R-:W4:Y:S04]  /*3e070*/  LDL.LU R18, [R1+0x1bdc] ;  /* 0x001bdc0001127983 */ /* 0x000f280000300800 */
[----:B------:R-:W2:Y:S04]  /*3e080*/  LDL.LU R252, [R1+0x1bd8] ;  /* 0x001bd80001fc7983 */ /* 0x000ea80000300800 */
[----:B------:R-:W3:Y:S04]  /*3e090*/  LDL.LU.64 R34, [R1+0x1bd0] ;  /* 0x001bd00001227983 */ /* 0x000ee80000300a00 */
[----:B------:R-:W2:Y:S01]  /*3e0a0*/  LDL.LU.64 R26, [R1+0x1bc8] ;  /* 0x001bc800011a7983 */ /* 0x000ea20000300a00 */
[----:B------:R-:W-:Y:S01]  /*3e0b0*/  HMMA.1688.F32.TF32 R28, R12, R140, R28 ;  /* 0x0000008c0c1c723c */ /* 0x000fe2000008101c */
[----:B------:R-:W-:-:S02]  /*3e0c0*/  IMAD.MOV.U32 R21, RZ, RZ, R32 ;  /* 0x000000ffff157224 */ /* 0x000fc400078e0020 */
[----:B------:R-:W-:-:S05]  /*3e0d0*/  IMAD.MOV.U32 R56, RZ, RZ, R33 ;  /* 0x000000ffff387224 */ /* 0x000fca00078e0021 */
[----:B------:R-:W-:Y:S07]  /*3e0e0*/  HMMA.1688.F32.TF32 R8, R12, R144, R8 ;  /* 0x000000900c08723c */ /* 0x000fee0000081008 */
[----:B------:R-:W-:Y:S02]  /*3e0f0*/  IMAD.MOV.U32 R12, RZ, RZ, R19 ;  /* 0x000000ffff0c7224 */ /* 0x000fe400078e0013 */
[----:B------:R-:W-:-:S07]  /*3e100*/  IMAD.MOV.U32 R13, RZ, RZ, R22 ;  /* 0x000000ffff0d7224 */ /* 0x000fce00078e0016 */
[----:B------:R-:W-:Y:S02]  /*3e110*/  IMAD.MOV.U32 R33, RZ, RZ, R30 ;  /* 0x000000ffff217224 */ /* 0x000fe400078e001e */
[----:B------:R-:W-:Y:S02]  /*3e120*/  IMAD.MOV.U32 R32, RZ, RZ, R31 ;  /* 0x000000ffff207224 */ /* 0x000fe400078e001f */
[----:B------:R-:W3:Y:S04]  /*3e130*/  LDL.LU.64 R30, [R1+0x1bc0] ;  /* 0x001bc000011e7983 */ /* 0x000ee80000300a00 */
[----:B------:R-:W3:Y:S01]  /*3e140*/  LDL.LU R141, [R1+0x370] ;  /* 0x00037000018d7983 */ /* 0x000ee20000300800 */
[----:B------:R-:W-:-:S03]  /*3e150*/  IMAD.MOV.U32 R14, RZ, RZ, R23 ;  /* 0x000000ffff0e7224 */ /* 0x000fc600078e0017 */
[----:B------:R-:W4:Y:S04]  /*3e160*/  LDL.LU R19, [R1+0x1bbc] ;  /* 0x001bbc0001137983 */ /* 0x000f280000300800 */
[----:B------:R-:W3:Y:S04]  /*3e170*/  LDL.LU R22, [R1+0x1bb8] ;  /* 0x001bb80001167983 */ /* 0x000ee80000300800 */
[----:B------:R-:W3:Y:S01]  /*3e180*/  LDL.LU R23, [R1+0x1bb4] ;  /* 0x001bb40001177983 */ /* 0x000ee20000300800 */
[----:B------:R-:W-:Y:S02]  /*3e190*/  IMAD.MOV.U32 R237, RZ, RZ, R4 ;  /* 0x000000ffffed7224 */ /* 0x000fe400078e0004 */
[----:B------:R-:W-:Y:S01]  /*3e1a0*/  IMAD.MOV.U32 R238, RZ, RZ, R5 ;  /* 0x000000ffffee7224 */ /* 0x000fe200078e0005 */
[----:B------:R-:W-:Y:S01]  /*3e1b0*/  LDS R4, [R2+0x27000] ;  /* 0x0270000002047984 */ /* 0x000fe20000000800 */
[----:B------:R-:W-:-:S02]  /*3e1c0*/  IMAD.MOV.U32 R239, RZ, RZ, R6 ;  /* 0x000000ffffef7224 */ /* 0x000fc400078e0006 */
[----:B------:R-:W-:Y:S01]  /*3e1d0*/  IMAD.MOV.U32 R243, RZ, RZ, R7 ;  /* 0x000000fffff37224 */ /* 0x000fe200078e0007 */
[----:B------:R-:W-:Y:S04]  /*3e1e0*/  LDS R6, [R2+0x27800] ;  /* 0x0278000002067984 */ /* 0x000fe80000000800 */
[----:B------:R-:W-:Y:S04]  /*3e1f0*/  LDS R5, [R3+0x27000] ;  /* 0x0270000003057984 */ /* 0x000fe80000000800 */
[----:B------:R-:W4:Y:S01]  /*3e200*/  LDS R7, [R3+0x27800] ;  /* 0x0278000003077984 */ /* 0x000f220000000800 */
[----:B--2---:R-:W-:-:S03]  /*3e210*/  IMAD.MOV.U32 R15, RZ, RZ, R27 ;  /* 0x000000ffff0f7224 */ /* 0x004fc600078e001b */
[----:B------:R-:W2:Y:S01]  /*3e220*/  LDL.LU R27, [R1+0x1bb0] ;  /* 0x001bb000011b7983 */ /* 0x000ea20000300800 */
[C---:B----4-:R-:W-:Y:S08]  /*3e230*/  HMMA.1688.F32.TF32 R76, R4.reuse, R18, R76 ;  /* 0x00000012044c723c */ /* 0x050ff0000008104c */
[C---:B---3--:R-:W-:Y:S08]  /*3e240*/  HMMA.1688.F32.TF32 R72, R4.reuse, R22, R72 ;  /* 0x000000160448723c */ /* 0x048ff00000081048 */
[C---:B------:R-:W-:Y:S07]  /*3e250*/  HMMA.1688.F32.TF32 R248, R4.reuse, R30, R248 ;  /* 0x0000001e04f8723c */ /* 0x040fee00000810f8 */
        /* <DEDUP_REMOVED lines=17> */
[----:B-1----:R-:W2:Y:S04]  /*3e370*/  LDL.LU.64 R250, [R1+0x1b78] ;  /* 0x001b780001fa7983 */ /* 0x002ea80000300a00 */
[----:B------:R-:W2:Y:S01]  /*3e380*/  LDL.LU.64 R248, [R1+0x1b70] ;  /* 0x001b700001f87983 */ /* 0x000ea20000300a00 */
[C---:B------:R-:W-:Y:S11]  /*3e390*/  HMMA.1688.F32.TF32 R12, R4.reuse, R34, R12 ;  /* 0x00000022040c723c */ /* 0x040ff6000008100c */
[----:B------:R-:W-:Y:S11]  /*3e3a0*/  @!UPT UIADD3 URZ, URZ, URZ, URZ ;  /* 0x0000003f3f3ff290 */ /* 0x000ff6000fffe03f */
[----:B------:R-:W-:Y:S01]  /*3e3b0*/  @!UPT UIADD3 URZ, URZ, URZ, URZ ;  /* 0x0000003f3f3ff290 */ /* 0x000fe2000fffe03f */
[----:B------:R-:W-:Y:S04]  /*3e3c0*/  STL.64 [R1+0x680], R12 ;  /* 0x0006800c01007387 */ /* 0x000fe80000100a00 */
[----:B------:R1:W-:Y:S02]  /*3e3d0*/  STL.64 [R1+0x688], R14 ;  /* 0x0006880e01007387 */ /* 0x0003e40000100a00 */
[C---:B-1----:R-:W-:Y:S08]  /*3e3e0*/  HMMA.1688.F32.TF32 R12, R4.reuse, R38, R48 ;  /* 0x00000026040c723c */ /* 0x042ff00000081030 */
[C---:B------:R-:W-:Y:S11]  /*3e3f0*/  HMMA.1688.F32.TF32 R48, R4.reuse, R42, R44 ;  /* 0x0000002a0430723c */ /* 0x040ff6000008102c */
[----:B------:R-:W-:Y:S04]  /*3e400*/  @!UPT UIADD3 URZ, URZ, URZ, URZ ;  /* 0x0000003f3f3ff290 */ /* 0x000fe8000fffe03f */
[----:B------:R-:W-:Y:S04]  /*3e410*/  STL.64 [R1+0x6b0], R12 ;  /* 0x0006b00c01007387 */ /* 0x000fe80000100a00 */
[----:B------:R1:W-:Y:S02]  /*3e420*/  STL.64 [R1+0x6b8], R14 ;  /* 0x0006b80e01007387 */ /* 0x0003e40000100a00 */
[C---:B-1----:R-:W-:Y:S02]  /*3e430*/  HMMA.1688.F32.TF32 R12, R4.reuse, R58, R80 ;  /* 0x0000003a040c723c */ /* 0x042fe40000081050 */
[----:B------:R-:W-:Y:S04]  /*3e440*/  STL.64 [R1+0x720], R48 ;  /* 0x0007203001007387 */ /* 0x000fe80000100a00 */
[----:B------:R1:W-:Y:S02]  /*3e450*/  STL.64 [R1+0x728], R50 ;  /* 0x0007283201007387 */ /* 0x0003e40000100a00 */
[C---:B-1----:R-:W-:Y:S08]  /*3e460*/  HMMA.1688.F32.TF32 R48, R4.reuse, R62, R96 ;  /* 0x0000003e0430723c */ /* 0x042ff00000081060 */
[C---:B--2---:R-:W-:Y:S11]  /*3e470*/  HMMA.1688.F32.TF32 R44, R4.reuse, R54, R248 ;  /* 0x00000036042c723c */ /* 0x044ff600000810f8 */
[----:B------:R-:W-:Y:S11]  /*3e480*/  @!UPT UIADD3 URZ, URZ, URZ, URZ ;  /* 0x0000003f3f3ff290 */ /* 0x000ff6000fffe03f */
[----:B------:R-:W-:Y:S01]  /*3e490*/  @!UPT UIADD3 URZ, URZ, URZ, URZ ;  /* 0x0000003f3f3ff290 */ /* 0x000fe2000fffe03f */
[----:B------:R-:W-:Y:S04]  /*3e4a0*/  STL.64 [R1+0x7a0], R44 ;  /* 0x0007a02c01007387 */ /* 0x000fe80000100a00 */
[----:B------:R1:W-:Y:S04]  /*3e4b0*/  STL.64 [R1+0x7a8], R46 ;  /* 0x0007a82e01007387 */ /* 0x0003e80000100a00 */
[----:B------:R-:W-:Y:S04]  /*3e4c0*/  STL.64 [R1+0x7c0], R12 ;  /* 0x0007c00c01007387 */ /* 0x000fe80000100a00 */
[----:B------:R2:W-:Y:S01]  /*3e4d0*/  STL.64 [R1+0x7c8], R14 ;  /* 0x0007c80e01007387 */ /* 0x0005e20000100a00 */
[C---:B-1----:R-:W-:Y:S08]  /*3e4e0*/  HMMA.1688.F32.TF32 R44, R4.reuse, R66, R112 ;  /* 0x00000042042c723c */ /* 0x042ff00000081070 */
[C---:B--2---:R-:W-:Y:S01]  /*3e4f0*/  HMMA.1688.F32.TF32 R12, R4.reuse, R130, R148 ;  /* 0x00000082040c723c */ /* 0x044fe20000081094 */
[----:B------:R-:W-:Y:S04]  /*3e500*/  STL.64 [R1+0x820], R48 ;  /* 0x0008203001007387 */ /* 0x000fe80000100a00 */
[----:B------:R1:W-:Y:S10]  /*3e510*/  STL.64 [R1+0x828], R50 ;  /* 0x0008283201007387 */ /* 0x0003f40000100a00 */
[----:B------:R-:W-:Y:S01]  /*3e520*/  STL.64 [R1+0x880], R44 ;  /* 0x0008802c01007387 */ /* 0x000fe20000100a00 */
[C---:B-1----:R-:W-:Y:S03]  /*3e530*/  HMMA.1688.F32.TF32 R48, R4.reuse, R134, R152 ;  /* 0x000000860430723c */ /* 0x042fe60000081098 */
[----:B------:R1:W-:Y:S04]  /*3e540*/  STL.64 [R1+0x888], R46 ;  /* 0x0008882e01007387 */ /* 0x0003e80000100a00 */
[----:B------:R-:W-:Y:S04]  /*3e550*/  STL.64 [R1+0x8d0], R12 ;  /* 0x0008d00c01007387 */ /* 0x000fe80000100a00 */
[----:B------:R2:W-:Y:S01]  /*3e560*/  STL.64 [R1+0x8d8], R14 ;  /* 0x0008d80e01007387 */ /* 0x0005e20000100a00 */
[C---:B-1----:R-:W-:Y:S08]  /*3e570*/  HMMA.1688.F32.TF32 R44, R4.reuse, R138, R156 ;  /* 0x0000008a042c723c */ /* 0x042ff0000008109c */
[C---:B--2---:R-:W-:Y:S08]  /*3e580*/  HMMA.1688.F32.TF32 R12, R4.reuse, R142, R160 ;  /* 0x0000008e040c723c */ /* 0x044ff000000810a0 */
[----:B------:R-:W-:Y:S01]  /*3e590*/  HMMA.1688.F32.TF32 R4, R4, R146, R164 ;  /* 0x000000920404723c */ /* 0x000fe200000810a4 */
[----:B------:R-:W-:Y:S04]  /*3e5a0*/  STL.64 [R1+0x8c0], R48 ;  /* 0x0008c03001007387 */ /* 0x000fe80000100a00 */
[----:B------:R-:W-:Y:S04]  /*3e5b0*/  STL.64 [R1+0x8c8], R50 ;  /* 0x0008c83201007387 */ /* 0x000fe80000100a00 */
[----:B------:R1:W-:Y:S04]  /*3e5c0*/  STL.64 [R1+0x8b0], R44 ;  /* 0x0008b02c01007387 */ /* 0x0003e80000100a00 */
[----:B------:R2:W-:Y:S04]  /*3e5d0*/  STL.64 [R1+0x8b8], R46 ;  /* 0x0008b82e01007387 */ /* 0x0005e80000100a00 */
[----:B------:R-:W3:Y:S04]  /*3e5e0*/  LDL.LU R152, [R1+0x20] ;  /* 0x0000200001987983 */ /* 0x000ee80000300800 */
[----:B------:R1:W-:Y:S04]  /*3e5f0*/  STL.64 [R1+0x8a0], R12 ;  /* 0x0008a00c01007387 */ /* 0x0003e80000100a00 */
[----:B------:R1:W-:Y:S04]  /*3e600*/  STL.64 [R1+0x8a8], R14 ;  /* 0x0008a80e01007387 */ /* 0x0003e80000100a00 */
[----:B------:R-:W-:Y:S04]  /*3e610*/  STL.64 [R1+0x890], R4 ;  /* 0x0008900401007387 */ /* 0x000fe80000100a00 */
[----:B------:R-:W-:Y:S04]  /*3e620*/  STL.64 [R1+0x898], R6 ;  /* 0x0008980601007387 */ /* 0x000fe80000100a00 */
        /* <DEDUP_REMOVED lines=11> */
[----:B-1----:R-:W3:Y:S04]  /*3e6e0*/  LDL.LU R44, [R1+0x330] ;  /* 0x00033000012c7983 */ /* 0x002ee80000300800 */
[----:B------:R-:W3:Y:S04]  /*3e6f0*/  LDL.LU R45, [R1+0x334] ;  /* 0x00033400012d7983 */ /* 0x000ee80000300800 */
[----:B--2---:R-:W3:Y:S04]  /*3e700*/  LDL.LU R46, [R1+0x338] ;  /* 0x00033800012e7983 */ /* 0x004ee80000300800 */
[----:B------:R-:W3:Y:S04]  /*3e710*/  LDL.LU R47, [R1+0x33c] ;  /* 0x00033c00012f7983 */ /* 0x000ee80000300800 */
[----:B------:R-:W2:Y:S04]  /*3e720*/  LDL.LU R48, [R1+0x3e0] ;  /* 0x0003e00001307983 */ /* 0x000ea80000300800 */
[----:B------:R-:W2:Y:S04]  /*3e730*/  LDL.LU R49, [R1+0x3e4] ;  /* 0x0003e40001317983 */ /* 0x000ea80000300800 */
[----:B------:R-:W2:Y:S04]  /*3e740*/  LDL.LU R50, [R1+0x3e8] ;  /* 0x0003e80001327983 */ /* 0x000ea80000300800 */
[----:B------:R-:W2:Y:S01]  /*3e750*/  LDL.LU R51, [R1+0x3ec] ;  /* 0x0003ec0001337983 */ /* 0x000ea20000300800 */
[----:B------:R-:W-:Y:S01]  /*3e760*/  MOV R40, R24 ;  /* 0x0000001800287202 */ /* 0x000fe20000000f00 */
[----:B------:R-:W-:-:S02]  /*3e770*/  IMAD.MOV.U32 R41, RZ, RZ, R25 ;  /* 0x000000ffff297224 */ /* 0x000fc400078e0019 */
[----:B------:R-:W-:Y:S01]  /*3e780*/  IMAD.MOV.U32 R37, RZ, RZ, R28 ;  /* 0x000000ffff257224 */ /* 0x000fe200078e001c */
[----:B------:R-:W4:Y:S01]  /*3e790*/  LDL.LU R164, [R1+0x250] ;  /* 0x0002500001a47983 */ /* 0x000f220000300800 */
[----:B------:R-:W-:Y:S01]  /*3e7a0*/  IMAD.MOV.U32 R36, RZ, RZ, R29 ;  /* 0x000000ffff247224 */ /* 0x000fe200078e001d */
[----:B------:R-:W-:Y:S01]  /*3e7b0*/  MOV R29, R8 ;  /* 0x00000008001d7202 */ /* 0x000fe20000000f00 */
[----:B------:R-:W-:Y:S01]  /*3e7c0*/  IMAD.MOV.U32 R28, RZ, RZ, R9 ;  /* 0x000000ffff1c7224 */ /* 0x000fe200078e0009 */
[----:B------:R-:W-:Y:S01]  /*3e7d0*/  LDS R8, [R252+0x27000] ;  /* 0x02700000fc087984 */ /* 0x000fe20000000800 */
[----:B------:R-:W-:Y:S02]  /*3e7e0*/  IMAD.MOV.U32 R25, RZ, RZ, R10 ;  /* 0x000000ffff197224 */ /* 0x000fe400078e000a */
[----:B------:R-:W-:Y:S01]  /*3e7f0*/  IMAD.MOV.U32 R24, RZ, RZ, R11 ;  /* 0x000000ffff187224 */ /* 0x000fe200078e000b */
[----:B------:R-:W-:Y:S04]  /*3e800*/  LDS R10, [R252+0x27800] ;  /* 0x02780000fc0a7984 */ /* 0x000fe80000000800 */
[----:B------:R-:W-:Y:S04]  /*3e810*/  LDS R9, [R141+0x27000] ;  /* 0x027000008d097984 */ /* 0x000fe80000000800 */
[----:B------:R-:W3:Y:S04]  /*3e820*/  LDS R11, [R141+0x27800] ;  /* 0x027800008d0b7984 */ /* 0x000ee80000000800 */
        /* <DEDUP_REMOVED lines=30> */
[----:B------:R-:W1:Y:S01]  /*3ea10*/  LDS R7, [R3+0x27880] ;  /* 0x0278800003077984 */ /* 0x000e620000000800 */
[C---:B---3--:R-:W-:Y:S08]  /*3ea20*/  HMMA.1688.F32.TF32 R44, R8.reuse, R22, R44 ;  /* 0x00000016082c723c */ /* 0x048ff0000008102c */
[C---:B--2---:R-:W-:Y:S11]  /*3ea30*/  HMMA.1688.F32.TF32 R48, R8.reuse, R18, R48 ;  /* 0x000000120830723c */ /* 0x044ff60000081030 */
[----:B------:R-:W-:Y:S11]  /*3ea40*/  @!UPT UIADD3 URZ, URZ, URZ, URZ ;  /* 0x0000003f3f3ff290 */ /* 0x000ff6000fffe03f */
[----:B------:R-:W-:Y:S01]  /*3ea50*/  @!UPT UIADD3 URZ, URZ, URZ, URZ ;  /* 0x0000003f3f3ff290 */ /* 0x000fe2000fffe03f */
[----:B------:R-:W-:Y:S04]  /*3ea60*/  STL.64 [R1+0x160], R48 ;  /* 0x0001603001007387 */ /* 0x000fe80000100a00 */
[----:B------:R2:W-:Y:S04]  /*3ea70*/  STL.64 [R1+0x168], R50 ;  /* 0x0001683201007387 */ /* 0x0005e80000100a00 */
[----:B--2---:R-:W2:Y:S04]  /*3ea80*/  LDL.LU.64 R50, [R1+0x1b68] ;  /* 0x001b680001327983 */ /* 0x004ea80000300a00 */
[----:B------:R-:W2:Y:S04]  /*3ea90*/  LDL.LU.64 R48, [R1+0x1b60] ;  /* 0x001b600001307983 */ /* 0x000ea80000300a00 */
[----:B------:R-:W-:Y:S04]  /*3eaa0*/  STL.64 [R1+0x150], R44 ;  /* 0x0001502c01007387 */ /* 0x000fe80000100a00 */
[----:B------:R3:W-:Y:S04]  /*3eab0*/  STL.64 [R1+0x158], R46 ;  /* 0x0001582e01007387 */ /* 0x0007e80000100a00 */
[----:B---3--:R-:W3:Y:S04]  /*3eac0*/  LDL.LU.64 R46, [R1+0x1b58] ;  /* 0x001b5800012e7983 */ /* 0x008ee80000300a00 */
[----:B------:R-:W3:Y:S01]  /*3ead0*/  LDL.LU.64 R44, [R1+0x1b50] ;  /* 0x001b5000012c7983 */ /* 0x000ee20000300a00 */
[C---:B----4-:R-:W-:Y:S11]  /*3eae0*/  HMMA.1688.F32.TF32 R164, R8.reuse, R26, R164 ;  /* 0x0000001a08a4723c */ /* 0x050ff600000810a4 */
[----:B------:R-:W-:Y:S11]  /*3eaf0*/  @!UPT UIADD3 URZ, URZ, URZ, URZ ;  /* 0x0000003f3f3ff290 */ /* 0x000ff6000fffe03f */
[----:B------:R-:W-:Y:S01]  /*3eb00*/  @!UPT UIADD3 URZ, URZ, URZ, URZ ;  /* 0x0000003f3f3ff290 */ /* 0x000fe2000fffe03f */
[----:B------:R-:W-:Y:S04]  /*3eb10*/  STL.64 [R1+0x100], R164 ;  /* 0x000100a401007387 */ /* 0x000fe80000100a00 */
[----:B------:R4:W-:Y:S02]  /*3eb20*/  STL.64 [R1+0x108], R166 ;  /* 0x000108a601007387 */ /* 0x0009e40000100a00 */
[C---:B----4-:R-:W-:Y:S08]  /*3eb30*/  HMMA.1688.F32.TF32 R164, R8.reuse, R30, R160 ;  /* 0x0000001e08a4723c */ /* 0x050ff000000810a0 */
[C---:B------:R-:W-:Y:S08]  /*3eb40*/  HMMA.1688.F32.TF32 R160, R8.reuse, R34, R156 ;  /* 0x0000002208a0723c */ /* 0x040ff0000008109c */
[----:B------:R-:W-:Y:S07]  /*3eb50*/  HMMA.1688.F32.TF32 R156, R8, R38, R152 ;  /* 0x00000026089c723c */ /* 0x000fee0000081098 */
[----:B------:R-:W-:Y:S04]  /*3eb60*/  STL.64 [R1+0x130], R164 ;  /* 0x000130a401007387 */ /* 0x000fe80000100a00 */
[----:B------:R-:W-:Y:S04]  /*3eb70*/  STL.64 [R1+0x138], R166 ;  /* 0x000138a601007387 */ /* 0x000fe80000100a00 */
[----:B------:R-:W-:Y:S04]  /*3eb80*/  STL.64 [R1+0x3e0], R160 ;  /* 0x0003e0a001007387 */ /* 0x000fe80000100a00 */
[----:B------:R-:W-:Y:S04]  /*3eb90*/  STL.64 [R1+0x3e8], R162 ;  /* 0x0003e8a201007387 */ /* 0x000fe80000100a00 */
[----:B------:R-:W-:Y:S04]  /*3eba0*/  STL.64 [R1+0x580], R156 ;  /* 0x0005809c01007387 */ /* 0x000fe80000100a00 */
[----:B------:R-:W-:Y:S01]  /*3ebb0*/  STL.64 [R1+0x588], R158 ;  /* 0x0005889e01007387 */ /* 0x000fe20000100a00 */
[----:B-1----:R-:W-:Y:S08]  /*3ebc0*/  HMMA.1688.F32.TF32 R80, R4, R30, R80 ;  /* 0x0000001e0450723c */ /* 0x002ff00000081050 */
[C---:B---3--:R-:W-:Y:S08]  /*3ebd0*/  HMMA.1688.F32.TF32 R152, R8.reuse, R42, R44 ;  /* 0x0000002a0898723c */ /* 0x048ff0000008102c */
[C---:B------:R-:W-:Y:S08]  /*3ebe0*/  HMMA.1688.F32.TF32 R44, R8.reuse, R54, R68 ;  /* 0x00000036082c723c */ /* 0x040ff00000081044 */
[C---:B------:R-:W-:Y:S07]  /*3ebf0*/  HMMA.1688.F32.TF32 R68, R8.reuse, R58, R84 ;  /* 0x0000003a0844723c */ /* 0x040fee0000081054 */
[----:B------:R-:W-:Y:S01]  /*3ec00*/  STL.64 [R1+0x640], R152 ;  /* 0x0006409801007387 */ /* 0x000fe20000100a00 */
[C---:B------:R-:W-:Y:S03]  /*3ec10*/  HMMA.1688.F32.TF32 R84, R8.reuse, R62, R100 ;  /* 0x0000003e0854723c */ /* 0x040fe60000081064 */
[----:B------:R-:W-:Y:S04]  /*3ec20*/  STL.64 [R1+0x648], R154 ;  /* 0x0006489a01007387 */ /* 0x000fe80000100a00 */
[----:B------:R-:W-:Y:S04]  /*3ec30*/  STL.64 [R1+0x6d0], R44 ;  /* 0x0006d02c01007387 */ /* 0x000fe80000100a00 */
[----:B------:R1:W-:Y:S04]  /*3ec40*/  STL.64 [R1+0x6d8], R46 ;  /* 0x0006d82e01007387 */ /* 0x0003e80000100a00 */
[----:B------:R-:W-:Y:S04]  /*3ec50*/  STL.64 [R1+0x730], R68 ;  /* 0x0007304401007387 */ /* 0x000fe80000100a00 */
[----:B------:R3:W-:Y:S01]  /*3ec60*/  STL.64 [R1+0x738], R70 ;  /* 0x0007384601007387 */ /* 0x0007e20000100a00 */
[C---:B-1----:R-:W-:Y:S08]  /*3ec70*/  HMMA.1688.F32.TF32 R44, R8.reuse, R66, R116 ;  /* 0x00000042082c723c */ /* 0x042ff00000081074 */
[C---:B---3--:R-:W-:Y:S01]  /*3ec80*/  HMMA.1688.F32.TF32 R68, R8.reuse, R130, R168 ;  /* 0x000000820844723c */ /* 0x048fe200000810a8 */
        /* <DEDUP_REMOVED lines=8> */
[C---:B---3--:R-:W-:Y:S08]  /*3ed10*/  HMMA.1688.F32.TF32 R68, R8.reuse, R142, R180 ;  /* 0x0000008e0844723c */ /* 0x048ff000000810b4 */
[----:B------:R-:W-:Y:S01]  /*3ed20*/  HMMA.1688.F32.TF32 R8, R8, R146, R184 ;  /* 0x000000920808723c */ /* 0x000fe200000810b8 */
[----:B------:R-:W-:Y:S04]  /*3ed30*/  STL.64 [R1+0x860], R84 ;  /* 0x0008605401007387 */ /* 0x000fe80000100a00 */
[----:B------:R-:W-:Y:S04]  /*3ed40*/  STL.64 [R1+0x868], R86 ;  /* 0x0008685601007387 */ /* 0x000fe80000100a00 */
[----:B------:R-:W-:Y:S04]  /*3ed50*/  STL.64 [R1+0x850], R44 ;  /* 0x0008502c01007387 */ /* 0x000fe80000100a00 */
[----:B------:R-:W-:Y:S04]  /*3ed60*/  STL.64 [R1+0x858], R46 ;  /* 0x0008582e01007387 */ /* 0x000fe80000100a00 */
[----:B------:R-:W-:Y:S04]  /*3ed70*/  STL.64 [R1+0x840], R68 ;  /* 0x0008404401007387 */ /* 0x000fe80000100a00 */
[----:B------:R-:W-:Y:S04]  /*3ed80*/  STL.64 [R1+0x848], R70 ;  /* 0x0008484601007387 */ /* 0x000fe80000100a00 */
[----:B------:R-:W-:Y:S04]  /*3ed90*/  STL.64 [R1+0x830], R8 ;  /* 0x0008300801007387 */ /* 0x000fe80000100a00 */
[----:B------:R1:W-:Y:S04]  /*3eda0*/  STL.64 [R1+0x838], R10 ;  /* 0x0008380a01007387 */ /* 0x0003e80000100a00 */
[----:B------:R-:W-:Y:S04]  /*3edb0*/  LDS R44, [R252+0x27080] ;  /* 0x02708000fc2c7984 */ /* 0x000fe80000000800 */
[----:B------:R-:W-:Y:S01]  /*3edc0*/  LDS R46, [R252+0x27880] ;  /* 0x02788000fc2e7984 */ /* 0x000fe20000000800 */
[C---:B-1----:R-:W-:Y:S03]  /*3edd0*/  HMMA.1688.F32.TF32 R8, R4.reuse, R18, R96 ;  /* 0x000000120408723c */ /* 0x042fe60000081060 */
[----:B------:R-:W-:Y:S04]  /*3ede0*/  LDS R45, [R141+0x27080] ;  /* 0x027080008d2d7984 */ /* 0x000fe80000000800 */
[----:B------:R-:W1:Y:S01]  /*3edf0*/  LDS R47, [R141+0x27880] ;  /* 0x027880008d2f7984 */ /* 0x000e620000000800 */
[C---:B------:R-:W-:Y:S03]  /*3ee00*/  HMMA.1688.F32.TF32 R68, R4.reuse, R22, R148 ;  /* 0x000000160444723c */ /* 0x040fe60000081094 */
[----:B------:R-:W-:Y:S04]  /*3ee10*/  LDS R96, [R2+0x27100] ;  /* 0x0271000002607984 */ /* 0x000fe80000000800 */
[----:B------:R-:W-:Y:S04]  /*3ee20*/  LDS R98, [R2+0x27900] ;  /* 0x0279000002627984 */ /* 0x000fe80000000800 */
[----:B------:R-:W-:Y:S04]  /*3ee30*/  LDS R97, [R3+0x27100] ;  /* 0x0271000003617984 */ /* 0x000fe80000000800 */
[----:B------:R-:W3:Y:S04]  /*3ee40*/  LDS R99, [R3+0x27900] ;  /* 0x0279000003637984 */ /* 0x000ee80000000800 */
[----:B------:R-:W-:Y:S04]  /*3ee50*/  STL.64 [R1+0x50], R8 ;  /* 0x0000500801007387 */ /* 0x000fe80000100a00 */
[----:B------:R4:W-:Y:S04]  /*3ee60*/  STL.64 [R1+0x58], R10 ;  /* 0x0000580a01007387 */ /* 0x0009e80000100a00 */
[----:B------:R-:W-:Y:S04]  /*3ee70*/  LDS R184, [R252+0x27180] ;  /* 0x02718000fcb87984 */ /* 0x000fe80000000800 */
[----:B------:R-:W-:Y:S01]  /*3ee80*/  LDS R186, [R252+0x27980] ;  /* 0x02798000fcba7984 */ /* 0x000fe20000000800 */
[C---:B----4-:R-:W-:Y:S03]  /*3ee90*/  HMMA.1688.F32.TF32 R8, R4.reuse, R26, R112 ;  /* 0x0000001a0408723c */ /* 0x050fe60000081070 */
[----:B------:R-:W-:Y:S04]  /*3eea0*/  STL.64 [R1+0x40], R68 ;  /* 0x0000404401007387 */ /* 0x000fe80000100a00 */
[----:B------:R4:W-:Y:S04]  /*3eeb0*/  STL.64 [R1+0x48], R70 ;  /* 0x0000484601007387 */ /* 0x0009e80000100a00 */
[----:B------:R-:W-:Y:S04]  /*3eec0*/  LDS R185, [R141+0x27180] ;  /* 0x027180008db97984 */ /* 0x000fe80000000800 */
[----:B------:R-:W-:Y:S01]  /*3eed0*/  LDS R187, [R141+0x27980] ;  /* 0x027980008dbb7984 */ /* 0x000fe20000000800 */
[C---:B----4-:R-:W-:Y:S07]  /*3eee0*/  HMMA.1688.F32.TF32 R68, R4.reuse, R34, R248 ;  /* 0x000000220444723c */ /* 0x050fee00000810f8 */
[----:B------:R-:W-:Y:S04]  /*3eef0*/  STL.64 [R1+0x30], R8 ;  /* 0x0000300801007387 */ /* 0x000fe80000100a00 */
[----:B------:R4:W-:Y:S02]  /*3ef00*/  STL.64 [R1+0x38], R10 ;  /* 0x0000380a01007387 */ /* 0x0009e40000100a00 */
[C---:B----4-:R-:W-:Y:S02]  /*3ef10*/  HMMA.1688.F32.TF32 R8, R4.reuse, R38, R12 ;  /* 0x000000260408723c */ /* 0x050fe4000008100c */
[----:B------:R-:W-:Y:S04]  /*3ef20*/  STL.64 [R1+0x60], R80 ;  /* 0x0000605001007387 */ /* 0x000fe80000100a00 */
[----:B------:R-:W-:Y:S04]  /*3ef30*/  STL.64 [R1+0x68], R82 ;  /* 0x0000685201007387 */ /* 0x000fe80000100a00 */
[----:B------:R-:W1:Y:S04]  /*3ef40*/  LDL.LU R148, [R1+0x120] ;  /* 0x0001200001947983 */ /* 0x000e680000300800 */
[----:B------:R-:W-:Y:S04]  /*3ef50*/  STL.64 [R1+0x140], R68 ;  /* 0x0001404401007387 */ /* 0x000fe80000100a00 */
[----:B------:R-:W-:Y:S05]  /*3ef60*/  STL.64 [R1+0x148], R70 ;  /* 0x0001484601007387 */ /* 0x000fea0000100a00 */
[----:B------:R-:W-:Y:S04]  /*3ef70*/  STL.64 [R1+0x230], R8 ;  /* 0x0002300801007387 */ /* 0x000fe80000100a00 */
[----:B------:R2:W-:Y:S04]  /*3ef80*/  STL.64 [R1+0x238], R10 ;  /* 0x0002380a01007387 */ /* 0x0005e80000100a00 */
[----:B------:R-:W1:Y:S04]  /*3ef90*/  LDL.LU R149, [R1+0x124] ;  /* 0x0001240001957983 */ /* 0x000e680000300800 */
[----:B------:R-:W1:Y:S04]  /*3efa0*/  LDL.LU R150, [R1+0x128] ;  /* 0x0001280001967983 */ /* 0x000e680000300800 */
[----:B------:R-:W1:Y:S04]  /*3efb0*/  LDL.LU R151, [R1+0x12c] ;  /* 0x00012c0001977983 */ /* 0x000e680000300800 */
        /* <DEDUP_REMOVED lines=8> */
[----:B------:R-:W1:Y:S04]  /*3f040*/  LDL.LU R12, [R1+0x4a0] ;  /* 0x0004a000010c7983 */ /* 0x000e680000300800 */
        /* <DEDUP_REMOVED lines=8> */
[----:B------:R-:W3:Y:S01]  /*3f0d0*/  LDL.LU R157, [R1+0x274] ;  /* 0x00027400019d7983 */ /* 0x000ee20000300800 */
[C---:B--2---:R-:W-:Y:S03]  /*3f0e0*/  HMMA.1688.F32.TF32 R8, R4.reuse, R42, R48 ;  /* 0x0000002a0408723c */ /* 0x044fe60000081030 */
[----:B------:R-:W2:Y:S04]  /*3f0f0*/  LDL.LU R158, [R1+0x278] ;  /* 0x00027800019e7983 */ /* 0x000ea80000300800 */
[----:B------:R-:W2:Y:S04]  /*3f100*/  LDL.LU R159, [R1+0x27c] ;  /* 0x00027c00019f7983 */ /* 0x000ea80000300800 */
[----:B------:R-:W2:Y:S04]  /*3f110*/  LDL.LU R248, [R1+0x90] ;  /* 0x0000900001f87983 */ /* 0x000ea80000300800 */
[----:B------:R-:W2:Y:S04]  /*3f120*/  LDL.LU R249, [R1+0x94] ;  /* 0x0000940001f97983 */ /* 0x000ea80000300800 */
[----:B------:R-:W2:Y:S04]  /*3f130*/  LDL.LU R250, [R1+0x98] ;  /* 0x0000980001fa7983 */ /* 0x000ea80000300800 */
[----:B------:R-:W2:Y:S01]  /*3f140*/  LDL.LU R251, [R1+0x9c] ;  /* 0x00009c0001fb7983 */ /* 0x000ea20000300800 */
[C---:B------:R-:W-:Y:S03]  /*3f150*/  HMMA.1688.F32.TF32 R68, R4.reuse, R54, R72 ;  /* 0x000000360444723c */ /* 0x040fe60000081048 */
[----:B------:R-:W-:Y:S04]  /*3f160*/  STL.64 [R1+0x330], R8 ;  /* 0x0003300801007387 */ /* 0x000fe80000100a00 */
[----:B------:R4:W-:Y:S01]  /*3f170*/  STL.64 [R1+0x338], R10 ;  /* 0x0003380a01007387 */ /* 0x0009e20000100a00 */
[C---:B------:R-:W-:Y:S08]  /*3f180*/  HMMA.1688.F32.TF32 R48, R4.reuse, R58, R88 ;  /* 0x0000003a0430723c */ /* 0x040ff00000081058 */
[C---:B----4-:R-:W-:Y:S07]  /*3f190*/  HMMA.1688.F32.TF32 R8, R4.reuse, R62, R104 ;  /* 0x0000003e0408723c */ /* 0x050fee0000081068 */
[----:B------:R-:W-:Y:S04]  /*3f1a0*/  STL.64 [R1+0x5c0], R68 ;  /* 0x0005c04401007387 */ /* 0x000fe80000100a00 */
[----:B------:R4:W-:Y:S04]  /*3f1b0*/  STL.64 [R1+0x5c8], R70 ;  /* 0x0005c84601007387 */ /* 0x0009e80000100a00 */
[----:B------:R-:W-:Y:S04]  /*3f1c0*/  STL.64 [R1+0x670], R48 ;  /* 0x0006703001007387 */ /* 0x000fe80000100a00 */
[----:B------:R4:W-:Y:S02]  /*3f1d0*/  STL.64 [R1+0x678], R50 ;  /* 0x0006783201007387 */ /* 0x0009e40000100a00 */
[C---:B----4-:R-:W-:Y:S02]  /*3f1e0*/  HMMA.1688.F32.TF32 R68, R4.reuse, R66, R120 ;  /* 0x000000420444723c */ /* 0x050fe40000081078 */
[----:B------:R-:W-:Y:S04]  /*3f1f0*/  STL.64 [R1+0x690], R8 ;  /* 0x0006900801007387 */ /* 0x000fe80000100a00 */
[----:B------:R4:W-:Y:S02]  /*3f200*/  STL.64 [R1+0x698], R10 ;  /* 0x0006980a01007387 */ /* 0x0009e40000100a00 */
[----:B------:R-:W-:Y:S08]  /*3f210*/  HMMA.1688.F32.TF32 R48, R4, R130, R188 ;  /* 0x000000820430723c */ /* 0x000ff000000810bc */
[----:B-1----:R-:W-:Y:S08]  /*3f220*/  HMMA.1688.F32.TF32 R12, R44, R18, R12 ;  /* 0x000000122c0c723c */ /* 0x002ff0000008100c */
[----:B----4-:R-:W-:Y:S01]  /*3f230*/  HMMA.1688.F32.TF32 R8, R4, R134, R192 ;  /* 0x000000860408723c */ /* 0x010fe200000810c0 */
[----:B------:R-:W-:Y:S04]  /*3f240*/  STL.64 [R1+0x710], R68 ;  /* 0x0007104401007387 */ /* 0x000fe80000100a00 */
[----:B------:R-:W-:Y:S04]  /*3f250*/  STL.64 [R1+0x718], R70 ;  /* 0x0007184601007387 */ /* 0x000fe80000100a00 */
[----:B------:R-:W4:Y:S04]  /*3f260*/  LDL.LU R112, [R1+0x500] ;  /* 0x0005000001707983 */ /* 0x000f280000300800 */
[----:B------:R-:W-:Y:S04]  /*3f270*/  STL.64 [R1+0x810], R48 ;  /* 0x0008103001007387 */ /* 0x000fe80000100a00 */
[----:B------:R1:W-:Y:S01]  /*3f280*/  STL.64 [R1+0x818], R50 ;  /* 0x0008183201007387 */ /* 0x0003e20000100a00 */
[----:B--2---:R-:W-:Y:S05]  /*3f290*/  HMMA.1688.F32.TF32 R248, R44, R42, R248 ;  /* 0x0000002a2cf8723c */ /* 0x004fea00000810f8 */
        /* <DEDUP_REMOVED lines=9> */
[----:B-1----:R-:W-:Y:S01]  /*3f330*/  HMMA.1688.F32.TF32 R48, R4, R138, R196 ;  /* 0x0000008a0430723c */ /* 0x002fe200000810c4 */
[----:B------:R-:W-:-:S02]  /*3f340*/  IMAD.MOV.U32 R120, RZ, RZ, R237 ;  /* 0x000000ffff787224 */ /* 0x000fc400078e00ed */
[----:B------:R-:W-:Y:S01]  /*3f350*/  IMAD.MOV.U32 R121, RZ, RZ, R238 ;  /* 0x000000ffff797224 */ /* 0x000fe200078e00ee */
[----:B------:R-:W-:Y:S04]  /*3f360*/  LDS R188, [R2+0x27180] ;  /* 0x0271800002bc7984 */ /* 0x000fe80000000800 */
[----:B--2---:R-:W-:Y:S01]  /*3f370*/  HMMA.1688.F32.TF32 R8, R4, R142, R200 ;  /* 0x0000008e0408723c */ /* 0x004fe200000810c8 */
[----:B------:R-:W-:Y:S01]  /*3f380*/  IMAD.MOV.U32 R122, RZ, RZ, R239 ;  /* 0x000000ffff7a7224 */ /* 0x000fe200078e00ef */
[----:B------:R-:W-:Y:S01]  /*3f390*/  LDS R190, [R2+0x27980] ;  /* 0x0279800002be7984 */ /* 0x000fe20000000800 */
[----:B------:R-:W-:-:S03]  /*3f3a0*/  IMAD.MOV.U32 R123, RZ, RZ, R243 ;  /* 0x000000ffff7b7224 */ /* 0x000fc600078e00f3 */
[----:B------:R-:W-:Y:S02]  /*3f3b0*/  LDS R189, [R3+0x27180] ;  /* 0x0271800003bd7984 */ /* 0x000fe40000000800 */
[----:B------:R-:W-:Y:S02]  /*3f3c0*/  HMMA.1688.F32.TF32 R4, R4, R146, R204 ;  /* 0x000000920404723c */ /* 0x000fe400000810cc */
[----:B------:R-:W-:Y:S05]  /*3f3d0*/  LDS R191, [R3+0x27980] ;  /* 0x0279800003bf7984 */ /* 0x000fea0000000800 */
[----:B------:R-:W-:Y:S04]  /*3f3e0*/  STL.64 [R1+0x7f0], R48 ;  /* 0x0007f03001007387 */ /* 0x000fe80000100a00 */
[----:B------:R-:W-:Y:S04]  /*3f3f0*/  STL.64 [R1+0x7f8], R50 ;  /* 0x0007f83201007387 */ /* 0x000fe80000100a00 */
[----:B------:R-:W-:Y:S04]  /*3f400*/  STL.64 [R1+0x7e0], R8 ;  /* 0x0007e00801007387 */ /* 0x000fe80000100a00 */
[----:B------:R3:W-:Y:S04]  /*3f410*/  STL.64 [R1+0x7e8], R10 ;  /* 0x0007e80a01007387 */ /* 0x0007e80000100a00 */
[----:B------:R-:W-:Y:S04]  /*3f420*/  STL.64 [R1+0x19a8], R14 ;  /* 0x0019a80e01007387 */ /* 0x000fe80000100a00 */
[----:B------:R-:W-:Y:S01]  /*3f430*/  STL.64 [R1+0x7d0], R4 ;  /* 0x0007d00401007387 */ /* 0x000fe20000100a00 */
[C---:B---3--:R-:W-:Y:S03]  /*3f440*/  HMMA.1688.F32.TF32 R8, R44.reuse, R22, R164 ;  /* 0x000000162c08723c */ /* 0x048fe600000810a4 */
[----:B------:R1:W-:Y:S05]  /*3f450*/  STL.64 [R1+0x7d8], R6 ;  /* 0x0007d80601007387 */ /* 0x0003ea0000100a00 */
[C---:B-1----:R-:W-:Y:S01]  /*3f460*/  HMMA.1688.F32.TF32 R4, R44.reuse, R26, R160 ;  /* 0x0000001a2c04723c */ /* 0x042fe200000810a0 */
[----:B------:R1:W-:Y:S11]  /*3f470*/  STL.64 [R1+0x19a0], R12 ;  /* 0x0019a00c01007387 */ /* 0x0003f60000100a00 */
[----:B------:R-:W-:Y:S03]  /*3f480*/  @!UPT UIADD3 URZ, URZ, URZ, URZ ;  /* 0x0000003f3f3ff290 */ /* 0x000fe6000fffe03f */
[----:B------:R-:W-:Y:S01]  /*3f490*/  STL.64 [R1+0x19b8], R10 ;  /* 0x0019b80a01007387 */ /* 0x000fe20000100a00 */
[C---:B-1----:R-:W-:Y:S03]  /*3f4a0*/  HMMA.1688.F32.TF32 R12, R44.reuse, R30, R156 ;  /* 0x0000001e2c0c723c */ /* 0x042fe6000008109c */
[----:B------:R1:W-:Y:S04]  /*3f4b0*/  STL.64 [R1+0x19b0], R8 ;  /* 0x0019b00801007387 */ /* 0x0003e80000100a00 */
[----:B------:R-:W-:Y:S01]  /*3f4c0*/  STL.64 [R1+0x19c8], R6 ;  /* 0x0019c80601007387 */ /* 0x000fe20000100a00 */
[C---:B-1----:R-:W-:Y:S03]  /*3f4d0*/  HMMA.1688.F32.TF32 R8, R44.reuse, R34, R152 ;  /* 0x000000222c08723c */ /* 0x042fe60000081098 */
[----:B------:R1:W-:Y:S05]  /*3f4e0*/  STL.64 [R1+0x19c0], R4 ;  /* 0x0019c00401007387 */ /* 0x0003ea0000100a00 */
[C---:B-1----:R-:W-:Y:S07]  /*3f4f0*/  HMMA.1688.F32.TF32 R4, R44.reuse, R38, R148 ;  /* 0x000000262c04723c */ /* 0x042fee0000081094 */
[----:B------:R-:W-:Y:S04]  /*3f500*/  STL.64 [R1+0x20], R12 ;  /* 0x0000200c01007387 */ /* 0x000fe80000100a00 */
[----:B------:R1:W-:Y:S04]  /*3f510*/  STL.64 [R1+0x28], R14 ;  /* 0x0000280e01007387 */ /* 0x0003e80000100a00 */
[----:B------:R-:W-:Y:S04]  /*3f520*/  STL.64 [R1+0x10], R8 ;  /* 0x0000100801007387 */ /* 0x000fe80000100a00 */
[----:B------:R2:W-:Y:S01]  /*3f530*/  STL.64 [R1+0x18], R10 ;  /* 0x0000180a01007387 */ /* 0x0005e20000100a00 */
[C---:B-1----:R-:W-:Y:S03]  /*3f540*/  HMMA.1688.F32.TF32 R12, R44.reuse, R54, R76 ;  /* 0x000000362c0c723c */ /* 0x042fe6000008104c */
[----:B------:R-:W-:Y:S04]  /*3f550*/  STL.64 [R1+0x19d8], R250 ;  /* 0x0019d8fa01007387 */ /* 0x000fe80000100a00 */
[----:B------:R-:W-:Y:S01]  /*3f560*/  STL.64 [R1], R4 ;  /* 0x0000000401007387 */ /* 0x000fe20000100a00 */
[C---:B--2---:R-:W-:Y:S03]  /*3f570*/  HMMA.1688.F32.TF32 R8, R44.reuse, R58, R92 ;  /* 0x0000003a2c08723c */ /* 0x044fe6000008105c */
[----:B------:R1:W-:Y:S05]  /*3f580*/  STL.64 [R1+0x8], R6 ;  /* 0x0000080601007387 */ /* 0x0003ea0000100a00 */
[C---:B-1----:R-:W-:Y:S01]  /*3f590*/  HMMA.1688.F32.TF32 R4, R44.reuse, R62, R108 ;  /* 0x0000003e2c04723c */ /* 0x042fe2000008106c */
[----:B------:R-:W-:Y:S06]  /*3f5a0*/  STL.64 [R1+0x19d0], R248 ;  /* 0x0019d0f801007387 */ /* 0x000fec0000100a00 */
[----:B------:R-:W-:Y:S04]  /*3f5b0*/  STL.64 [R1+0x270], R12 ;  /* 0x0002700c01007387 */ /* 0x000fe80000100a00 */
[----:B------:R1:W-:Y:S04]  /*3f5c0*/  STL.64 [R1+0x278], R14 ;  /* 0x0002780e01007387 */ /* 0x0003e80000100a00 */
[----:B------:R-:W-:Y:S04]  /*3f5d0*/  STL.64 [R1+0x3a0], R8 ;  /* 0x0003a00801007387 */ /* 0x000fe80000100a00 */
[----:B------:R2:W-:Y:S01]  /*3f5e0*/  STL.64 [R1+0x3a8], R10 ;  /* 0x0003a80a01007387 */ /* 0x0005e20000100a00 */
[C---:B-1----:R-:W-:Y:S03]  /*3f5f0*/  HMMA.1688.F32.TF32 R12, R44.reuse, R66, R124 ;  /* 0x000000422c0c723c */ /* 0x042fe6000008107c */
[----:B------:R-:W-:Y:S04]  /*3f600*/  STL.64 [R1+0x570], R4 ;  /* 0x0005700401007387 */ /* 0x000fe80000100a00 */
[----:B------:R1:W-:Y:S01]  /*3f610*/  STL.64 [R1+0x578], R6 ;  /* 0x0005780601007387 */ /* 0x0003e20000100a00 */
[C---:B--2---:R-:W-:Y:S08]  /*3f620*/  HMMA.1688.F32.TF32 R8, R44.reuse, R130, R208 ;  /* 0x000000822c08723c */ /* 0x044ff000000810d0 */
[C---:B-1----:R-:W-:Y:S07]  /*3f630*/  HMMA.1688.F32.TF32 R4, R44.reuse, R134, R212 ;  /* 0x000000862c04723c */ /* 0x042fee00000810d4 */
        /* <DEDUP_REMOVED lines=8> */
[----:B-1----:R-:W-:Y:S07]  /*3f6c0*/  HMMA.1688.F32.TF32 R4, R44, R146, R224 ;  /* 0x000000922c04723c */ /* 0x002fee00000810e0 */
[----:B------:R-:W-:Y:S04]  /*3f6d0*/  STL.64 [R1+0x760], R12 ;  /* 0x0007600c01007387 */ /* 0x000fe80000100a00 */
[----:B------:R-:W-:Y:S04]  /*3f6e0*/  STL.64 [R1+0x768], R14 ;  /* 0x0007680e01007387 */ /* 0x000fe80000100a00 */
[----:B------:R-:W-:Y:S04]  /*3f6f0*/  STL.64 [R1+0x750], R8 ;  /* 0x0007500801007387 */ /* 0x000fe80000100a00 */
[----:B------:R1:W-:Y:S01]  /*3f700*/  STL.64 [R1+0x758], R10 ;  /* 0x0007580a01007387 */ /* 0x0003e20000100a00 */
[C---:B----4-:R-:W-:Y:S08]  /*3f710*/  HMMA.1688.F32.TF32 R88, R96.reuse, R18, R112 ;  /* 0x000000126058723c */ /* 0x050ff00000081070 */
[C---:B------:R-:W-:Y:S11]  /*3f720*/  HMMA.1688.F32.TF32 R84, R96.reuse, R22, R80 ;  /* 0x000000166054723c */ /* 0x040ff60000081050 */
[----:B------:R-:W-:Y:S04]  /*3f730*/  @!UPT UIADD3 URZ, URZ, URZ, URZ ;  /* 0x0000003f3f3ff290 */ /* 0x000fe8000fffe03f */
[----:B------:R-:W-:Y:S04]  /*3f740*/  STL.64 [R1+0x19e8], R90 ;  /* 0x0019e85a01007387 */ /* 0x000fe80000100a00 */
[----:B------:R-:W-:Y:S04]  /*3f750*/  STL.64 [R1+0x740], R4 ;  /* 0x0007400401007387 */ /* 0x000fe80000100a00 */
[----:B------:R2:W-:Y:S04]  /*3f760*/  STL.64 [R1+0x748], R6 ;  /* 0x0007480601007387 */ /* 0x0005e80000100a00 */
[----:B------:R-:W-:Y:S04]  /*3f770*/  STL.64 [R1+0x19e0], R88 ;  /* 0x0019e05801007387 */ /* 0x000fe80000100a00 */
        /* <DEDUP_REMOVED lines=36> */
[----:B------:R-:W-:Y:S04]  /*3f9c0*/  STL.64 [R1+0x19f8], R86 ;  /* 0x0019f85601007387 */ /* 0x000fe80000100a00 */
[----:B------:R-:W-:Y:S01]  /*3f9d0*/  STL.64 [R1+0x19f0], R84 ;  /* 0x0019f05401007387 */ /* 0x000fe20000100a00 */
[----:B-1----:R-:W-:Y:S01]  /*3f9e0*/  HMMA.1688.F32.TF32 R8, R96, R130, R228 ;  /* 0x000000826008723c */ /* 0x002fe200000810e4 */
[----:B------:R-:W-:Y:S01]  /*3f9f0*/  MOV R192, R236 ;  /* 0x000000ec00c07202 */ /* 0x000fe20000000f00 */
[----:B------:R-:W-:-:S02]  /*3fa00*/  IMAD.MOV.U32 R193, RZ, RZ, R242 ;  /* 0x000000ffffc17224 */ /* 0x000fc400078e00f2 */
[----:B------:R-:W-:Y:S02]  /*3fa10*/  IMAD.MOV.U32 R194, RZ, RZ, R240 ;  /* 0x000000ffffc27224 */ /* 0x000fe400078e00f0 */
[----:B------:R-:W-:Y:S02]  /*3fa20*/  IMAD.MOV.U32 R195, RZ, RZ, R241 ;  /* 0x000000ffffc37224 */ /* 0x000fe400078e00f1 */
[C---:B---3--:R-:W-:Y:S08]  /*3fa30*/  HMMA.1688.F32.TF32 R76, R96.reuse, R30, R100 ;  /* 0x0000001e604c723c */ /* 0x048ff00000081064 */
[C---:B----4-:R-:W-:Y:S08]  /*3fa40*/  HMMA.1688.F32.TF32 R80, R96.reuse, R26, R80 ;  /* 0x0000001a6050723c */ /* 0x050ff00000081050 */
[C---:B--2---:R-:W-:Y:S08]  /*3fa50*/  HMMA.1688.F32.TF32 R44, R96.reuse, R34, R68 ;  /* 0x00000022602c723c */ /* 0x044ff00000081044 */
[C---:B------:R-:W-:Y:S07]  /*3fa60*/  HMMA.1688.F32.TF32 R48, R96.reuse, R38, R112 ;  /* 0x000000266030723c */ /* 0x040fee0000081070 */
[----:B------:R-:W-:Y:S01]  /*3fa70*/  STL.64 [R1+0x1a08], R82 ;  /* 0x001a085201007387 */ /* 0x000fe20000100a00 */
[C---:B------:R-:W-:Y:S08]  /*3fa80*/  HMMA.1688.F32.TF32 R72, R96.reuse, R54, R160 ;  /* 0x000000366048723c */ /* 0x040ff000000810a0 */
[C---:B------:R-:W-:Y:S01]  /*3fa90*/  HMMA.1688.F32.TF32 R68, R96.reuse, R42, R164 ;  /* 0x0000002a6044723c */ /* 0x040fe200000810a4 */
[----:B------:R-:W-:Y:S07]  /*3faa0*/  STL.64 [R1+0x1a00], R80 ;  /* 0x001a005001007387 */ /* 0x000fee0000100a00 */
[C---:B------:R-:W-:Y:S01]  /*3fab0*/  HMMA.1688.F32.TF32 R224, R96.reuse, R58, R156 ;  /* 0x0000003a60e0723c */ /* 0x040fe2000008109c */
[----:B------:R-:W-:Y:S07]  /*3fac0*/  STL.64 [R1+0x1a18], R78 ;  /* 0x001a184e01007387 */ /* 0x000fee0000100a00 */
[C---:B------:R-:W-:Y:S01]  /*3fad0*/  HMMA.1688.F32.TF32 R4, R96.reuse, R62, R152 ;  /* 0x0000003e6004723c */ /* 0x040fe20000081098 */
[----:B------:R-:W-:Y:S04]  /*3fae0*/  STL.64 [R1+0x1a10], R76 ;  /* 0x001a104c01007387 */ /* 0x000fe80000100a00 */
[----:B------:R-:W-:Y:S04]  /*3faf0*/  STL.64 [R1+0x1a28], R46 ;  /* 0x001a282e01007387 */ /* 0x000fe80000100a00 */
[----:B------:R-:W-:Y:S04]  /*3fb00*/  STL.64 [R1+0x1a20], R44 ;  /* 0x001a202c01007387 */ /* 0x000fe80000100a00 */
[----:B------:R-:W-:Y:S04]  /*3fb10*/  STL.64 [R1+0x1a38], R50 ;  /* 0x001a383201007387 */ /* 0x000fe80000100a00 */
[----:B------:R-:W-:Y:S01]  /*3fb20*/  STL.64 [R1+0x1a30], R48 ;  /* 0x001a303001007387 */ /* 0x000fe20000100a00 */
[----:B------:R-:W-:Y:S03]  /*3fb30*/  HMMA.1688.F32.TF32 R12, R96, R66, R148 ;  /* 0x00000042600c723c */ /* 0x000fe60000081094 */
[----:B------:R-:W-:Y:S04]  /*3fb40*/  STL.64 [R1+0x1a48], R70 ;  /* 0x001a484601007387 */ /* 0x000fe80000100a00 */
[----:B------:R-:W-:Y:S04]  /*3fb50*/  STL.64 [R1+0x1a40], R68 ;  /* 0x001a404401007387 */ /* 0x000fe80000100a00 */
[----:B------:R-:W-:Y:S04]  /*3fb60*/  STL.64 [R1+0x1a58], R74 ;  /* 0x001a584a01007387 */ /* 0x000fe80000100a00 */
[----:B------:R-:W-:Y:S04]  /*3fb70*/  STL.64 [R1+0x1a50], R72 ;  /* 0x001a504801007387 */ /* 0x000fe80000100a00 */
[----:B------:R-:W-:Y:S04]  /*3fb80*/  STL.64 [R1+0x1a68], R226 ;  /* 0x001a68e201007387 */ /* 0x000fe80000100a00 */
[----:B------:R-:W-:Y:S04]  /*3fb90*/  STL.64 [R1+0x1a60], R224 ;  /* 0x001a60e001007387 */ /* 0x000fe80000100a00 */
[----:B------:R-:W-:Y:S04]  /*3fba0*/  STL.64 [R1+0x250], R4 ;  /* 0x0002500401007387 */ /* 0x000fe80000100a00 */
[----:B------:R1:W-:Y:S01]  /*3fbb0*/  STL.64 [R1+0x258], R6 ;  /* 0x0002580601007387 */ /* 0x0003e20000100a00 */
[----:B------:R-:W-:-:S02]  /*3fbc0*/  IMAD.MOV.U32 R196, RZ, RZ, R244 ;  /* 0x000000ffffc47224 */ /* 0x000fc400078e00f4 */
[----:B------:R-:W-:Y:S01]  /*3fbd0*/  IMAD.MOV.U32 R197, RZ, RZ, R245 ;  /* 0x000000ffffc57224 */ /* 0x000fe200078e00f5 */
[----:B------:R-:W-:Y:S01]  /*3fbe0*/  LDS R112, [R252+0x27100] ;  /* 0x02710000fc707984 */ /* 0x000fe20000000800 */
[----:B------:R-:W-:Y:S02]  /*3fbf0*/  IMAD.MOV.U32 R198, RZ, RZ, R246 ;  /* 0x000000ffffc67224 */ /* 0x000fe400078e00f6 */
[----:B------:R-:W-:Y:S01]  /*3fc00*/  IMAD.MOV.U32 R199, RZ, RZ, R247 ;  /* 0x000000ffffc77224 */ /* 0x000fe200078e00f7 */
[----:B------:R-:W-:Y:S01]  /*3fc10*/  LDS R114, [R252+0x27900] ;  /* 0x02790000fc727984 */ /* 0x000fe20000000800 */
[----:B-1----:R-:W-:Y:S03]  /*3fc20*/  HMMA.1688.F32.TF32 R4, R96, R134, R232 ;  /* 0x000000866004723c */ /* 0x002fe600000810e8 */
[----:B------:R1:W-:Y:S04]  /*3fc30*/  STL.64 [R1+0x280], R12 ;  /* 0x0002800c01007387 */ /* 0x0003e80000100a00 */
[----:B------:R2:W-:Y:S04]  /*3fc40*/  STL.64 [R1+0x288], R14 ;  /* 0x0002880e01007387 */ /* 0x0005e80000100a00 */
[----:B------:R-:W3:Y:S04]  /*3fc50*/  LDL.LU R148, [R1+0x460] ;  /* 0x0004600001947983 */ /* 0x000ee80000300800 */
[----:B------:R4:W-:Y:S04]  /*3fc60*/  STL.64 [R1+0x700], R8 ;  /* 0x0007000801007387 */ /* 0x0009e80000100a00 */
[----:B------:R1:W-:Y:S04]  /*3fc70*/  STL.64 [R1+0x708], R10 ;  /* 0x0007080a01007387 */ /* 0x0003e80000100a00 */
[----:B------:R-:W-:Y:S04]  /*3fc80*/  LDS R113, [R141+0x27100] ;  /* 0x027100008d717984 */ /* 0x000fe80000000800 */
[----:B------:R1:W-:Y:S04]  /*3fc90*/  STL.64 [R1+0x6e0], R4 ;  /* 0x0006e00401007387 */ /* 0x0003e80000100a00 */
        /* <DEDUP_REMOVED lines=28> */
[----:B------:R-:W1:Y:S01]  /*3fe60*/  LDS R115, [R141+0x27900] ;  /* 0x027900008d737984 */ /* 0x000e620000000800 */
[----:B------:R-:W-:Y:S01]  /*3fe70*/  MOV R228, R57 ;  /* 0x0000003900e47202 */ /* 0x000fe20000000f00 */
[----:B------:R-:W-:-:S02]  /*3fe80*/  IMAD.MOV.U32 R229, RZ, RZ, R60 ;  /* 0x000000ffffe57224 */ /* 0x000fc400078e003c */
[----:B------:R-:W-:Y:S02]  /*3fe90*/  IMAD.MOV.U32 R68, RZ, RZ, R61 ;  /* 0x000000ffff447224 */ /* 0x000fe400078e003d */
[----:B------:R-:W-:Y:S02]  /*3fea0*/  IMAD.MOV.U32 R69, RZ, RZ, R64 ;  /* 0x000000ffff457224 */ /* 0x000fe400078e0040 */
[----:B------:R-:W-:Y:S01]  /*3feb0*/  IMAD.MOV.U32 R70, RZ, RZ, R65 ;  /* 0x000000ffff467224 */ /* 0x000fe200078e0041 */
[----:B------:R-:W-:Y:S01]  /*3fec0*/  MOV R72, R52 ;  /* 0x0000003400487202 */ /* 0x000fe20000000f00 */
[----:B------:R-:W-:Y:S02]  /*3fed0*/  IMAD.MOV.U32 R71, RZ, RZ, R53 ;  /* 0x000000ffff477224 */ /* 0x000fe400078e0035 */
[----:B------:R-:W-:Y:S02]  /*3fee0*/  IMAD.MOV.U32 R73, RZ, RZ, R16 ;  /* 0x000000ffff497224 */ /* 0x000fe400078e0010 */
[----:B------:R-:W-:-:S02]  /*3fef0*/  IMAD.MOV.U32 R74, RZ, RZ, R17 ;  /* 0x000000ffff4a7224 */ /* 0x000fc400078e0011 */
[----:B------:R-:W-:Y:S02]  /*3ff00*/  IMAD.MOV.U32 R75, RZ, RZ, R20 ;  /* 0x000000ffff4b7224 */ /* 0x000fe400078e0014 */
[----:B--2---:R-:W-:Y:S02]  /*3ff10*/  IMAD.MOV.U32 R203, RZ, RZ, R236 ;  /* 0x000000ffffcb7224 */ /* 0x004fe400078e00ec */
[----:B---3--:R-:W-:Y:S01]  /*3ff20*/  IMAD.MOV.U32 R202, RZ, RZ, R242 ;  /* 0x000000ffffca7224 */ /* 0x008fe200078e00f2 */
[----:B----4-:R-:W-:Y:S02]  /*3ff30*/  MOV R200, R240 ;  /* 0x000000f000c87202 */ /* 0x010fe40000000f00 */
[----:B------:R-:W2:Y:S01]  /*3ff40*/  LDL.LU R240, [R1+0x1b2c] ;  /* 0x001b2c0001f07983 */ /* 0x000ea20000300800 */
[----:B------:R-:W-:-:S03]  /*3ff50*/  IMAD.MOV.U32 R201, RZ, RZ, R241 ;  /* 0x000000ffffc97224 */ /* 0x000fc600078e00f1 */
[----:B------:R-:W2:Y:S04]  /*3ff60*/  LDL.LU R241, [R1+0x1b28] ;  /* 0x001b280001f17983 */ /* 0x000ea80000300800 */
[----:B------:R-:W2:Y:S04]  /*3ff70*/  LDL.LU R242, [R1+0x1b24] ;  /* 0x001b240001f27983 */ /* 0x000ea80000300800 */
[----:B------:R-:W3:Y:S04]  /*3ff80*/  LDL.LU R236, [R1+0x1b20] ;  /* 0x001b200001ec7983 */ /* 0x000ee80000300800 */
[----:B-1----:R-:W4:Y:S04]  /*3ff90*/  LDL.LU R12, [R1+0x170] ;  /* 0x00017000010c7983 */ /* 0x002f280000300800 */
        /* <DEDUP_REMOVED lines=57> */
[C---:B--2---:R-:W-:Y:S08]  /*40330*/  HMMA.1688.F32.TF32 R212, R112.reuse, R62, R8 ;  /* 0x0000003e70d4723c */ /* 0x044ff00000081008 */
[C---:B------:R-:W-:Y:S08]  /*40340*/  HMMA.1688.F32.TF32 R8, R112.reuse, R134, R200 ;  /* 0x000000867008723c */ /* 0x040ff000000810c8 */
[C---:B---3--:R-:W-:Y:S08]  /*40350*/  HMMA.1688.F32.TF32 R108, R112.reuse, R58, R4 ;  /* 0x0000003a706c723c */ /* 0x048ff00000081004 */
[----:B------:R-:W-:Y:S01]  /*40360*/  HMMA.1688.F32.TF32 R4, R112, R138, R196 ;  /* 0x0000008a7004723c */ /* 0x000fe200000810c4 */
[----:B------:R-:W-:Y:S01]  /*40370*/  MOV R200, R40 ;  /* 0x0000002800c87202 */ /* 0x000fe20000000f00 */
[----:B------:R-:W-:-:S06]  /*40380*/  IMAD.MOV.U32 R201, RZ, RZ, R41 ;  /* 0x000000ffffc97224 */ /* 0x000fcc00078e0029 */
[----:B------:R-:W-:Y:S08]  /*40390*/  HMMA.1688.F32.TF32 R12, R112, R130, R204 ;  /* 0x00000082700c723c */ /* 0x000ff000000810cc */
[C---:B------:R-:W-:Y:S08]  /*403a0*/  HMMA.1688.F32.TF32 R232, R96.reuse, R138, R236 ;  /* 0x0000008a60e8723c */ /* 0x040ff000000810ec */
[----:B------:R-:W-:Y:S01]  /*403b0*/  HMMA.1688.F32.TF32 R236, R96, R142, R240 ;  /* 0x0000008e60ec723c */ /* 0x000fe200000810f0 */
[----:B------:R-:W-:Y:S11]  /*403c0*/  IMAD.MOV.U32 R204, RZ, RZ, R21 ;  /* 0x000000ffffcc7224 */ /* 0x000ff600078e0015 */
[----:B------:R-:W-:Y:S03]  /*403d0*/  @!UPT UIADD3 URZ, URZ, URZ, URZ ;  /* 0x0000003f3f3ff290 */ /* 0x000fe6000fffe03f */
[----:B------:R-:W-:Y:S04]  /*403e0*/  STL.64 [R1+0x1a78], R234 ;  /* 0x001a78ea01007387 */ /* 0x000fe80000100a00 */
[----:B------:R-:W-:Y:S04]  /*403f0*/  STL.64 [R1+0x1a70], R232 ;  /* 0x001a70e801007387 */ /* 0x000fe80000100a00 */
[----:B------:R-:W-:Y:S04]  /*40400*/  STL.64 [R1+0x1a88], R238 ;  /* 0x001a88ee01007387 */ /* 0x000fe80000100a00 */
[----:B------:R-:W-:Y:S04]  /*40410*/  STL.64 [R1+0x1a80], R236 ;  /* 0x001a80ec01007387 */ /* 0x000fe80000100a00 */
[----:B------:R-:W-:Y:S04]  /*40420*/  STL.64 [R1+0x6c0], R44 ;  /* 0x0006c02c01007387 */ /* 0x000fe80000100a00 */
[----:B------:R-:W-:Y:S04]  /*40430*/  STL.64 [R1+0x6c8], R46 ;  /* 0x0006c82e01007387 */ /* 0x000fe80000100a00 */
[----:B------:R1:W-:Y:S04]  /*40440*/  STL.64 [R1+0x610], R12 ;  /* 0x0006100c01007387 */ /* 0x0003e80000100a00 */
[----:B------:R2:W-:Y:S04]  /*40450*/  STL.64 [R1+0x618], R14 ;  /* 0x0006180e01007387 */ /* 0x0005e80000100a00 */
[----:B------:R3:W-:Y:S04]  /*40460*/  STL.64 [R1+0x600], R8 ;  /* 0x0006000801007387 */ /* 0x0007e80000100a00 */
[----:B------:R2:W-:Y:S04]  /*40470*/  STL.64 [R1+0x608], R10 ;  /* 0x0006080a01007387 */ /* 0x0005e80000100a00 */
[----:B------:R-:W-:Y:S04]  /*40480*/  STL.64 [R1+0x5d0], R4 ;  /* 0x0005d00401007387 */ /* 0x000fe80000100a00 */
[----:B------:R1:W-:Y:S04]  /*40490*/  STL.64 [R1+0x5d8], R6 ;  /* 0x0005d80601007387 */ /* 0x0003e80000100a00 */
[----:B------:R-:W4:Y:S04]  /*404a0*/  LDL.LU R40, [R1+0x1b0c] ;  /* 0x001b0c0001287983 */ /* 0x000f280000300800 */
[----:B------:R-:W4:Y:S04]  /*404b0*/  LDL.LU R41, [R1+0x1b08] ;  /* 0x001b080001297983 */ /* 0x000f280000300800 */
[----:B------:R-:W4:Y:S01]  /*404c0*/  LDL.LU R21, [R1+0x1b04] ;  /* 0x001b040001157983 */ /* 0x000f220000300800 */
[----:B------:R-:W-:-:S03]  /*404d0*/  IMAD.MOV.U32 R205, RZ, RZ, R56 ;  /* 0x000000ffffcd7224 */ /* 0x000fc600078e0038 */
[----:B------:R-:W4:Y:S04]  /*404e0*/  LDL.LU R56, [R1+0x1b00] ;  /* 0x001b000001387983 */ /* 0x000f280000300800 */
[----:B------:R-:W4:Y:S04]  /*404f0*/  LDL.LU R57, [R1+0x1afc] ;  /* 0x001afc0001397983 */ /* 0x000f280000300800 */
[----:B------:R-:W4:Y:S04]  /*40500*/  LDL.LU R60, [R1+0x1af8] ;  /* 0x001af800013c7983 */ /* 0x000f280000300800 */
[----:B-1----:R-:W4:Y:S04]  /*40510*/  LDL.LU R12, [R1+0x3b0] ;  /* 0x0003b000010c7983 */ /* 0x002f280000300800 */
[----:B------:R-:W4:Y:S04]  /*40520*/  LDL.LU R13, [R1+0x3b4] ;  /* 0x0003b400010d7983 */ /* 0x000f280000300800 */
[----:B--2---:R-:W2:Y:S04]  /*40530*/  LDL.LU R14, [R1+0x3b8] ;  /* 0x0003b800010e7983 */ /* 0x004ea80000300800 */
[----:B------:R-:W2:Y:S01]  /*40540*/  LDL.LU R15, [R1+0x3bc] ;  /* 0x0003bc00010f7983 */ /* 0x000ea20000300800 */
[----:B------:R-:W-:Y:S03]  /*40550*/  HMMA.1688.F32.TF32 R96, R112, R38, R248 ;  /* 0x000000267060723c */ /* 0x000fe600000810f8 */
[----:B---3--:R-:W3:Y:S04]  /*40560*/  LDL.LU R8, [R1+0x420] ;  /* 0x0004200001087983 */ /* 0x008ee80000300800 */
        /* <DEDUP_REMOVED lines=27> */
[----:B----4-:R-:W-:-:S02]  /*40720*/  IMAD.MOV.U32 R225, RZ, RZ, R41 ;  /* 0x000000ffffe17224 */ /* 0x010fc400078e0029 */
[----:B------:R-:W-:Y:S02]  /*40730*/  IMAD.MOV.U32 R224, RZ, RZ, R21 ;  /* 0x000000ffffe07224 */ /* 0x000fe400078e0015 */
[----:B------:R-:W4:Y:S04]  /*40740*/  LDL.LU R21, [R1+0x1ad4] ;  /* 0x001ad40001157983 */ /* 0x000f280000300800 */
[----:B------:R-:W4:Y:S01]  /*40750*/  LDL.LU R41, [R1+0x1ad0] ;  /* 0x001ad00001297983 */ /* 0x000f220000300800 */
[----:B------:R-:W-:-:S03]  /*40760*/  IMAD.MOV.U32 R226, RZ, RZ, R40 ;  /* 0x000000ffffe27224 */ /* 0x000fc600078e0028 */
[----:B------:R-:W4:Y:S01]  /*40770*/  LDL.LU R40, [R1+0x1acc] ;  /* 0x001acc0001287983 */ /* 0x000f220000300800 */
[----:B------:R-:W-:-:S03]  /*40780*/  IMAD.MOV.U32 R227, RZ, RZ, R0 ;  /* 0x000000ffffe37224 */ /* 0x000fc600078e0000 */
[----:B------:R-:W4:Y:S01]  /*40790*/  LDL.LU R0, [R1+0x1ac8] ;  /* 0x001ac80001007983 */ /* 0x000f220000300800 */
[----:B--2---:R-:W-:Y:S01]  /*407a0*/  IMAD.MOV.U32 R237, RZ, RZ, R53 ;  /* 0x000000ffffed7224 */ /* 0x004fe200078e0035 */
[----:B---3--:R-:W-:Y:S02]  /*407b0*/  MOV R236, R52 ;  /* 0x0000003400ec7202 */ /* 0x008fe40000000f00 */
[----:B------:R-:W2:Y:S04]  /*407c0*/  LDL.LU R52, [R1+0x1ac4] ;  /* 0x001ac40001347983 */ /* 0x000ea80000300800 */
[----:B------:R-:W3:Y:S01]  /*407d0*/  LDL.LU R53, [R1+0x1ac0] ;  /* 0x001ac00001357983 */ /* 0x000ee20000300800 */
[----:B----4-:R-:W-:-:S03]  /*407e0*/  IMAD.MOV.U32 R216, RZ, RZ, R41 ;  /* 0x000000ffffd87224 */ /* 0x010fc600078e0029 */
[----:B------:R-:W4:Y:S01]  /*407f0*/  LDL.LU R41, [R1+0x1abc] ;  /* 0x001abc0001297983 */ /* 0x000f220000300800 */
[----:B------:R-:W-:-:S03]  /*40800*/  IMAD.MOV.U32 R217, RZ, RZ, R40 ;  /* 0x000000ffffd97224 */ /* 0x000fc600078e0028 */
[----:B------:R-:W4:Y:S01]  /*40810*/  LDL.LU R40, [R1+0x1ab8] ;  /* 0x001ab80001287983 */ /* 0x000f220000300800 */
[----:B------:R-:W-:-:S03]  /*40820*/  IMAD.MOV.U32 R219, RZ, RZ, R0 ;  /* 0x000000ffffdb7224 */ /* 0x000fc600078e0000 */
[----:B------:R-:W4:Y:S04]  /*40830*/  LDL.LU R218, [R1+0x268] ;  /* 0x0002680001da7983 */ /* 0x000f280000300800 */
[----:B------:R-:W4:Y:S01]  /*40840*/  LDL.LU R0, [R1+0x1ab4] ;  /* 0x001ab40001007983 */ /* 0x000f220000300800 */
[----:B--2---:R-:W-:Y:S01]  /*40850*/  MOV R209, R52 ;  /* 0x0000003400d17202 */ /* 0x004fe20000000f00 */
[----:B---3--:R-:W-:Y:S02]  /*40860*/  IMAD.MOV.U32 R208, RZ, RZ, R53 ;  /* 0x000000ffffd07224 */ /* 0x008fe400078e0035 */
[----:B------:R-:W2:Y:S04]  /*40870*/  LDL.LU R53, [R1+0x1ab0] ;  /* 0x001ab00001357983 */ /* 0x000ea80000300800 */
[----:B------:R-:W3:Y:S01]  /*40880*/  LDL.LU R52, [R1+0x1aac] ;  /* 0x001aac0001347983 */ /* 0x000ee20000300800 */
[----:B----4-:R-:W-:-:S03]  /*40890*/  IMAD.MOV.U32 R210, RZ, RZ, R41 ;  /* 0x000000ffffd27224 */ /* 0x010fc600078e0029 */
[----:B------:R-:W4:Y:S01]  /*408a0*/  LDL.LU R41, [R1+0x1aa8] ;  /* 0x001aa80001297983 */ /* 0x000f220000300800 */
[----:B------:R-:W-:Y:S01]  /*408b0*/  HMMA.1688.F32.TF32 R244, R112, R146, R120 ;  /* 0x0000009270f4723c */ /* 0x000fe20000081078 */
[----:B------:R-:W-:Y:S02]  /*408c0*/  IMAD.MOV.U32 R211, RZ, RZ, R40 ;  /* 0x000000ffffd37224 */ /* 0x000fe400078e0028 */
[----:B------:R-:W4:Y:S05]  /*408d0*/  LDL.LU R40, [R1+0x1aa4] ;  /* 0x001aa40001287983 */ /* 0x000f2a0000300800 */
[----:B------:R-:W-:Y:S01]  /*408e0*/  HMMA.1688.F32.TF32 R120, R188, R38, R148 ;  /* 0x00000026bc78723c */ /* 0x000fe20000081094 */
        /* <DEDUP_REMOVED lines=8> */
[----:B------:R-:W4:Y:S01]  /*40970*/  LDL.LU R126, [R1+0x3c8] ;  /* 0x0003c800017e7983 */ /* 0x000f220000300800 */
[C---:B------:R-:W-:Y:S03]  /*40980*/  HMMA.1688.F32.TF32 R156, R112.reuse, R26, R156 ;  /* 0x0000001a709c723c */ /* 0x040fe6000008109c */
[----:B------:R-:W4:Y:S05]  /*40990*/  LDL.LU R127, [R1+0x3cc] ;  /* 0x0003cc00017f7983 */ /* 0x000f2a0000300800 */
[C---:B------:R-:W-:Y:S08]  /*409a0*/  HMMA.1688.F32.TF32 R116, R112.reuse, R30, R116 ;  /* 0x0000001e7074723c */ /* 0x040ff00000081074 */
[C---:B------:R-:W-:Y:S08]  /*409b0*/  HMMA.1688.F32.TF32 R92, R112.reuse, R34, R92 ;  /* 0x00000022705c723c */ /* 0x040ff0000008105c */
[C---:B------:R-:W-:Y:S08]  /*409c0*/  HMMA.1688.F32.TF32 R100, R112.reuse, R42, R100 ;  /* 0x0000002a7064723c */ /* 0x040ff00000081064 */
[C---:B------:R-:W-:Y:S08]  /*409d0*/  HMMA.1688.F32.TF32 R104, R112.reuse, R54, R104 ;  /* 0x000000367068723c */ /* 0x040ff00000081068 */
[----:B------:R-:W-:Y:S08]  /*409e0*/  HMMA.1688.F32.TF32 R240, R112, R142, R192 ;  /* 0x0000008e70f0723c */ /* 0x000ff000000810c0 */
[C---:B------:R-:W-:Y:S08]  /*409f0*/  HMMA.1688.F32.TF32 R112, R188.reuse, R30, R176 ;  /* 0x0000001ebc70723c */ /* 0x040ff000000810b0 */
[----:B------:R-:W-:Y:S07]  /*40a00*/  HMMA.1688.F32.TF32 R176, R188, R34, R152 ;  /* 0x00000022bcb0723c */ /* 0x000fee0000081098 */
[----:B------:R-:W-:-:S02]  /*40a10*/  IMAD.MOV.U32 R155, RZ, RZ, R0 ;  /* 0x000000ffff9b7224 */ /* 0x000fc400078e0000 */
[----:B--2---:R-:W-:Y:S02]  /*40a20*/  IMAD.MOV.U32 R154, RZ, RZ, R53 ;  /* 0x000000ffff9a7224 */ /* 0x004fe400078e0035 */
[----:B---3--:R-:W-:Y:S02]  /*40a30*/  IMAD.MOV.U32 R153, RZ, RZ, R52 ;  /* 0x000000ffff997224 */ /* 0x008fe400078e0034 */
[----:B----4-:R-:W-:Y:S02]  /*40a40*/  IMAD.MOV.U32 R152, RZ, RZ, R41 ;  /* 0x000000ffff987224 */ /* 0x010fe400078e0029 */
[----:B------:R-:W2:Y:S04]  /*40a50*/  LDL.LU R41, [R1+0x1aa0] ;  /* 0x001aa00001297983 */ /* 0x000ea80000300800 */
[----:B------:R-:W3:Y:S04]  /*40a60*/  LDL.LU R52, [R1+0x1a9c] ;  /* 0x001a9c0001347983 */ /* 0x000ee80000300800 */
[----:B------:R-:W4:Y:S04]  /*40a70*/  LDL.LU R53, [R1+0x1a98] ;  /* 0x001a980001357983 */ /* 0x000f280000300800 */
        /* <DEDUP_REMOVED lines=12> */
[----:B------:R-:W-:-:S02]  /*40b40*/  IMAD.MOV.U32 R238, RZ, RZ, R65 ;  /* 0x000000ffffee7224 */ /* 0x000fc400078e0041 */
[----:B------:R-:W-:Y:S01]  /*40b50*/  IMAD.MOV.U32 R239, RZ, RZ, R64 ;  /* 0x000000ffffef7224 */ /* 0x000fe200078e0040 */
[----:B------:R-:W-:Y:S01]  /*40b60*/  MOV R233, R60 ;  /* 0x0000003c00e97202 */ /* 0x000fe20000000f00 */
[----:B------:R-:W-:Y:S02]  /*40b70*/  IMAD.MOV.U32 R232, RZ, RZ, R61 ;  /* 0x000000ffffe87224 */ /* 0x000fe400078e003d */
[----:B------:R-:W-:Y:S02]  /*40b80*/  IMAD.MOV.U32 R234, RZ, RZ, R57 ;  /* 0x000000ffffea7224 */ /* 0x000fe400078e0039 */
[----:B------:R-:W-:Y:S01]  /*40b90*/  IMAD.MOV.U32 R235, RZ, RZ, R56 ;  /* 0x000000ffffeb7224 */ /* 0x000fe200078e0038 */
[C---:B------:R-:W-:Y:S08]  /*40ba0*/  HMMA.1688.F32.TF32 R236, R188.reuse, R130, R236 ;  /* 0x00000082bcec723c */ /* 0x040ff000000810ec */
        /* <DEDUP_REMOVED lines=11> */
[----:B------:R-:W-:Y:S01]  /*40c60*/  HMMA.1688.F32.TF32 R188, R188, R146, R68 ;  /* 0x00000092bcbc723c */ /* 0x000fe20000081044 */
[----:B------:R-:W-:-:S02]  /*40c70*/  IMAD.MOV.U32 R230, RZ, RZ, R129 ;  /* 0x000000ffffe67224 */ /* 0x000fc400078e0081 */
[----:B------:R-:W-:Y:S02]  /*40c80*/  IMAD.MOV.U32 R231, RZ, RZ, R128 ;  /* 0x000000ffffe77224 */ /* 0x000fe400078e0080 */
[----:B------:R-:W-:Y:S02]  /*40c90*/  IMAD.MOV.U32 R206, RZ, RZ, R133 ;  /* 0x000000ffffce7224 */ /* 0x000fe400078e0085 */
[----:B------:R-:W-:Y:S02]  /*40ca0*/  IMAD.MOV.U32 R207, RZ, RZ, R132 ;  /* 0x000000ffffcf7224 */ /* 0x000fe400078e0084 */
[----:B------:R-:W-:Y:S02]  /*40cb0*/  IMAD.MOV.U32 R202, RZ, RZ, R137 ;  /* 0x000000ffffca7224 */ /* 0x000fe400078e0089 */
[----:B------:R-:W-:Y:S01]  /*40cc0*/  IMAD.MOV.U32 R203, RZ, RZ, R136 ;  /* 0x000000ffffcb7224 */ /* 0x000fe200078e0088 */
[----:B------:R-:W-:Y:S01]  /*40cd0*/  MOV R196, R37 ;  /* 0x0000002500c47202 */ /* 0x000fe20000000f00 */
[----:B------:R-:W-:Y:S01]  /*40ce0*/  IMAD.MOV.U32 R197, RZ, RZ, R36 ;  /* 0x000000ffffc57224 */ /* 0x000fe200078e0024 */
[----:B------:R-:W-:Y:S01]  /*40cf0*/  HMMA.1688.F32.TF32 R128, R184, R130, R228 ;  /* 0x00000082b880723c */ /* 0x000fe200000810e4 */
[----:B------:R-:W-:-:S02]  /*40d00*/  IMAD.MOV.U32 R198, RZ, RZ, R33 ;  /* 0x000000ffffc67224 */ /* 0x000fc400078e0021 */
[----:B------:R-:W-:Y:S02]  /*40d10*/  IMAD.MOV.U32 R199, RZ, RZ, R32 ;  /* 0x000000ffffc77224 */ /* 0x000fe400078e0020 */
[----:B------:R-:W-:-:S03]  /*40d20*/  IMAD.MOV.U32 R194, RZ, RZ, R25 ;  /* 0x000000ffffc27224 */ /* 0x000fc600078e0019 */
[----:B------:R-:W-:Y:S01]  /*40d30*/  HMMA.1688.F32.TF32 R204, R184, R134, R204 ;  /* 0x00000086b8cc723c */ /* 0x000fe200000810cc */
[----:B------:R-:W-:Y:S02]  /*40d40*/  IMAD.MOV.U32 R195, RZ, RZ, R24 ;  /* 0x000000ffffc37224 */ /* 0x000fe400078e0018 */
[----:B------:R-:W-:Y:S02]  /*40d50*/  IMAD.MOV.U32 R192, RZ, RZ, R29 ;  /* 0x000000ffffc07224 */ /* 0x000fe400078e001d */
[----:B------:R-:W-:-:S03]  /*40d60*/  IMAD.MOV.U32 R193, RZ, RZ, R28 ;  /* 0x000000ffffc17224 */ /* 0x000fc600078e001c */
[----:B------:R-:W-:Y:S01]  /*40d70*/  HMMA.1688.F32.TF32 R24, R184, R26, R76 ;  /* 0x0000001ab818723c */ /* 0x000fe2000008104c */
[----:B------:R-:W-:-:S07]  /*40d80*/  IMAD.MOV.U32 R7, RZ, RZ, R40 ;  /* 0x000000ffff077224 */ /* 0x000fce00078e0028 */
[C---:B------:R-:W-:Y:S08]  /*40d90*/  HMMA.1688.F32.TF32 R32, R184.reuse, R34, R84 ;  /* 0x00000022b820723c */ /* 0x040ff00000081054 */
[C---:B------:R-:W-:Y:S08]  /*40da0*/  HMMA.1688.F32.TF32 R36, R184.reuse, R38, R88 ;  /* 0x00000026b824723c */ /* 0x040ff00000081058 */
[C---:B------:R-:W-:Y:S08]  /*40db0*/  HMMA.1688.F32.TF32 R56, R184.reuse, R58, R8 ;  /* 0x0000003ab838723c */ /* 0x040ff00000081008 */
[----:B------:R-:W-:Y:S01]  /*40dc0*/  HMMA.1688.F32.TF32 R60, R184, R62, R12 ;  /* 0x0000003eb83c723c */ /* 0x000fe2000008100c */
[----:B--2---:R-:W-:-:S02]  /*40dd0*/  IMAD.MOV.U32 R83, RZ, RZ, R0 ;  /* 0x000000ffff537224 */ /* 0x004fc400078e0000 */
[----:B------:R-:W2:Y:S04]  /*40de0*/  LDL.LU R0, [R1+0x1a90] ;  /* 0x001a900001007983 */ /* 0x000ea80000300800 */
[----:B------:R-:W-:Y:S04]  /*40df0*/  STL.64 [R1+0x550], R236 ;  /* 0x000550ec01007387 */ /* 0x000fe80000100a00 */
[----:B------:R1:W-:Y:S04]  /*40e00*/  STL.64 [R1+0x558], R238 ;  /* 0x000558ee01007387 */ /* 0x0003e80000100a00 */
[----:B-1----:R1:W5:Y:S04]  /*40e10*/  LDL.LU.64 R238, [R1+0x1a88] ;  /* 0x001a880001ee7983 */ /* 0x0023680000300a00 */
[----:B------:R1:W5:Y:S04]  /*40e20*/  LDL.LU.64 R236, [R1+0x1a80] ;  /* 0x001a800001ec7983 */ /* 0x0003680000300a00 */
        /* <DEDUP_REMOVED lines=12> */
[----:B------:R1:W5:Y:S04]  /*40ef0*/  LDL.LU.64 R70, [R1+0x1a48] ;  /* 0x001a480001467983 */ /* 0x0003680000300a00 */
[----:B------:R1:W5:Y:S04]  /*40f00*/  LDL.LU.64 R68, [R1+0x1a40] ;  /* 0x001a400001447983 */ /* 0x0003680000300a00 */
[----:B------:R1:W-:Y:S04]  /*40f10*/  STL.64 [R1+0x240], R188 ;  /* 0x000240bc01007387 */ /* 0x0003e80000100a00 */
[----:B------:R3:W-:Y:S01]  /*40f20*/  STL.64 [R1+0x248], R190 ;  /* 0x000248be01007387 */ /* 0x0007e20000100a00 */
[----:B-1----:R-:W-:Y:S01]  /*40f30*/  MOV R188, R21 ;  /* 0x0000001500bc7202 */ /* 0x002fe20000000f00 */
[----:B------:R-:W-:-:S02]  /*40f40*/  IMAD.MOV.U32 R189, RZ, RZ, R20 ;  /* 0x000000ffffbd7224 */ /* 0x000fc400078e0014 */
[----:B---3--:R-:W-:Y:S02]  /*40f50*/  IMAD.MOV.U32 R190, RZ, RZ, R17 ;  /* 0x000000ffffbe7224 */ /* 0x008fe400078e0011 */
[----:B------:R-:W-:Y:S02]  /*40f60*/  IMAD.MOV.U32 R191, RZ, RZ, R16 ;  /* 0x000000ffffbf7224 */ /* 0x000fe400078e0010 */
[C---:B------:R-:W-:Y:S01]  /*40f70*/  HMMA.1688.F32.TF32 R16, R184.reuse, R18, R48 ;  /* 0x00000012b810723c */ /* 0x040fe20000081030 */
[----:B------:R1:W5:Y:S04]  /*40f80*/  LDL.LU.64 R50, [R1+0x1a38] ;  /* 0x001a380001327983 */ /* 0x0003680000300a00 */
[----:B------:R1:W5:Y:S03]  /*40f90*/  LDL.LU.64 R48, [R1+0x1a30] ;  /* 0x001a300001307983 */ /* 0x0003660000300a00 */
[----:B------:R-:W-:Y:S01]  /*40fa0*/  HMMA.1688.F32.TF32 R64, R184, R66, R188 ;  /* 0x00000042b840723c */ /* 0x000fe200000810bc */
[----:B------:R-:W3:Y:S01]  /*40fb0*/  LDL.LU R132, [R1+0x960] ;  /* 0x0009600001847983 */ /* 0x000ee20000300800 */
[----:B----4-:R-:W-:-:S06]  /*40fc0*/  IMAD.MOV.U32 R4, RZ, RZ, R53 ;  /* 0x000000ffff047224 */ /* 0x010fcc00078e0035 */
[----:B------:R-:W-:Y:S01]  /*40fd0*/  HMMA.1688.F32.TF32 R20, R184, R22, R44 ;  /* 0x00000016b814723c */ /* 0x000fe2000008102c */
[----:B------:R1:W5:Y:S01]  /*40fe0*/  LDL.LU.64 R46, [R1+0x1a28] ;  /* 0x001a2800012e7983 */ /* 0x0003620000300a00 */
[----:B------:R-:W-:-:S03]  /*40ff0*/  IMAD.MOV.U32 R5, RZ, RZ, R52 ;  /* 0x000000ffff057224 */ /* 0x000fc600078e0034 */
[----:B------:R1:W5:Y:S03]  /*41000*/  LDL.LU.64 R44, [R1+0x1a20] ;  /* 0x001a2000012c7983 */ /* 0x0003660000300a00 */
[----:B------:R-:W-:Y:S01]  /*41010*/  HMMA.1688.F32.TF32 R188, R184, R138, R200 ;  /* 0x0000008ab8bc723c */ /* 0x000fe200000810c8 */
[----:B------:R1:W5:Y:S01]  /*41020*/  LDL.LU.64 R78, [R1+0x1a18] ;  /* 0x001a1800014e7983 */ /* 0x0003620000300a00 */
[----:B------:R-:W-:-:S03]  /*41030*/  IMAD.MOV.U32 R6, RZ, RZ, R41 ;  /* 0x000000ffff067224 */ /* 0x000fc600078e0029 */
[----:B------:R1:W5:Y:S03]  /*41040*/  LDL.LU.64 R76, [R1+0x1a10] ;  /* 0x001a1000014c7983 */ /* 0x0003660000300a00 */
[C---:B------:R-:W-:Y:S08]  /*41050*/  HMMA.1688.F32.TF32 R136, R184.reuse, R142, R196 ;  /* 0x0000008eb888723c */ /* 0x040ff000000810c4 */
[C---:B------:R-:W-:Y:S01]  /*41060*/  HMMA.1688.F32.TF32 R28, R184.reuse, R30, R80 ;  /* 0x0000001eb81c723c */ /* 0x040fe20000081050 */
[----:B------:R1:W5:Y:S04]  /*41070*/  LDL.LU.64 R82, [R1+0x1a08] ;  /* 0x001a080001527983 */ /* 0x0003680000300a00 */
[----:B------:R1:W5:Y:S04]  /*41080*/  LDL.LU.64 R80, [R1+0x1a00] ;  /* 0x001a000001507983 */ /* 0x0003680000300a00 */
[----:B------:R1:W5:Y:S01]  /*41090*/  LDL.LU.64 R86, [R1+0x19f8] ;  /* 0x0019f80001567983 */ /* 0x0003620000300a00 */
[C---:B------:R-:W-:Y:S03]  /*410a0*/  HMMA.1688.F32.TF32 R40, R184.reuse, R42, R248 ;  /* 0x0000002ab828723c */ /* 0x040fe600000810f8 */
[----:B------:R1:W5:Y:S04]  /*410b0*/  LDL.LU.64 R84, [R1+0x19f0] ;  /* 0x0019f00001547983 */ /* 0x0003680000300a00 */
[----:B------:R1:W5:Y:S01]  /*410c0*/  LDL.LU.64 R90, [R1+0x19e8] ;  /* 0x0019e800015a7983 */ /* 0x0003620000300a00 */
[C---:B------:R-:W-:Y:S03]  /*410d0*/  HMMA.1688.F32.TF32 R140, R184.reuse, R146, R192 ;  /* 0x00000092b88c723c */ /* 0x040fe600000810c0 */
[----:B------:R1:W5:Y:S04]  /*410e0*/  LDL.LU.64 R88, [R1+0x19e0] ;  /* 0x0019e00001587983 */ /* 0x0003680000300a00 */
[----:B------:R1:W5:Y:S01]  /*410f0*/  LDL.LU.64 R250, [R1+0x19d8] ;  /* 0x0019d80001fa7983 */ /* 0x0003620000300a00 */
[----:B------:R-:W-:Y:S03]  /*41100*/  HMMA.1688.F32.TF32 R52, R184, R54, R4 ;  /* 0x00000036b834723c */ /* 0x000fe60000081004 */
[----:B------:R1:W5:Y:S04]  /*41110*/  LDL.LU.64 R248, [R1+0x19d0] ;  /* 0x0019d00001f87983 */ /* 0x0003680000300a00 */
[----:B------:R1:W5:Y:S04]  /*41120*/  LDL.LU.64 R6, [R1+0x19c8] ;  /* 0x0019c80001067983 */ /* 0x0003680000300a00 */
[----:B------:R1:W5:Y:S04]  /*41130*/  LDL.LU.64 R4, [R1+0x19c0] ;  /* 0x0019c00001047983 */ /* 0x0003680000300a00 */
[----:B------:R1:W5:Y:S04]  /*41140*/  LDL.LU.64 R10, [R1+0x19b8] ;  /* 0x0019b800010a7983 */ /* 0x0003680000300a00 */
[----:B------:R1:W5:Y:S04]  /*41150*/  LDL.LU.64 R8, [R1+0x19b0] ;  /* 0x0019b00001087983 */ /* 0x0003680000300a00 */
[----:B------:R1:W5:Y:S04]  /*41160*/  LDL.LU.64 R14, [R1+0x19a8] ;  /* 0x0019a800010e7983 */ /* 0x0003680000300a00 */
[----:B------:R1:W5:Y:S04]  /*41170*/  LDL.LU.64 R12, [R1+0x19a0] ;  /* 0x0019a000010c7983 */ /* 0x0003680000300a00 */
[----:B------:R4:W-:Y:S04]  /*41180*/  STL.64 [R1+0x220], R128 ;  /* 0x0002208001007387 */ /* 0x0009e80000100a00 */
[----:B------:R-:W-:Y:S04]  /*41190*/  STL.64 [R1+0x228], R130 ;  /* 0x0002288201007387 */ /* 0x000fe80000100a00 */
[----:B------:R-:W-:Y:S01]  /*411a0*/  STL.64 [R1+0x210], R204 ;  /* 0x000210cc01007387 */ /* 0x000fe20000100a00 */
[----:B----4-:R-:W-:-:S03]  /*411b0*/  IMAD.MOV.U32 R128, RZ, RZ, c[0x0][0x180] ;  /* 0x00006000ff807624 */ /* 0x010fc600078e00ff */
[----:B------:R-:W-:Y:S04]  /*411c0*/  STL.64 [R1+0x218], R206 ;  /* 0x000218ce01007387 */ /* 0x000fe80000100a00 */
[----:B------:R-:W-:Y:S01]  /*411d0*/  STL.64 [R1+0x200], R188 ;  /* 0x000200bc01007387 */ /* 0x000fe20000100a00 */
[----:B------:R-:W-:-:S03]  /*411e0*/  IADD3 R2, R128, -0x80, RZ ;  /* 0xffffff8080027810 */ /* 0x000fc60007ffe0ff */
[----:B------:R-:W-:Y:S04]  /*411f0*/  STL.64 [R1+0x208], R190 ;  /* 0x000208be01007387 */ /* 0x000fe80000100a00 */
[----:B------:R-:W2:Y:S04]  /*41200*/  LDL.LU R129, [R1+0x12f0] ;  /* 0x0012f00001817983 */ /* 0x000ea80000300800 */
[----:B------:R-:W-:Y:S04]  /*41210*/  STL.64 [R1+0x1f0], R136 ;  /* 0x0001f08801007387 */ /* 0x000fe80000100a00 */
[----:B------:R4:W-:Y:S04]  /*41220*/  STL.64 [R1+0x1f8], R138 ;  /* 0x0001f88a01007387 */ /* 0x0009e80000100a00 */
[----:B------:R-:W2:Y:S04]  /*41230*/  LDL.LU R128, [R1+0x12f4] ;  /* 0x0012f40001807983 */ /* 0x000ea80000300800 */
[----:B----4-:R-:W4:Y:S04]  /*41240*/  LDL.LU R139, [R1+0x12fc] ;  /* 0x0012fc00018b7983 */ /* 0x010f280000300800 */
[----:B------:R1:W-:Y:S04]  /*41250*/  STL.64 [R1+0x190], R140 ;  /* 0x0001908c01007387 */ /* 0x0003e80000100a00 */
[----:B------:R1:W-:Y:S04]  /*41260*/  STL.64 [R1+0x198], R142 ;  /* 0x0001988e01007387 */ /* 0x0003e80000100a00 */
[----:B------:R-:W4:Y:S04]  /*41270*/  LDL.LU R131, [R1+0x1334] ;  /* 0x0013340001837983 */ /* 0x000f280000300800 */
[----:B-1----:R-:W4:Y:S04]  /*41280*/  LDL.LU R141, [R1+0x12f8] ;  /* 0x0012f800018d7983 */ /* 0x002f280000300800 */
[----:B------:R-:W4:Y:S04]  /*41290*/  LDL.LU R142, [R1+0x1330] ;  /* 0x00133000018e7983 */ /* 0x000f280000300800 */
[----:B------:R-:W4:Y:S04]  /*412a0*/  LDL.LU R138, [R1+0x1338] ;  /* 0x00133800018a7983 */ /* 0x000f280000300800 */
[----:B------:R-:W4:Y:S04]  /*412b0*/  LDL.LU R136, [R1+0x133c] ;  /* 0x00133c0001887983 */ /* 0x000f280000300800 */
[----:B------:R-:W4:Y:S04]  /*412c0*/  LDL.LU R134, [R1+0x1370] ;  /* 0x0013700001867983 */ /* 0x000f280000300800 */
[----:B------:R-:W4:Y:S01]  /*412d0*/  LDL.LU R130, [R1+0x1374] ;  /* 0x0013740001827983 */ /* 0x000f220000300800 */
[----:B------:R-:W-:-:S05]  /*412e0*/  IMAD.MOV.U32 R133, RZ, RZ, 0x3f ;  /* 0x0000003fff857424 */ /* 0x000fca00078e00ff */
[----:B------:R-:W-:-:S04]  /*412f0*/  IADD3 R133, R133, c[0x0][0x180], RZ ;  /* 0x0000600085857a10 */ /* 0x000fc80007ffe0ff */
[----:B------:R-:W-:-:S04]  /*41300*/  SHF.R.S32.HI R3, RZ, 0x1f, R133 ;  /* 0x0000001fff037819 */ /* 0x000fc80000011485 */
[----:B------:R-:W-:Y:S02]  /*41310*/  LEA.HI R3, R3, R133, RZ, 0x6 ;  /* 0x0000008503037211 */ /* 0x000fe400078f30ff */
[----:B------:R-:W1:Y:S02]  /*41320*/  S2R R133, SR_TID.X ;  /* 0x0000000000857919 */ /* 0x000e640000002100 */
[----:B------:R-:W-:Y:S01]  /*41330*/  SHF.R.S32.HI R3, RZ, 0x6, R3 ;  /* 0x00000006ff037819 */ /* 0x000fe20000011403 */
[----:B------:R-:W-:-:S03]  /*41340*/  UIADD3 UR5, UR5, 0x1, URZ ;  /* 0x0000000105057890 */ /* 0x000fc6000fffe03f */
[----:B------:R-:W-:Y:S01]  /*41350*/  IADD3 R3, R3, -0x2, RZ ;  /* 0xfffffffe03037810 */ /* 0x000fe20007ffe0ff */
[----:B------:R-:W-:Y:S01]  /*41360*/  IMAD.MOV.U32 R144, RZ, RZ, c[0x0][0x188] ;  /* 0x00006200ff907624 */ /* 0x000fe200078e00ff */
[----:B------:R-:W-:-:S03]  /*41370*/  UISETP.GT.AND UP0, UPT, UR5, 0x1, UPT ;  /* 0x000000010500788c */ /* 0x000fc6000bf04270 */
[----:B------:R-:W-:Y:S01]  /*41380*/  IMAD.SHL.U32 R144, R144, 0x40, RZ ;  /* 0x0000004090907824 */ /* 0x000fe200078e00ff */
[----:B------:R-:W-:-:S04]  /*41390*/  USEL UR5, UR5, URZ, !UP0 ;  /* 0x0000003f05057287 */ /* 0x000fc8000c000000 */
[----:B------:R-:W-:Y:S02]  /*413a0*/  SHF.L.U32 R144, R144, 0x2, RZ ;  /* 0x0000000290907819 */ /* 0x000fe400000006ff */
[----:B-1----:R-:W-:-:S05]  /*413b0*/  LOP3.LUT R133, R133, 0x3f, RZ, 0xc0, !PT ;  /* 0x0000003f85857812 */ /* 0x002fca00078ec0ff */
[----:B------:R-:W-:Y:S02]  /*413c0*/  IMAD.SHL.U32 R137, R133, 0x4, RZ ;  /* 0x0000000485897824 */ /* 0x000fe400078e00ff */
[C---:B---3--:R-:W-:Y:S01]  /*413d0*/  IMAD R2, R132.reuse, -0x40, R2 ;  /* 0xffffffc084027824 */ /* 0x048fe200078e0202 */
[----:B------:R-:W-:Y:S01]  /*413e0*/  BAR.SYNC.DEFER_BLOCKING 0x0 ;  /* 0x0000000000007b1d */ /* 0x000fe20000010000 */
[----:B------:R-:W-:-:S03]  /*413f0*/  ISETP.GE.AND P0, PT, R132, R3, PT ;  /* 0x000000038400720c */ /* 0x000fc60003f06270 */
[----:B------:R-:W-:-:S04]  /*41400*/  ISETP.GT.AND P1, PT, R2, RZ, PT ;  /* 0x000000ff0200720c */ /* 0x000fc80003f24270 */
[----:B------:R-:W-:-:S04]  /*41410*/  SEL R3, RZ, 0x4, !P1 ;  /* 0x00000004ff037807 */ /* 0x000fc80004800000 */
[----:B------:R-:W-:-:S04]  /*41420*/  SEL R3, R3, RZ, !P0 ;  /* 0x000000ff03037207 */ /* 0x000fc80004000000 */
[----:B------:R-:W-:Y:S01]  /*41430*/  ISETP.NE.U32.AND P2, PT, R3, RZ, PT ;  /* 0x000000ff0300720c */ /* 0x000fe20003f45070 */
[----:B------:R-:W-:-:S04]  /*41440*/  IMAD.U32 R3, RZ, RZ, UR5 ;  /* 0x00000005ff037e24 */ /* 0x000fc8000f8e00ff */
[----:B------:R-:W-:Y:S01]  /*41450*/  IMAD R3, R3, 0x8000, R137 ;  /* 0x0000800003037824 */ /* 0x000fe200078e0289 */
[----:B--2---:R-:W-:-:S05]  /*41460*/  IADD3 R128, P1, R128, R144, RZ ;  /* 0x0000009080807210 */ /* 0x004fca0007f3e0ff */
[----:B------:R-:W-:Y:S01]  /*41470*/  IMAD.X R129, R129, 0x1, R0, P1 ;  /* 0x0000000181817824 */ /* 0x000fe200008e0600 */
[-C--:B----4-:R-:W-:Y:S02]  /*41480*/  IADD3 R139, P3, R139, R144.reuse, RZ ;  /* 0x000000908b8b7210 */ /* 0x090fe40007f7e0ff */
[----:B------:R-:W-:Y:S01]  /*41490*/  ISETP.GT.AND P1, PT, R2, 0x4, PT ;  /* 0x000000040200780c */ /* 0x000fe20003f24270 */
[----:B------:R1:W-:Y:S04]  /*414a0*/  STL [R1+0x12f4], R128 ;  /* 0x0012f48001007387 */ /* 0x0003e80000100800 */
[----:B------:R2:W-:Y:S04]  /*414b0*/  STL [R1+0x12f0], R129 ;  /* 0x0012f08101007387 */ /* 0x0005e80000100800 */
[----:B------:R-:W-:Y:S01]  /*414c0*/  @!PT LDS RZ, [RZ] ;  /* 0x00000000fffff984 */ /* 0x000fe20000000800 */
[----:B------:R-:W-:Y:S01]  /*414d0*/  @!PT LDS RZ, [RZ] ;  /* 0x00000000fffff984 */ /* 0x000fe20000000800 */
[----:B------:R-:W-:Y:S01]  /*414e0*/  @!PT LDS RZ, [RZ] ;  /* 0x00000000fffff984 */ /* 0x000fe20000000800 */
[----:B------:R1:W-:Y:S01]  /*414f0*/  LDGSTS.E [R3+0x20000], [R128.64], P2 ;  /* 0x2000000080037fae */ /* 0x0003e20009121848 */
[----:B------:R-:W-:-:S03]  /*41500*/  IADD3 R131, P4, R131, R144, RZ ;  /* 0x0000009083837210 */ /* 0x000fc60007f9e0ff */
[----:B------:R-:W3:Y:S01]  /*41510*/  LDL.LU R140, [R1+0x137c] ;  /* 0x00137c00018c7983 */ /* 0x000ee20000300800 */
[----:B------:R-:W-:-:S03]  /*41520*/  IMAD.X R141, R141, 0x1, R0, P3 ;  /* 0x000000018d8d7824 */ /* 0x000fc600018e0600 */
[----:B------:R-:W4:Y:S01]  /*41530*/  LDL.LU R135, [R1+0x13b4] ;  /* 0x0013b40001877983 */ /* 0x000f220000300800 */
[----:B-1----:R-:W-:-:S03]  /*41540*/  SEL R128, RZ, 0x4, !P1 ;  /* 0x00000004ff807807 */ /* 0x002fc60004800000 */
[----:B------:R-:W-:Y:S01]  /*41550*/  STL [R1+0x12fc], R139 ;  /* 0x0012fc8b01007387 */ /* 0x000fe20000100800 */
[----:B--2---:R-:W-:Y:S01]  /*41560*/  MOV R129, R141 ;  /* 0x0000008d00817202 */ /* 0x004fe20000000f00 */
[----:B------:R-:W-:Y:S01]  /*41570*/  IMAD.X R142, R142, 0x1, R0, P4 ;  /* 0x000000018e8e7824 */ /* 0x000fe200020e0600 */
[----:B------:R-:W-:Y:S01]  /*41580*/  SEL R128, R128, RZ, !P0 ;  /* 0x000000ff80807207 */ /* 0x000fe20004000000 */
[----:B------:R1:W-:Y:S04]  /*41590*/  STL [R1+0x12f8], R141 ;  /* 0x0012f88d01007387 */ /* 0x0003e80000100800 */
[----:B------:R2:W-:Y:S01]  /*415a0*/  STL [R1+0x1334], R131 ;  /* 0x0013348301007387 */ /* 0x0005e20000100800 */
[----:B------:R-:W-:-:S03]  /*415b0*/  ISETP.NE.U32.AND P1, PT, R128, RZ, PT ;  /* 0x000000ff8000720c */ /* 0x000fc60003f25070 */
[----:B-1----:R-:W4:Y:S01]  /*415c0*/  LDL.LU R141, [R1+0x1378] ;  /* 0x00137800018d7983 */ /* 0x002f220000300800 */
[----:B------:R-:W-:-:S03]  /*415d0*/  IMAD.MOV.U32 R128, RZ, RZ, R139 ;  /* 0x000000ffff807224 */ /* 0x000fc600078e008b */
[----:B------:R-:W-:Y:S04]  /*415e0*/  STL [R1+0x1330], R142 ;  /* 0x0013308e01007387 */ /* 0x000fe80000100800 */
[----:B------:R-:W4:Y:S01]  /*415f0*/  LDL.LU R139, [R1+0x13b0] ;  /* 0x0013b000018b7983 */ /* 0x000f220000300800 */
[----:B------:R-:W-:-:S03]  /*41600*/  IADD3 R136, P3, R136, R144, RZ ;  /* 0x0000009088887210 */ /* 0x000fc60007f7e0ff */
[----:B------:R1:W-:Y:S01]  /*41610*/  LDGSTS.E [R3+0x20100], [R128.64], P2 ;  /* 0x2010000080037fae */ /* 0x0003e20009121848 */
[----:B------:R-:W-:Y:S01]  /*41620*/  ISETP.GT.AND P2, PT, R2, 0x8, PT ;  /* 0x000000080200780c */ /* 0x000fe20003f44270 */
[----:B------:R-:W-:Y:S01]  /*41630*/  IMAD.X R138, R138, 0x1, R0, P3 ;  /* 0x000000018a8a7824 */ /* 0x000fe200018e0600 */
[----:B------:R-:W-:Y:S01]  /*41640*/  IADD3 R130, P4, R130, R144, RZ ;  /* 0x0000009082827210 */ /* 0x000fe20007f9e0ff */
[----:B------:R-:W4:Y:S01]  /*41650*/  LDL.LU R143, [R1+0x13bc] ;  /* 0x0013bc00018f7983 */ /* 0x000f220000300800 */
[----:B-1----:R-:W-:Y:S02]  /*41660*/  IMAD.MOV.U32 R128, RZ, RZ, R131 ;  /* 0x000000ffff807224 */ /* 0x002fe400078e0083 */
[----:B------:R-:W-:Y:S01]  /*41670*/  IMAD.MOV.U32 R129, RZ, RZ, R142 ;  /* 0x000000ffff817224 */ /* 0x000fe200078e008e */
[----:B--2---:R-:W2:Y:S04]  /*41680*/  LDL.LU R131, [R1+0x13f4] ;  /* 0x0013f40001837983 */ /* 0x004ea80000300800 */
[----:B------:R1:W-:Y:S01]  /*41690*/  LDGSTS.E [R3+0x20800], [R128.64], P1 ;  /* 0x2080000080037fae */ /* 0x0003e20008921848 */
[----:B------:R-:W-:-:S03]  /*416a0*/  IMAD.X R134, R134, 0x1, R0, P4 ;  /* 0x0000000186867824 */ /* 0x000fc600020e0600 */
[----:B------:R1:W-:Y:S04]  /*416b0*/  STL [R1+0x133c], R136 ;  /* 0x00133c8801007387 */ /* 0x0003e80000100800 */
[----:B------:R1:W-:Y:S02]  /*416c0*/  STL [R1+0x1338], R138 ;  /* 0x0013388a01007387 */ /* 0x0003e40000100800 */
[----:B-1----:R-:W-:Y:S02]  /*416d0*/  SEL R128, RZ, 0x4, !P2 ;  /* 0x00000004ff807807 */ /* 0x002fe40005000000 */
[----:B------:R-:W-:Y:S02]  /*416e0*/  STL [R1+0x1374], R130 ;  /* 0x0013748201007387 */ /* 0x000fe40000100800 */
[----:B------:R-:W-:-:S02]  /*416f0*/  SEL R128, R128, RZ, !P0 ;  /* 0x000000ff80807207 */ /* 0x000fc40004000000 */
[----:B------:R-:W2:Y:S01]  /*41700*/  LDL.LU R145, [R1+0x13b8] ;  /* 0x0013b80001917983 */ /* 0x000ea20000300800 */
[----:B------:R-:W-:Y:S01]  /*41710*/  IMAD.MOV.U32 R129, RZ, RZ, R138 ;  /* 0x000000ffff817224 */ /* 0x000fe200078e008a */
[----:B------:R-:W-:Y:S01]  /*41720*/  ISETP.NE.U32.AND P2, PT, R128, RZ, PT ;  /* 0x000000ff8000720c */ /* 0x000fe20003f45070 */
[----:B------:R-:W-:Y:S01]  /*41730*/  IMAD.MOV.U32 R128, RZ, RZ, R136 ;  /* 0x000000ffff807224 */ /* 0x000fe200078e0088 */
[----:B------:R1:W-:Y:S04]  /*41740*/  STL [R1+0x1370], R134 ;  /* 0x0013708601007387 */ /* 0x0003e80000100800 */
[----:B------:R-:W2:Y:S04]  /*41750*/  LDL.LU R136, [R1+0x13f0] ;  /* 0x0013f00001887983 */ /* 0x000ea80000300800 */
[----:B------:R1:W-:Y:S04]  /*41760*/  LDGSTS.E [R3+0x20900], [R128.64], P1 ;  /* 0x2090000080037fae */ /* 0x0003e80008921848 */
[----:B------:R-:W2:Y:S01]  /*41770*/  LDL.LU R138, [R1+0x13f8] ;  /* 0x0013f800018a7983 */ /* 0x000ea20000300800 */
[----:B-1----:R-:W-:-:S03]  /*41780*/  MOV R129, R134 ;  /* 0x0000008600817202 */ /* 0x002fc60000000f00 */
[----:B------:R-:W2:Y:S01]  /*41790*/  LDL.LU R134, [R1+0x13fc] ;  /* 0x0013fc0001867983 */ /* 0x000ea20000300800 */
[----:B------:R-:W-:-:S03]  /*417a0*/  IMAD.MOV.U32 R128, RZ, RZ, R130 ;  /* 0x000000ffff807224 */ /* 0x000fc600078e0082 */
[----:B------:R-:W2:Y:S04]  /*417b0*/  LDL.LU R142, [R1+0x1430] ;  /* 0x00143000018e7983 */ /* 0x000ea80000300800 */
[----:B------:R-:W2:Y:S01]  /*417c0*/  LDL.LU R130, [R1+0x1434] ;  /* 0x0014340001827983 */ /* 0x000ea20000300800 */
[----:B------:R-:W-:-:S03]  /*417d0*/  ISETP.GT.AND P1, PT, R2, 0xc, PT ;  /* 0x0000000c0200780c */ /* 0x000fc60003f24270 */
[----:B------:R1:W-:Y:S02]  /*417e0*/  LDGSTS.E [R3+0x21000], [R128.64], P2 ;  /* 0x2100000080037fae */ /* 0x0003e40009121848 */
[----:B-1----:R-:W-:-:S04]  /*417f0*/  SEL R128, RZ, 0x4, !P1 ;  /* 0x00000004ff807807 */ /* 0x002fc80004800000 */
[----:B------:R-:W-:-:S04]  /*41800*/  SEL R128, R128, RZ, !P0 ;  /* 0x000000ff80807207 */ /* 0x000fc80004000000 */
[----:B------:R-:W-:Y:S02]  /*41810*/  ISETP.NE.U32.AND P1, PT, R128, RZ, PT ;  /* 0x000000ff8000720c */ /* 0x000fe40003f25070 */
[-C--:B---3--:R-:W-:Y:S02]  /*41820*/  IADD3 R140, P3, R140, R144.reuse, RZ ;  /* 0x000000908c8c7210 */ /* 0x088fe40007f7e0ff */
[----:B----4-:R-:W-:-:S03]  /*41830*/  IADD3 R135, P4, R135, R144, RZ ;  /* 0x0000009087877210 */ /* 0x010fc60007f9e0ff */
[----:B------:R-:W-:Y:S01]  /*41840*/  IMAD.MOV.U32 R128, RZ, RZ, R140 ;  /* 0x000000ffff807224 */ /* 0x000fe200078e008c */
[----:B------:R-:W-:Y:S01]  /*41850*/  STL [R1+0x137c], R140 ;  /* 0x00137c8c01007387 */ /* 0x000fe20000100800 */
[----:B------:R-:W-:-:S04]  /*41860*/  IMAD.X R141, R141, 0x1, R0, P3 ;  /* 0x000000018d8d7824 */ /* 0x000fc800018e0600 */
[----:B------:R-:W-:Y:S02]  /*41870*/  IMAD.MOV.U32 R129, RZ, RZ, R141 ;  /* 0x000000ffff817224 */ /* 0x000fe400078e008d */
[----:B------:R-:W-:-:S03]  /*41880*/  IMAD.X R139, R139, 0x1, R0, P4 ;  /* 0x000000018b8b7824 */ /* 0x000fc600020e0600 */
[----:B------:R1:W-:Y:S01]  /*41890*/  LDGSTS.E [R3+0x21100], [R128.64], P2 ;  /* 0x2110000080037fae */ /* 0x0003e20009121848 */
[----:B------:R-:W-:-:S03]  /*418a0*/  ISETP.GT.AND P2, PT, R2, 0x10, PT ;  /* 0x000000100200780c */ /* 0x000fc60003f44270 */
[----:B------:R3:W-:Y:S04]  /*418b0*/  STL [R1+0x1378], R141 ;  /* 0x0013788d01007387 */ /* 0x0007e80000100800 */
[----:B------:R-:W-:Y:S01]  /*418c0*/  STL [R1+0x13b4], R135 ;  /* 0x0013b48701007387 */ /* 0x000fe20000100800 */
[----:B-1----:R-:W-:Y:S02]  /*418d0*/  IMAD.MOV.U32 R128, RZ, RZ, R135 ;  /* 0x000000ffff807224 */ /* 0x002fe400078e0087 */
[----:B------:R-:W-:Y:S01]  /*418e0*/  IMAD.MOV.U32 R129, RZ, RZ, R139 ;  /* 0x000000ffff817224 */ /* 0x000fe200078e008b */
[----:B------:R1:W-:Y:S04]  /*418f0*/  STL [R1+0x13b0], R139 ;  /* 0x0013b08b01007387 */ /* 0x0003e80000100800 */
[----:B---3--:R-:W3:Y:S01]  /*41900*/  LDL.LU R141, [R1+0x1438] ;  /* 0x00143800018d7983 */ /* 0x008ee20000300800 */
[----:B------:R-:W-:-:S03]  /*41910*/  IADD3 R143, P3, R143, R144, RZ ;  /* 0x000000908f8f7210 */ /* 0x000fc60007f7e0ff */
[----:B------:R-:W4:Y:S04]  /*41920*/  LDL.LU R140, [R1+0x143c] ;  /* 0x00143c00018c7983 */ /* 0x000f280000300800 */
[----:B------:R2:W-:Y:S04]  /*41930*/  LDGSTS.E [R3+0x21800], [R128.64], P1 ;  /* 0x2180000080037fae */ /* 0x0005e80008921848 */
[----:B-1----:R-:W3:Y:S01]  /*41940*/  LDL.LU R139, [R1+0x1470] ;  /* 0x00147000018b7983 */ /* 0x002ee20000300800 */
[----:B--2---:R-:W-:-:S03]  /*41950*/  IADD3 R131, P4, R131, R144, RZ ;  /* 0x0000009083837210 */ /* 0x004fc60007f9e0ff */
[----:B------:R-:W2:Y:S01]  /*41960*/  LDL.LU R135, [R1+0x1474] ;  /* 0x0014740001877983 */ /* 0x000ea20000300800 */
[----:B------:R-:W-:Y:S01]  /*41970*/  SEL R128, RZ, 0x4, !P2 ;  /* 0x00000004ff807807 */ /* 0x000fe20005000000 */
[----:B------:R-:W-:-:S03]  /*41980*/  IMAD.X R145, R145, 0x1, R0, P3 ;  /* 0x0000000191917824 */ /* 0x000fc600018e0600 */
[----:B------:R-:W-:Y:S01]  /*41990*/  SEL R128, R128, RZ, !P0 ;  /* 0x000000ff80807207 */ /* 0x000fe20004000000 */
[----:B------:R-:W-:-:S03]  /*419a0*/  IMAD.MOV.U32 R129, RZ, RZ, R145 ;  /* 0x000000ffff817224 */ /* 0x000fc600078e0091 */
[----:B------:R-:W-:Y:S01]  /*419b0*/  ISETP.NE.U32.AND P2, PT, R128, RZ, PT ;  /* 0x000000ff8000720c */ /* 0x000fe20003f45070 */
[----:B------:R-:W-:Y:S01]  /*419c0*/  IMAD.MOV.U32 R128, RZ, RZ, R143 ;  /* 0x000000ffff807224 */ /* 0x000fe200078e008f */
[----:B------:R-:W-:-:S04]  /*419d0*/  IADD3.X R136, R136, R0, RZ, P4, !PT ;  /* 0x0000000088887210 */ /* 0x000fc800027fe4ff */
[----:B------:R1:W-:Y:S01]  /*419e0*/  LDGSTS.E [R3+0x21900], [R128.64], P1 ;  /* 0x2190000080037fae */ /* 0x0003e20008921848 */
[----:B------:R-:W-:-:S03]  /*419f0*/  ISETP.GT.AND P1, PT, R2, 0x14, PT ;  /* 0x000000140200780c */ /* 0x000fc60003f24270 */
[----:B------:R-:W-:Y:S01]  /*41a00*/  STL [R1+0x13bc], R143 ;  /* 0x0013bc8f01007387 */ /* 0x000fe20000100800 */
[----:B-1----:R-:W-:Y:S02]  /*41a10*/  IMAD.MOV.U32 R128, RZ, RZ, R131 ;  /* 0x000000ffff807224 */ /* 0x002fe400078e0083 */
[----:B------:R-:W-:Y:S01]  /*41a20*/  IMAD.MOV.U32 R129, RZ, RZ, R136 ;  /* 0x000000ffff817224 */ /* 0x000fe200078e0088 */
[-C--:B------:R-:W-:Y:S01]  /*41a30*/  IADD3 R134, P3, R134, R144.reuse, RZ ;  /* 0x0000009086867210 */ /* 0x080fe20007f7e0ff */
[----:B------:R-:W-:Y:S04]  /*41a40*/  STL [R1+0x13b8], R145 ;  /* 0x0013b89101007387 */ /* 0x000fe80000100800 */
[----:B------:R1:W-:Y:S01]  /*41a50*/  LDGSTS.E [R3+0x22000], [R128.64], P2 ;  /* 0x2200000080037fae */ /* 0x0003e20009121848 */
[----:B------:R-:W-:Y:S01]  /*41a60*/  IADD3 R130, P4, R130, R144, RZ ;  /* 0x0000009082827210 */ /* 0x000fe20007f9e0ff */
[----:B------:R-:W-:-:S02]  /*41a70*/  IMAD.X R138, R138, 0x1, R0, P3 ;  /* 0x000000018a8a7824 */ /* 0x000fc400018e0600 */
[----:B------:R-:W-:Y:S02]  /*41a80*/  STL [R1+0x13f4], R131 ;  /* 0x0013f48301007387 */ /* 0x000fe40000100800 */
[----:B------:R-:W-:Y:S02]  /*41a90*/  IMAD.X R142, R142, 0x1, R0, P4 ;  /* 0x000000018e8e7824 */ /* 0x000fe400020e0600 */
[----:B------:R1:W-:Y:S02]  /*41aa0*/  STL [R1+0x13f0], R136 ;  /* 0x0013f08801007387 */ /* 0x0003e40000100800 */
[----:B-1----:R-:W-:-:S04]  /*41ab0*/  SEL R128, RZ, 0x4, !P1 ;  /* 0x00000004ff807807 */ /* 0x002fc80004800000 */
[----:B------:R-:W-:Y:S01]  /*41ac0*/  SEL R128, R128, RZ, !P0 ;  /* 0x000000ff80807207 */ /* 0x000fe20004000000 */
[----:B------:R-:W2:Y:S01]  /*41ad0*/  LDL.LU R136, [R1+0x147c] ;  /* 0x00147c0001887983 */ /* 0x000ea20000300800 */
[----:B------:R-:W-:-:S03]  /*41ae0*/  MOV R129, R138 ;  /* 0x0000008a00817202 */ /* 0x000fc60000000f00 */
[----:B------:R-:W2:Y:S01]  /*41af0*/  LDL.LU R131, [R1+0x14b4] ;  /* 0x0014b40001837983 */ /* 0x000ea20000300800 */
[----:B------:R-:W-:-:S03]  /*41b00*/  ISETP.NE.U32.AND P1, PT, R128, RZ, PT ;  /* 0x000000ff8000720c */ /* 0x000fc60003f25070 */
[----:B------:R-:W-:Y:S01]  /*41b10*/  STL [R1+0x13fc], R134 ;  /* 0x0013fc8601007387 */ /* 0x000fe20000100800 */
[----:B------:R-:W-:-:S03]  /*41b20*/  IMAD.MOV.U32 R128, RZ, RZ, R134 ;  /* 0x000000ffff807224 */ /* 0x000fc600078e0086 */
[----:B------:R1:W-:Y:S04]  /*41b30*/  STL [R1+0x13f8], R138 ;  /* 0x0013f88a01007387 */ /* 0x0003e80000100800 */
[----:B------:R1:W-:Y:S04]  /*41b40*/  STL [R1+0x1434], R130 ;  /* 0x0014348201007387 */ /* 0x0003e80000100800 */
[----:B------:R1:W-:Y:S04]  /*41b50*/  LDGSTS.E [R3+0x22100], [R128.64], P2 ;  /* 0x2210000080037fae */ /* 0x0003e80009121848 */
[----:B-1----:R-:W2:Y:S04]  /*41b60*/  LDL.LU R138, [R1+0x1478] ;  /* 0x00147800018a7983 */ /* 0x002ea80000300800 */
[----:B------:R-:W-:Y:S04]  /*41b70*/  STL [R1+0x1430], R142 ;  /* 0x0014308e01007387 */ /* 0x000fe80000100800 */
[----:B------:R-:W2:Y:S01]  /*41b80*/  LDL.LU R134, [R1+0x14b0] ;  /* 0x0014b00001867983 */ /* 0x000ea20000300800 */
[----:B------:R-:W-:-:S02]  /*41b90*/  IMAD.MOV.U32 R128, RZ, RZ, R130 ;  /* 0x000000ffff807224 */ /* 0x000fc400078e0082 */
[----:B------:R-:W-:Y:S01]  /*41ba0*/  IMAD.MOV.U32 R129, RZ, RZ, R142 ;  /* 0x000000ffff817224 */ /* 0x000fe200078e008e */
[----:B------:R-:W-:Y:S01]  /*41bb0*/  ISETP.GT.AND P2, PT, R2, 0x18, PT ;  /* 0x000000180200780c */ /* 0x000fe20003f44270 */
[----:B------:R-:W2:Y:S04]  /*41bc0*/  LDL.LU R143, [R1+0x14bc] ;  /* 0x0014bc00018f7983 */ /* 0x000ea80000300800 */
[----:B------:R1:W-:Y:S04]  /*41bd0*/  LDGSTS.E [R3+0x22800], [R128.64], P1 ;  /* 0x2280000080037fae */ /* 0x0003e80008921848 */
[----:B------:R-:W2:Y:S01]  /*41be0*/  LDL.LU R130, [R1+0x14f4] ;  /* 0x0014f40001827983 */ /* 0x000ea20000300800 */
[----:B-1----:R-:W-:-:S04]  /*41bf0*/  SEL R128, RZ, 0x4, !P2 ;  /* 0x00000004ff807807 */ /* 0x002fc80005000000 */
[----:B------:R-:W-:-:S04]  /*41c00*/  SEL R128, R128, RZ, !P0 ;  /* 0x000000ff80807207 */ /* 0x000fc80004000000 */
[----:B------:R-:W-:Y:S02]  /*41c10*/  ISETP.NE.U32.AND P2, PT, R128, RZ, PT ;  /* 0x000000ff8000720c */ /* 0x000fe40003f45070 */
[----:B----4-:R-:W-:-:S05]  /*41c20*/  IADD3 R140, P3, R140, R144, RZ ;  /* 0x000000908c8c7210 */ /* 0x010fca0007f7e0ff */
[----:B---3--:R-:W-:Y:S01]  /*41c30*/  IMAD.X R141, R141, 0x1, R0, P3 ;  /* 0x000000018d8d7824 */ /* 0x008fe200018e0600 */
[----:B------:R-:W-:Y:S01]  /*41c40*/  STL [R1+0x143c], R140 ;  /* 0x00143c8c01007387 */ /* 0x000fe20000100800 */
[----:B--2---:R-:W-:-:S03]  /*41c50*/  IADD3 R135, P4, R135, R144, RZ ;  /* 0x0000009087877210 */ /* 0x004fc60007f9e0ff */
[----:B------:R1:W-:Y:S02]  /*41c60*/  STL [R1+0x1438], R141 ;  /* 0x0014388d01007387 */ /* 0x0003e40000100800 */
[----:B------:R-:W-:Y:S02]  /*41c70*/  IMAD.X R139, R139, 0x1, R0, P4 ;  /* 0x000000018b8b7824 */ /* 0x000fe400020e0600 */
[----:B------:R-:W-:Y:S04]  /*41c80*/  STL [R1+0x1474], R135 ;  /* 0x0014748701007387 */ /* 0x000fe80000100800 */
[----:B------:R-:W2:Y:S01]  /*41c90*/  LDL.LU R145, [R1+0x14b8] ;  /* 0x0014b80001917983 */ /* 0x000ea20000300800 */
[----:B------:R-:W-:-:S03]  /*41ca0*/  IMAD.MOV.U32 R129, RZ, RZ, R141 ;  /* 0x000000ffff817224 */ /* 0x000fc600078e008d */
[----:B------:R3:W-:Y:S01]  /*41cb0*/  STL [R1+0x1470], R139 ;  /* 0x0014708b01007387 */ /* 0x0007e20000100800 */
[----:B------:R-:W-:-:S03]  /*41cc0*/  IMAD.MOV.U32 R128, RZ, RZ, R140 ;  /* 0x000000ffff807224 */ /* 0x000fc600078e008c */
[----:B-1----:R-:W4:Y:S04]  /*41cd0*/  LDL.LU R141, [R1+0x14f0] ;  /* 0x0014f000018d7983 */ /* 0x002f280000300800 */
[----:B------:R-:W4:Y:S04]  /*41ce0*/  LDL.LU R142, [R1+0x14f8] ;  /* 0x0014f800018e7983 */ /* 0x000f280000300800 */
[----:B------:R-:W4:Y:S04]  /*41cf0*/  LDL.LU R140, [R1+0x14fc] ;  /* 0x0014fc00018c7983 */ /* 0x000f280000300800 */
[----:B------:R1:W-:Y:S01]  /*41d00*/  LDGSTS.E [R3+0x22900], [R128.64], P1 ;  /* 0x2290000080037fae */ /* 0x0003e20008921848 */
[----:B------:R-:W-:Y:S01]  /*41d10*/  ISETP.GT.AND P1, PT, R2, 0x1c, PT ;  /* 0x0000001c0200780c */ /* 0x000fe20003f24270 */
[----:B-1----:R-:W-:Y:S01]  /*41d20*/  IMAD.MOV.U32 R128, RZ, RZ, R135 ;  /* 0x000000ffff807224 */ /* 0x002fe200078e0087 */
[----:B------:R-:W-:-:S02]  /*41d30*/  MOV R129, R139 ;  /* 0x0000008b00817202 */ /* 0x000fc40000000f00 */
[----:B---3--:R-:W3:Y:S04]  /*41d40*/  LDL.LU R139, [R1+0x1530] ;  /* 0x00153000018b7983 */ /* 0x008ee80000300800 */
[----:B------:R-:W3:Y:S04]  /*41d50*/  LDL.LU R135, [R1+0x1534] ;  /* 0x0015340001877983 */ /* 0x000ee80000300800 */
[----:B------:R1:W-:Y:S01]  /*41d60*/  LDGSTS.E [R3+0x23000], [R128.64], P2 ;  /* 0x2300000080037fae */ /* 0x0003e20009121848 */
[-C--:B------:R-:W-:Y:S02]  /*41d70*/  IADD3 R136, P3, R136, R144.reuse, RZ ;  /* 0x0000009088887210 */ /* 0x080fe40007f7e0ff */
[----:B------:R-:W-:-:S02]  /*41d80*/  IADD3 R131, P4, R131, R144, RZ ;  /* 0x0000009083837210 */ /* 0x000fc40007f9e0ff */
[----:B-1----:R-:W-:Y:S01]  /*41d90*/  SEL R128, RZ, 0x4, !P1 ;  /* 0x00000004ff807807 */ /* 0x002fe20004800000 */
[----:B------:R-:W-:Y:S03]  /*41da0*/  STL [R1+0x147c], R136 ;  /* 0x00147c8801007387 */ /* 0x000fe60000100800 */
[----:B------:R-:W-:-:S04]  /*41db0*/  SEL R128, R128, RZ, !P0 ;  /* 0x000000ff80807207 */ /* 0x000fc80004000000 */
[----:B------:R-:W-:Y:S01]  /*41dc0*/  ISETP.NE.U32.AND P1, PT, R128, RZ, PT ;  /* 0x000000ff8000720c */ /* 0x000fe20003f25070 */
[----:B------:R-:W-:Y:S02]  /*41dd0*/  IMAD.X R138, R138, 0x1, R0, P3 ;  /* 0x000000018a8a7824 */ /* 0x000fe400018e0600 */
[----:B------:R-:W-:-:S03]  /*41de0*/  IMAD.MOV.U32 R128, RZ, RZ, R136 ;  /* 0x000000ffff807224 */ /* 0x000fc600078e0088 */
[----:B------:R1:W-:Y:S01]  /*41df0*/  STL [R1+0x1478], R138 ;  /* 0x0014788a01007387 */ /* 0x0003e20000100800 */
[----:B------:R-:W-:-:S03]  /*41e00*/  IMAD.X R134, R134, 0x1, R0, P4 ;  /* 0x0000000186867824 */ /* 0x000fc600020e0600 */
[----:B------:R-:W-:Y:S01]  /*41e10*/  STL [R1+0x14b4], R131 ;  /* 0x0014b48301007387 */ /* 0x000fe20000100800 */
[----:B------:R-:W-:-:S03]  /*41e20*/  IMAD.MOV.U32 R129, RZ, RZ, R138 ;  /* 0x000000ffff817224 */ /* 0x000fc600078e008a */
[----:B------:R1:W-:Y:S04]  /*41e30*/  STL [R1+0x14b0], R134 ;  /* 0x0014b08601007387 */ /* 0x0003e80000100800 */
[----:B-1----:R-:W3:Y:S04]  /*41e40*/  LDL.LU R138, [R1+0x1538] ;  /* 0x00153800018a7983 */ /* 0x002ee80000300800 */
[----:B------:R-:W3:Y:S04]  /*41e50*/  LDL.LU R136, [R1+0x153c] ;  /* 0x00153c0001887983 */ /* 0x000ee80000300800 */
[----:B------:R1:W-:Y:S02]  /*41e60*/  LDGSTS.E [R3+0x23100], [R128.64], P2 ;  /* 0x2310000080037fae */ /* 0x0003e40009121848 */
[----:B-1----:R-:W-:-:S02]  /*41e70*/  IMAD.MOV.U32 R129, RZ, RZ, R134 ;  /* 0x000000ffff817224 */ /* 0x002fc400078e0086 */
[----:B------:R-:W-:Y:S01]  /*41e80*/  IMAD.MOV.U32 R128, RZ, RZ, R131 ;  /* 0x000000ffff807224 */ /* 0x000fe200078e0083 */
[----:B------:R-:W3:Y:S04]  /*41e90*/  LDL.LU R134, [R1+0x12b4] ;  /* 0x0012b40001867983 */ /* 0x000ee80000300800 */
[----:B------:R-:W3:Y:S01]  /*41ea0*/  LDL.LU R131, [R1+0x12b8] ;  /* 0x0012b80001837983 */ /* 0x000ee20000300800 */
[----:B------:R-:W-:-:S03]  /*41eb0*/  ISETP.GT.AND P2, PT, R2, 0x20, PT ;  /* 0x000000200200780c */ /* 0x000fc60003f44270 */
[----:B------:R1:W-:Y:S01]  /*41ec0*/  LDGSTS.E [R3+0x23800], [R128.64], P1 ;  /* 0x2380000080037fae */ /* 0x0003e20008921848 */
[-C--:B------:R-:W-:Y:S02]  /*41ed0*/  IADD3 R143, P3, R143, R144.reuse, RZ ;  /* 0x000000908f8f7210 */ /* 0x080fe40007f7e0ff */
[----:B------:R-:W-:Y:S02]  /*41ee0*/  IADD3 R130, P4, R130, R144, RZ ;  /* 0x0000009082827210 */ /* 0x000fe40007f9e0ff */
[----:B-1----:R-:W-:-:S04]  /*41ef0*/  SEL R128, RZ, 0x4, !P2 ;  /* 0x00000004ff807807 */ /* 0x002fc80005000000 */
[----:B------:R-:W-:-:S04]  /*41f00*/  SEL R128, R128, RZ, !P0 ;  /* 0x000000ff80807207 */ /* 0x000fc80004000000 */
[----:B------:R-:W-:Y:S01]  /*41f10*/  ISETP.NE.U32.AND P2, PT, R128, RZ, PT ;  /* 0x000000ff8000720c */ /* 0x000fe20003f45070 */
[----:B------:R-:W-:Y:S01]  /*41f20*/  IMAD.MOV.U32 R128, RZ, RZ, R143 ;  /* 0x000000ffff807224 */ /* 0x000fe200078e008f */
[----:B------:R-:W-:Y:S01]  /*41f30*/  STL [R1+0x14bc], R143 ;  /* 0x0014bc8f01007387 */ /* 0x000fe20000100800 */
[----:B--2---:R-:W-:-:S04]  /*41f40*/  IMAD.X R145, R145, 0x1, R0, P3 ;  /* 0x0000000191917824 */ /* 0x004fc800018e0600 */
[----:B------:R-:W-:Y:S01]  /*41f50*/  IMAD.MOV.U32 R129, RZ, RZ, R145 ;  /* 0x000000ffff817224 */ /* 0x000fe200078e0091 */
[----:B----4-:R-:W-:-:S04]  /*41f60*/  IADD3.X R141, R141, R0, RZ, P4, !PT ;  /* 0x000000008d8d7210 */ /* 0x010fc800027fe4ff */
[----:B------:R1:W-:Y:S01]  /*41f70*/  LDGSTS.E [R3+0x23900], [R128.64], P1 ;  /* 0x2390000080037fae */ /* 0x0003e20008921848 */
[----:B------:R-:W-:Y:S02]  /*41f80*/  ISETP.GT.AND P1, PT, R2, 0x24, PT ;  /* 0x000000240200780c */ /* 0x000fe40003f24270 */
[----:B------:R-:W-:Y:S01]  /*41f90*/  IADD3 R140, P3, R140, R144, RZ ;  /* 0x000000908c8c7210 */ /* 0x000fe20007f7e0ff */
[----:B------:R-:W-:Y:S01]  /*41fa0*/  STL [R1+0x14b8], R145 ;  /* 0x0014b89101007387 */ /* 0x000fe20000100800 */
[----:B-1----:R-:W-:Y:S02]  /*41fb0*/  IMAD.MOV.U32 R128, RZ, RZ, R130 ;  /* 0x000000ffff807224 */ /* 0x002fe400078e0082 */
[----:B------:R-:W-:Y:S01]  /*41fc0*/  IMAD.MOV.U32 R129, RZ, RZ, R141 ;  /* 0x000000ffff817224 */ /* 0x000fe200078e008d */
[----:B------:R-:W-:Y:S01]  /*41fd0*/  STL [R1+0x14f4], R130 ;  /* 0x0014f48201007387 */ /* 0x000fe20000100800 */
[----:B------:R-:W-:-:S03]  /*41fe0*/  IMAD.X R142, R142, 0x1, R0, P3 ;  /* 0x000000018e8e7824 */ /* 0x000fc600018e0600 */
[----:B------:R1:W-:Y:S04]  /*41ff0*/  STL [R1+0x14f0], R141 ;  /* 0x0014f08d01007387 */ /* 0x0003e80000100800 */
[----:B------:R2:W-:Y:S04]  /*42000*/  LDGSTS.E [R3+0x24000], [R128.64], P2 ;  /* 0x2400000080037fae */ /* 0x0005e80009121848 */
[----:B-1----:R-:W4:Y:S01]  /*42010*/  LDL.LU R141, [R1+0x12c0] ;  /* 0x0012c000018d7983 */ /* 0x002f220000300800 */
[----:B---3--:R-:W-:-:S03]  /*42020*/  IADD3 R135, P4, R135, R144, RZ ;  /* 0x0000009087877210 */ /* 0x008fc60007f9e0ff */
[----:B------:R-:W3:Y:S01]  /*42030*/  LDL.LU R130, [R1+0x1278] ;  /* 0x0012780001827983 */ /* 0x000ee20000300800 */
[----:B--2---:R-:W-:-:S03]  /*42040*/  SEL R128, RZ, 0x4, !P1 ;  /* 0x00000004ff807807 */ /* 0x004fc60004800000 */
[----:B------:R-:W-:Y:S01]  /*42050*/  STL [R1+0x14fc], R140 ;  /* 0x0014fc8c01007387 */ /* 0x000fe20000100800 */
[----:B------:R-:W-:Y:S01]  /*42060*/  MOV R129, R142 ;  /* 0x0000008e00817202 */ /* 0x000fe20000000f00 */
[----:B------:R-:W-:Y:S02]  /*42070*/  IMAD.X R139, R139, 0x1, R0, P4 ;  /* 0x000000018b8b7824 */ /* 0x000fe400020e0600 */
[----:B------:R1:W-:Y:S01]  /*42080*/  STL [R1+0x14f8], R142 ;  /* 0x0014f88e01007387 */ /* 0x0003e20000100800 */
[----:B------:R-:W-:-:S03]  /*42090*/  SEL R128, R128, RZ, !P0 ;  /* 0x000000ff80807207 */ /* 0x000fc60004000000 */
[----:B------:R2:W-:Y:S01]  /*420a0*/  STL [R1+0x1534], R135 ;  /* 0x0015348701007387 */ /* 0x0005e20000100800 */
[----:B------:R-:W-:-:S03]  /*420b0*/  ISETP.NE.U32.AND P1, PT, R128, RZ, PT ;  /* 0x000000ff8000720c */ /* 0x000fc60003f25070 */
[----:B-1----:R-:W3:Y:S01]  /*420c0*/  LDL.LU R142, [R1+0x12bc] ;  /* 0x0012bc00018e7983 */ /* 0x002ee20000300800 */
[----:B------:R-:W-:-:S03]  /*420d0*/  IMAD.MOV.U32 R128, RZ, RZ, R140 ;  /* 0x000000ffff807224 */ /* 0x000fc600078e008c */
[----:B------:R1:W-:Y:S04]  /*420e0*/  STL [R1+0x1530], R139 ;  /* 0x0015308b01007387 */ /* 0x0003e80000100800 */
[----:B------:R-:W3:Y:S04]  /*420f0*/  LDL.LU R140, [R1+0x1274] ;  /* 0x00127400018c7983 */ /* 0x000ee80000300800 */
[----:B------:R1:W-:Y:S04]  /*42100*/  LDGSTS.E [R3+0x24100], [R128.64], P2 ;  /* 0x2410000080037fae */ /* 0x0003e80009121848 */
[----:B------:R-:W3:Y:S01]  /*42110*/  LDL.LU R143, [R1+0x1280] ;  /* 0x00128000018f7983 */ /* 0x000ee20000300800 */
[----:B------:R-:W-:Y:S01]  /*42120*/  ISETP.GT.AND P2, PT, R2, 0x28, PT ;  /* 0x000000280200780c */ /* 0x000fe20003f44270 */
[----:B-1----:R-:W-:-:S02]  /*42130*/  IMAD.MOV.U32 R128, RZ, RZ, R135 ;  /* 0x000000ffff807224 */ /* 0x002fc400078e0087 */
[----:B--2---:R-:W2:Y:S01]  /*42140*/  LDL.LU R135, [R1+0x1238] ;  /* 0x0012380001877983 */ /* 0x004ea20000300800 */
[----:B------:R-:W-:Y:S01]  /*42150*/  IADD3 R136, P3, R136, R144, RZ ;  /* 0x0000009088887210 */ /* 0x000fe20007f7e0ff */
[----:B------:R-:W-:-:S04]  /*42160*/  IMAD.MOV.U32 R129, RZ, RZ, R139 ;  /* 0x000000ffff817224 */ /* 0x000fc800078e008b */
[----:B------:R-:W-:Y:S01]  /*42170*/  IMAD.X R138, R138, 0x1, R0, P3 ;  /* 0x000000018a8a7824 */ /* 0x000fe200018e0600 */
[----:B------:R1:W-:Y:S04]  /*42180*/  STL [R1+0x153c], R136 ;  /* 0x00153c8801007387 */ /* 0x0003e80000100800 */
[----:B------:R-:W-:Y:S04]  /*42190*/  STL [R1+0x1538], R138 ;  /* 0x0015388a01007387 */ /* 0x000fe80000100800 */
[----:B------:R1:W-:Y:S01]  /*421a0*/  LDGSTS.E [R3+0x24800], [R128.64], P1 ;  /* 0x2480000080037fae */ /* 0x0003e20008921848 */
[----:B------:R-:W-:-:S05]  /*421b0*/  IADD3 R131, P4, R131, R144, RZ ;  /* 0x0000009083837210 */ /* 0x000fca0007f9e0ff */
[----:B------:R-:W-:Y:S01]  /*421c0*/  IMAD.X R134, R134, 0x1, R0, P4 ;  /* 0x0000000186867824 */ /* 0x000fe200020e0600 */
[----:B------:R1:W-:Y:S02]  /*421d0*/  STL [R1+0x12b8], R131 ;  /* 0x0012b88301007387 */ /* 0x0003e40000100800 */
[----:B-1----:R-:W-:Y:S02]  /*421e0*/  SEL R128, RZ, 0x4, !P2 ;  /* 0x00000004ff807807 */ /* 0x002fe40005000000 */
[----:B------:R-:W2:Y:S02]  /*421f0*/  LDL.LU R145, [R1+0x127c] ;  /* 0x00127c0001917983 */ /* 0x000ea40000300800 */
[----:B------:R-:W-:Y:S02]  /*42200*/  SEL R128, R128, RZ, !P0 ;  /* 0x000000ff80807207 */ /* 0x000fe40004000000 */
[----:B------:R1:W-:Y:S04]  /*42210*/  STL [R1+0x12b4], R134 ;  /* 0x0012b48601007387 */ /* 0x0003e80000100800 */
[----:B------:R-:W2:Y:S01]  /*42220*/  LDL.LU R139, [R1+0x1234] ;  /* 0x00123400018b7983 */ /* 0x000ea20000300800 */
[----:B------:R-:W-:Y:S01]  /*42230*/  ISETP.NE.U32.AND P2, PT, R128, RZ, PT ;  /* 0x000000ff8000720c */ /* 0x000fe20003f45070 */
[----:B------:R-:W-:-:S02]  /*42240*/  IMAD.MOV.U32 R128, RZ, RZ, R136 ;  /* 0x000000ffff807224 */ /* 0x000fc400078e0088 */
[----:B------:R-:W-:Y:S01]  /*42250*/  IMAD.MOV.U32 R129, RZ, RZ, R138 ;  /* 0x000000ffff817224 */ /* 0x000fe200078e008a */
[----:B------:R-:W2:Y:S04]  /*42260*/  LDL.LU R136, [R1+0x123c] ;  /* 0x00123c0001887983 */ /* 0x000ea80000300800 */
[----:B------:R1:W-:Y:S02]  /*42270*/  LDGSTS.E [R3+0x24900], [R128.64], P1 ;  /* 0x2490000080037fae */ /* 0x0003e40008921848 */
[----:B-1----:R-:W-:Y:S02]  /*42280*/  IMAD.MOV.U32 R128, RZ, RZ, R131 ;  /* 0x000000ffff807224 */ /* 0x002fe400078e0083 */
[----:B------:R-:W2:Y:S01]  /*42290*/  LDL.LU R131, [R1+0x1240] ;  /* 0x0012400001837983 */ /* 0x000ea20000300800 */
[----:B------:R-:W-:-:S03]  /*422a0*/  MOV R129, R134 ;  /* 0x0000008600817202 */ /* 0x000fc60000000f00 */
[----:B------:R-:W2:Y:S04]  /*422b0*/  LDL.LU R138, [R1+0x11f4] ;  /* 0x0011f400018a7983 */ /* 0x000ea80000300800 */
[----:B------:R-:W2:Y:S01]  /*422c0*/  LDL.LU R134, [R1+0x11f8] ;  /* 0x0011f80001867983 */ /* 0x000ea20000300800 */
[----:B------:R-:W-:-:S03]  /*422d0*/  ISETP.GT.AND P1, PT, R2, 0x2c, PT ;  /* 0x0000002c0200780c */ /* 0x000fc60003f24270 */
[----:B------:R1:W-:Y:S02]  /*422e0*/  LDGSTS.E [R3+0x25000], [R128.64], P2 ;  /* 0x2500000080037fae */ /* 0x0003e40009121848 */
[----:B-1----:R-:W-:-:S04]  /*422f0*/  SEL R128, RZ, 0x4, !P1 ;  /* 0x00000004ff807807 */ /* 0x002fc80004800000 */
[----:B------:R-:W-:-:S04]  /*42300*/  SEL R128, R128, RZ, !P0 ;  /* 0x000000ff80807207 */ /* 0x000fc80004000000 */
[----:B------:R-:W-:Y:S02]  /*42310*/  ISETP.NE.U32.AND P1, PT, R128, RZ, PT ;  /* 0x000000ff8000720c */ /* 0x000fe40003f25070 */
[-C--:B----4-:R-:W-:Y:S02]  /*42320*/  IADD3 R141, P3, R141, R144.reuse, RZ ;  /* 0x000000908d8d7210 */ /* 0x090fe40007f7e0ff */
[----:B---3--:R-:W-:-:S03]  /*42330*/  IADD3 R130, P4, R130, R144, RZ ;  /* 0x0000009082827210 */ /* 0x008fc60007f9e0ff */
        /* <DEDUP_REMOVED lines=11> */
[----:B------:R1:W-:Y:S01]  /*423f0*/  STL [R1+0x1274], R140 ;  /* 0x0012748c01007387 */ /* 0x0003e20000100800 */
[----:B------:R-:W-:-:S03]  /*42400*/  IADD3 R143, P3, R143, R144, RZ ;  /* 0x000000908f8f7210 */ /* 0x000fc60007f7e0ff */
[----:B---3--:R-:W3:Y:S04]  /*42410*/  LDL.LU R142, [R1+0x11fc] ;  /* 0x0011fc00018e7983 */ /* 0x008ee80000300800 */
[----:B------:R4:W-:Y:S04]  /*42420*/  LDGSTS.E [R3+0x25800], [R128.64], P1 ;  /* 0x2580000080037fae */ /* 0x0009e80008921848 */
[----:B------:R-:W3:Y:S01]  /*42430*/  LDL.LU R141, [R1+0x1200] ;  /* 0x00120000018d7983 */ /* 0x000ee20000300800 */
[----:B--2---:R-:W-:-:S03]  /*42440*/  IADD3 R135, P4, R135, R144, RZ ;  /* 0x0000009087877210 */ /* 0x004fc60007f9e0ff */
[----:B-1----:R-:W2:Y:S01]  /*42450*/  LDL.LU R140, [R1+0x968] ;  /* 0x00096800018c7983 */ /* 0x002ea20000300800 */
[----:B----4-:R-:W-:-:S03]  /*42460*/  SEL R128, RZ, 0x4, !P2 ;  /* 0x00000004ff807807 */ /* 0x010fc60005000000 */
[----:B------:R-:W4:Y:S01]  /*42470*/  LDL.LU R130, [R1+0x96c] ;  /* 0x00096c0001827983 */ /* 0x000f220000300800 */
[----:B------:R-:W-:-:S04]  /*42480*/  SEL R128, R128, RZ, !P0 ;  /* 0x000000ff80807207 */ /* 0x000fc80004000000 */
[----:B------:R-:W-:Y:S01]  /*42490*/  ISETP.NE.U32.AND P2, PT, R128, RZ, PT ;  /* 0x000000ff8000720c */ /* 0x000fe20003f45070 */
[----:B------:R-:W-:Y:S01]  /*424a0*/  IMAD.MOV.U32 R128, RZ, RZ, R143 ;  /* 0x000000ffff807224 */ /* 0x000fe200078e008f */
[----:B------:R-:W-:Y:S01]  /*424b0*/  STL [R1+0x1280], R143 ;  /* 0x0012808f01007387 */ /* 0x000fe20000100800 */
[----:B------:R-:W-:-:S04]  /*424c0*/  IMAD.X R145, R145, 0x1, R0, P3 ;  /* 0x0000000191917824 */ /* 0x000fc800018e0600 */
[----:B------:R-:W-:Y:S01]  /*424d0*/  IMAD.MOV.U32 R129, RZ, RZ, R145 ;  /* 0x000000ffff817224 */ /* 0x000fe200078e0091 */
[----:B------:R-:W-:Y:S01]  /*424e0*/  STL [R1+0x127c], R145 ;  /* 0x00127c9101007387 */ /* 0x000fe20000100800 */
[----:B------:R-:W-:-:S03]  /*424f0*/  IADD3.X R139, R139, R0, RZ, P4, !PT ;  /* 0x000000008b8b7210 */ /* 0x000fc600027fe4ff */
[----:B------:R-:W-:Y:S04]  /*42500*/  STL [R1+0x1238], R135 ;  /* 0x0012388701007387 */ /* 0x000fe80000100800 */
[----:B------:R1:W-:Y:S04]  /*42510*/  LDGSTS.E [R3+0x25900], [R128.64], P1 ;  /* 0x2590000080037fae */ /* 0x0003e80008921848 */
[----:B------:R1:W-:Y:S01]  /*42520*/  STL [R1+0x1234], R139 ;  /* 0x0012348b01007387 */ /* 0x0003e20000100800 */
[----:B------:R-:W-:Y:S01]  /*42530*/  ISETP.GT.AND P1, PT, R2, 0x34, PT ;  /* 0x000000340200780c */ /* 0x000fe20003f24270 */
[----:B-1----:R-:W-:-:S02]  /*42540*/  IMAD.MOV.U32 R129, RZ, RZ, R139 ;  /* 0x000000ffff817224 */ /* 0x002fc400078e008b */
[----:B------:R-:W-:Y:S01]  /*42550*/  IMAD.MOV.U32 R128, RZ, RZ, R135 ;  /* 0x000000ffff807224 */ /* 0x000fe200078e0087 */
[----:B------:R-:W2:Y:S04]  /*42560*/  LDL.LU R139, [R1+0x970] ;  /* 0x00097000018b7983 */ /* 0x000ea80000300800 */
[----:B------:R-:W2:Y:S01]  /*42570*/  LDL.LU R135, [R1+0x974] ;  /* 0x0009740001877983 */ /* 0x000ea20000300800 */
[----:B------:R-:W-:-:S03]  /*42580*/  IADD3 R131, P3, R131, R144, RZ ;  /* 0x0000009083837210 */ /* 0x000fc60007f7e0ff */
[----:B------:R1:W-:Y:S01]  /*42590*/  LDGSTS.E [R3+0x26000], [R128.64], P2 ;  /* 0x2600000080037fae */ /* 0x0003e20009121848 */
[----:B------:R-:W-:Y:S01]  /*425a0*/  IADD3 R134, P4, R134, R144, RZ ;  /* 0x0000009086867210 */ /* 0x000fe20007f9e0ff */
[----:B------:R-:W-:Y:S01]  /*425b0*/  IMAD.X R136, R136, 0x1, R0, P3 ;  /* 0x0000000188887824 */ /* 0x000fe200018e0600 */
[----:B-1----:R-:W-:-:S03]  /*425c0*/  SEL R128, RZ, 0x4, !P1 ;  /* 0x00000004ff807807 */ /* 0x002fc60004800000 */
[----:B------:R-:W-:Y:S01]  /*425d0*/  IMAD.X R138, R138, 0x1, R0, P4 ;  /* 0x000000018a8a7824 */ /* 0x000fe200020e0600 */
[----:B------:R-:W-:Y:S01]  /*425e0*/  SEL R128, R128, RZ, !P0 ;  /* 0x000000ff80807207 */ /* 0x000fe20004000000 */
[----:B------:R-:W-:Y:S01]  /*425f0*/  STL [R1+0x1240], R131 ;  /* 0x0012408301007387 */ /* 0x000fe20000100800 */
[----:B------:R-:W-:Y:S02]  /*42600*/  MOV R129, R136 ;  /* 0x0000008800817202 */ /* 0x000fe40000000f00 */
[----:B------:R-:W-:Y:S01]  /*42610*/  ISETP.NE.U32.AND P1, PT, R128, RZ, PT ;  /* 0x000000ff8000720c */ /* 0x000fe20003f25070 */
[----:B------:R1:W-:Y:S01]  /*42620*/  STL [R1+0x123c], R136 ;  /* 0x00123c8801007387 */ /* 0x0003e20000100800 */
[----:B------:R-:W-:-:S03]  /*42630*/  IMAD.MOV.U32 R128, RZ, RZ, R131 ;  /* 0x000000ffff807224 */ /* 0x000fc600078e0083 */
[----:B------:R-:W-:Y:S04]  /*42640*/  STL [R1+0x11f8], R134 ;  /* 0x0011f88601007387 */ /* 0x000fe80000100800 */
[----:B------:R1:W-:Y:S04]  /*42650*/  LDGSTS.E [R3+0x26100], [R128.64], P2 ;  /* 0x2610000080037fae */ /* 0x0003e80009121848 */
[----:B-1----:R-:W2:Y:S04]  /*42660*/  LDL.LU R136, [R1+0x9ac] ;  /* 0x0009ac0001887983 */ /* 0x002ea80000300800 */
[----:B------:R1:W-:Y:S04]  /*42670*/  STL [R1+0x11f4], R138 ;  /* 0x0011f48a01007387 */ /* 0x0003e80000100800 */
[----:B------:R-:W2:Y:S01]  /*42680*/  LDL.LU R131, [R1+0x9b4] ;  /* 0x0009b40001837983 */ /* 0x000ea20000300800 */
[----:B------:R-:W-:-:S02]  /*42690*/  IMAD.MOV.U32 R129, RZ, RZ, R138 ;  /* 0x000000ffff817224 */ /* 0x000fc400078e008a */
[----:B------:R-:W-:Y:S01]  /*426a0*/  IMAD.MOV.U32 R128, RZ, RZ, R134 ;  /* 0x000000ffff807224 */ /* 0x000fe200078e0086 */
[----:B-1----:R-:W2:Y:S04]  /*426b0*/  LDL.LU R138, [R1+0x9a8] ;  /* 0x0009a800018a7983 */ /* 0x002ea80000300800 */
[----:B------:R-:W2:Y:S01]  /*426c0*/  LDL.LU R134, [R1+0x9b0] ;  /* 0x0009b00001867983 */ /* 0x000ea20000300800 */
[----:B------:R-:W-:-:S03]  /*426d0*/  ISETP.GT.AND P2, PT, R2, 0x38, PT ;  /* 0x000000380200780c */ /* 0x000fc60003f44270 */
[----:B------:R1:W-:Y:S02]  /*426e0*/  LDGSTS.E [R3+0x26800], [R128.64], P1 ;  /* 0x2680000080037fae */ /* 0x0003e40008921848 */
[----:B-1----:R-:W-:-:S04]  /*426f0*/  SEL R128, RZ, 0x4, !P2 ;  /* 0x00000004ff807807 */ /* 0x002fc80005000000 */
[----:B------:R-:W-:-:S04]  /*42700*/  SEL R128, R128, RZ, !P0 ;  /* 0x000000ff80807207 */ /* 0x000fc80004000000 */
[----:B------:R-:W-:Y:S02]  /*42710*/  ISETP.NE.U32.AND P2, PT, R128, RZ, PT ;  /* 0x000000ff8000720c */ /* 0x000fe40003f45070 */
[----:B---3--:R-:W-:-:S05]  /*42720*/  IADD3 R141, P3, R141, R144, RZ ;  /* 0x000000908d8d7210 */ /* 0x008fca0007f7e0ff */
[----:B------:R-:W-:Y:S01]  /*42730*/  IMAD.X R142, R142, 0x1, R0, P3 ;  /* 0x000000018e8e7824 */ /* 0x000fe200018e0600 */
[----:B----4-:R-:W-:Y:S01]  /*42740*/  IADD3 R130, P4, R130, R144, RZ ;  /* 0x0000009082827210 */ /* 0x010fe20007f9e0ff */
[----:B------:R-:W-:Y:S02]  /*42750*/  IMAD.MOV.U32 R128, RZ, RZ, R141 ;  /* 0x000000ffff807224 */ /* 0x000fe400078e008d */
[----:B------:R-:W-:Y:S02]  /*42760*/  IMAD.MOV.U32 R129, RZ, RZ, R142 ;  /* 0x000000ffff817224 */ /* 0x000fe400078e008e */
[----:B--2---:R-:W-:Y:S01]  /*42770*/  IMAD.X R140, R140, 0x1, R0, P4 ;  /* 0x000000018c8c7824 */ /* 0x004fe200020e0600 */
[----:B------:R1:W-:Y:S04]  /*42780*/  STL [R1+0x1200], R141 ;  /* 0x0012008d01007387 */ /* 0x0003e80000100800 */
[----:B------:R2:W-:Y:S01]  /*42790*/  LDGSTS.E [R3+0x26900], [R128.64], P1 ;  /* 0x2690000080037fae */ /* 0x0005e20008921848 */
[----:B------:R-:W-:-:S03]  /*427a0*/  ISETP.GT.AND P1, PT, R2, 0x3c, PT ;  /* 0x0000003c0200780c */ /* 0x000fc60003f24270 */
[----:B------:R-:W-:Y:S04]  /*427b0*/  STL [R1+0x11fc], R142 ;  /* 0x0011fc8e01007387 */ /* 0x000fe80000100800 */
[----:B------:R3:W-:Y:S01]  /*427c0*/  STL [R1+0x96c], R130 ;  /* 0x00096c8201007387 */ /* 0x0007e20000100800 */
[----:B--2---:R-:W-:Y:S01]  /*427d0*/  IMAD.MOV.U32 R128, RZ, RZ, R130 ;  /* 0x000000ffff807224 */ /* 0x004fe200078e0082 */
[----:B------:R-:W-:Y:S02]  /*427e0*/  MOV R129, R140 ;  /* 0x0000008c00817202 */ /* 0x000fe40000000f00 */
[----:B------:R2:W-:Y:S04]  /*427f0*/  STL [R1+0x968], R140 ;  /* 0x0009688c01007387 */ /* 0x0005e80000100800 */
[----:B-1----:R-:W4:Y:S04]  /*42800*/  LDL.LU R141, [R1+0x1300] ;  /* 0x00130000018d7983 */ /* 0x002f280000300800 */
[----:B------:R1:W-:Y:S04]  /*42810*/  LDGSTS.E [R3+0x27000], [R128.64], P2 ;  /* 0x2700000080037fae */ /* 0x0003e80009121848 */
[----:B---3--:R-:W3:Y:S01]  /*42820*/  LDL.LU R130, [R1+0x1304] ;  /* 0x0013040001827983 */ /* 0x008ee20000300800 */
[----:B-1----:R-:W-:-:S02]  /*42830*/  SEL R128, RZ, 0x4, !P1 ;  /* 0x00000004ff807807 */ /* 0x002fc40004800000 */
[----:B------:R-:W-:Y:S02]  /*42840*/  IADD3 R135, P3, R135, R144, RZ ;  /* 0x0000009087877210 */ /* 0x000fe40007f7e0ff */
[----:B------:R-:W-:-:S03]  /*42850*/  SEL R128, R128, RZ, !P0 ;  /* 0x000000ff80807207 */ /* 0x000fc60004000000 */
[----:B------:R-:W-:Y:S01]  /*42860*/  IMAD.X R139, R139, 0x1, R0, P3 ;  /* 0x000000018b8b7824 */ /* 0x000fe200018e0600 */
[----:B------:R1:W-:Y:S01]  /*42870*/  STL [R1+0x974], R135 ;  /* 0x0009748701007387 */ /* 0x0003e20000100800 */
[----:B------:R-:W-:-:S03]  /*42880*/  ISETP.NE.U32.AND P1, PT, R128, RZ, PT ;  /* 0x000000ff8000720c */ /* 0x000fc60003f25070 */
[----:B------:R1:W-:Y:S01]  /*42890*/  STL [R1+0x970], R139 ;  /* 0x0009708b01007387 */ /* 0x0003e20000100800 */
[----:B------:R-:W-:-:S03]  /*428a0*/  IMAD.MOV.U32 R128, RZ, RZ, R135 ;  /* 0x000000ffff807224 */ /* 0x000fc600078e0087 */
[----:B------:R-:W4:Y:S01]  /*428b0*/  LDL.LU R142, [R1+0x1308] ;  /* 0x00130800018e7983 */ /* 0x000f220000300800 */
[----:B------:R-:W-:-:S03]  /*428c0*/  IMAD.MOV.U32 R129, RZ, RZ, R139 ;  /* 0x000000ffff817224 */ /* 0x000fc600078e008b */
[----:B--2---:R-:W2:Y:S04]  /*428d0*/  LDL.LU R140, [R1+0x130c] ;  /* 0x00130c00018c7983 */ /* 0x004ea80000300800 */
[----:B------:R-:W2:Y:S04]  /*428e0*/  LDL.LU R143, [R1+0x1340] ;  /* 0x00134000018f7983 */ /* 0x000ea80000300800 */
[----:B-1----:R-:W2:Y:S04]  /*428f0*/  LDL.LU R135, [R1+0x1344] ;  /* 0x0013440001877983 */ /* 0x002ea80000300800 */
[----:B------:R1:W-:Y:S01]  /*42900*/  LDGSTS.E [R3+0x27100], [R128.64], P2 ;  /* 0x2710000080037fae */ /* 0x0003e20009121848 */
[----:B------:R-:W-:-:S02]  /*42910*/  IADD3 R136, P2, R136, R144, RZ ;  /* 0x0000009088887210 */ /* 0x000fc40007f5e0ff */
[----:B------:R-:W-:-:S03]  /*42920*/  IADD3 R131, P3, R131, R144, RZ ;  /* 0x0000009083837210 */ /* 0x000fc60007f7e0ff */
[----:B------:R-:W-:Y:S01]  /*42930*/  STL [R1+0x9ac], R136 ;  /* 0x0009ac8801007387 */ /* 0x000fe20000100800 */
[--C-:B------:R-:W-:Y:S02]  /*42940*/  IMAD.X R138, R138, 0x1, R0.reuse, P2 ;  /* 0x000000018a8a7824 */ /* 0x100fe400010e0600 */
[----:B------:R-:W-:-:S03]  /*42950*/  IMAD.X R134, R134, 0x1, R0, P3 ;  /* 0x0000000186867824 */ /* 0x000fc600018e0600 */
[----:B------:R1:W-:Y:S02]  /*42960*/  STL [R1+0x9a8], R138 ;  /* 0x0009a88a01007387 */ /* 0x0003e40000100800 */
[----:B-1----:R-:W-:Y:S02]  /*42970*/  IMAD.MOV.U32 R128, RZ, RZ, R136 ;  /* 0x000000ffff807224 */ /* 0x002fe400078e0088 */
[----:B------:R-:W-:Y:S01]  /*42980*/  STL [R1+0x9b4], R131 ;  /* 0x0009b48301007387 */ /* 0x000fe20000100800 */
[----:B------:R-:W-:-:S03]  /*42990*/  IMAD.MOV.U32 R129, RZ, RZ, R138 ;  /* 0x000000ffff817224 */ /* 0x000fc600078e008a */
[----:B------:R1:W-:Y:S04]  /*429a0*/  STL [R1+0x9b0], R134 ;  /* 0x0009b08601007387 */ /* 0x0003e80000100800 */
[----:B------:R-:W2:Y:S04]  /*429b0*/  LDL.LU R139, [R1+0x1348] ;  /* 0x00134800018b7983 */ /* 0x000ea80000300800 */
[----:B------:R-:W2:Y:S04]  /*429c0*/  LDL.LU R138, [R1+0x134c] ;  /* 0x00134c00018a7983 */ /* 0x000ea80000300800 */
[----:B------:R1:W-:Y:S04]  /*429d0*/  LDGSTS.E [R3+0x27800], [R128.64], P1 ;  /* 0x2780000080037fae */ /* 0x0003e80008921848 */
[----:B------:R-:W2:Y:S01]  /*429e0*/  LDL.LU R136, [R1+0x1380] ;  /* 0x0013800001887983 */ /* 0x000ea20000300800 */
[----:B-1----:R-:W-:-:S03]  /*429f0*/  IMAD.MOV.U32 R129, RZ, RZ, R134 ;  /* 0x000000ffff817224 */ /* 0x002fc600078e0086 */
[----:B------:R-:W2:Y:S01]  /*42a00*/  LDL.LU R134, [R1+0x1384] ;  /* 0x0013840001867983 */ /* 0x000ea20000300800 */
[----:B------:R-:W-:-:S05]  /*42a10*/  MOV R128, R131 ;  /* 0x0000008300807202 */ /* 0x000fca0000000f00 */
[----:B------:R1:W-:Y:S01]  /*42a20*/  LDGSTS.E [R3+0x27900], [R128.64], P1 ;  /* 0x2790000080037fae */ /* 0x0003e20008921848 */
[----:B------:R-:W-:Y:S01]  /*42a30*/  ISETP.GT.AND P1, PT, R2, 0x1, PT ;  /* 0x000000010200780c */ /* 0x000fe20003f24270 */
[----:B------:R-:W-:-:S03]  /*42a40*/  IMAD.SHL.U32 R195, R133, 0x4, RZ ;  /* 0x0000000485c37824 */ /* 0x000fc600078e00ff */
[----:B-1----:R-:W-:-:S04]  /*42a50*/  SEL R3, RZ, 0x4, !P1 ;  /* 0x00000004ff037807 */ /* 0x002fc80004800000 */
[----:B------:R-:W-:-:S04]  /*42a60*/  SEL R3, R3, RZ, !P0 ;  /* 0x000000ff03037207 */ /* 0x000fc80004000000 */
[----:B------:R-:W-:Y:S01]  /*42a70*/  ISETP.NE.U32.AND P2, PT, R3, RZ, PT ;  /* 0x000000ff0300720c */ /* 0x000fe20003f45070 */
[----:B------:R-:W-:Y:S01]  /*42a80*/  IMAD.U32 R3, RZ, RZ, UR5 ;  /* 0x00000005ff037e24 */ /* 0x000fe2000f8e00ff */
[----:B------:R-:W-:-:S05]  /*42a90*/  LOP3.LUT R131, R195, 0x20, RZ, 0x3c, !PT ;  /* 0x00000020c3837812 */ /* 0x000fca00078e3cff */
[----:B------:R-:W-:Y:S01]  /*42aa0*/  IMAD R3, R3, 0x8000, R131 ;  /* 0x0000800003037824 */ /* 0x000fe200078e0283 */
[----:B---3--:R-:W-:-:S05]  /*42ab0*/  IADD3 R130, P1, R130, R144, RZ ;  /* 0x0000009082827210 */ /* 0x008fca0007f3e0ff */
[----:B----4-:R-:W-:Y:S02]  /*42ac0*/  IMAD.X R141, R141, 0x1, R0, P1 ;  /* 0x000000018d8d7824 */ /* 0x010fe400008e0600 */
[----:B------:R-:W-:Y:S02]  /*42ad0*/  IMAD.MOV.U32 R128, RZ, RZ, R130 ;  /* 0x000000ffff807224 */ /* 0x000fe400078e0082 */
[----:B------:R-:W-:Y:S01]  /*42ae0*/  IMAD.MOV.U32 R129, RZ, RZ, R141 ;  /* 0x000000ffff817224 */ /* 0x000fe200078e008d */
[----:B------:R-:W-:Y:S01]  /*42af0*/  ISETP.GT.AND P1, PT, R2, 0x5, PT ;  /* 0x000000050200780c */ /* 0x000fe20003f24270 */
[----:B------:R-:W-:Y:S04]  /*42b00*/  STL [R1+0x1304], R130 ;  /* 0x0013048201007387 */ /* 0x000fe80000100800 */
[----:B------:R1:W-:Y:S04]  /*42b10*/  STL [R1+0x1300], R141 ;  /* 0x0013008d01007387 */ /* 0x0003e80000100800 */
[----:B------:R3:W-:Y:S04]  /*42b20*/  LDGSTS.E [R3+0x20200], [R128.64], P2 ;  /* 0x2020000080037fae */ /* 0x0007e80009121848 */
[----:B-1----:R-:W4:Y:S04]  /*42b30*/  LDL.LU R141, [R1+0x138c] ;  /* 0x00138c00018d7983 */ /* 0x002f280000300800 */
[----:B------:R-:W4:Y:S01]  /*42b40*/  LDL.LU R130, [R1+0x13c4] ;  /* 0x0013c40001827983 */ /* 0x000f220000300800 */
[----:B--2---:R-:W-:-:S04]  /*42b50*/  IADD3 R140, P3, R140, R144, RZ ;  /* 0x000000908c8c7210 */ /* 0x004fc80007f7e0ff */
[----:B------:R-:W-:Y:S01]  /*42b60*/  IADD3.X R142, R142, R0, RZ, P3, !PT ;  /* 0x000000008e8e7210 */ /* 0x000fe20001ffe4ff */
[----:B------:R-:W-:Y:S01]  /*42b70*/  STL [R1+0x130c], R140 ;  /* 0x00130c8c01007387 */ /* 0x000fe20000100800 */
[----:B---3--:R-:W-:Y:S02]  /*42b80*/  SEL R128, RZ, 0x4, !P1 ;  /* 0x00000004ff807807 */ /* 0x008fe40004800000 */
[----:B------:R-:W-:Y:S01]  /*42b90*/  IADD3 R135, P4, R135, R144, RZ ;  /* 0x0000009087877210 */ /* 0x000fe20007f9e0ff */
[----:B------:R1:W-:Y:S01]  /*42ba0*/  STL [R1+0x1308], R142 ;  /* 0x0013088e01007387 */ /* 0x0003e20000100800 */
[----:B------:R-:W-:Y:S01]  /*42bb0*/  IMAD.MOV.U32 R129, RZ, RZ, R142 ;  /* 0x000000ffff817224 */ /* 0x000fe200078e008e */
[----:B------:R-:W-:Y:S02]  /*42bc0*/  SEL R128, R128, RZ, !P0 ;  /* 0x000000ff80807207 */ /* 0x000fe40004000000 */
[----:B------:R2:W-:Y:S01]  /*42bd0*/  STL [R1+0x1344], R135 ;  /* 0x0013448701007387 */ /* 0x0005e20000100800 */
[----:B------:R-:W-:Y:S01]  /*42be0*/  IMAD.X R143, R143, 0x1, R0, P4 ;  /* 0x000000018f8f7824 */ /* 0x000fe200020e0600 */
[----:B------:R-:W-:-:S02]  /*42bf0*/  ISETP.NE.U32.AND P1, PT, R128, RZ, PT ;  /* 0x000000ff8000720c */ /* 0x000fc40003f25070 */
[----:B-1----:R-:W3:Y:S01]  /*42c00*/  LDL.LU R142, [R1+0x1388] ;  /* 0x00138800018e7983 */ /* 0x002ee20000300800 */
[----:B------:R-:W-:-:S03]  /*42c10*/  IMAD.MOV.U32 R128, RZ, RZ, R140 ;  /* 0x000000ffff807224 */ /* 0x000fc600078e008c */
[----:B------:R-:W-:Y:S04]  /*42c20*/  STL [R1+0x1340], R143 ;  /* 0x0013408f01007387 */ /* 0x000fe80000100800 */
[----:B------:R-:W3:Y:S04]  /*42c30*/  LDL.LU R140, [R1+0x13c0] ;  /* 0x0013c000018c7983 */ /* 0x000ee80000300800 */
[----:B------:R1:W-:Y:S01]  /*42c40*/  LDGSTS.E [R3+0x20300], [R128.64], P2 ;  /* 0x2030000080037fae */ /* 0x0003e20009121848 */
[----:B------:R-:W-:-:S03]  /*42c50*/  ISETP.GT.AND P2, PT, R2, 0x9, PT ;  /* 0x000000090200780c */ /* 0x000fc60003f44270 */
[----:B------:R-:W3:Y:S01]  /*42c60*/  LDL.LU R145, [R1+0x13cc] ;  /* 0x0013cc0001917983 */ /* 0x000ee20000300800 */
[----:B-1----:R-:W-:Y:S02]  /*42c70*/  IMAD.MOV.U32 R128, RZ, RZ, R135 ;  /* 0x000000ffff807224 */ /* 0x002fe400078e0087 */
[----:B------:R-:W-:Y:S01]  /*42c80*/  IMAD.MOV.U32 R129, RZ, RZ, R143 ;  /* 0x000000ffff817224 */ /* 0x000fe200078e008f */
[----:B--2---:R-:W2:Y:S04]  /*42c90*/  LDL.LU R135, [R1+0x1404] ;  /* 0x0014040001877983 */ /* 0x004ea80000300800 */
[----:B------:R1:W-:Y:S01]  /*42ca0*/  LDGSTS.E [R3+0x20a00], [R128.64], P1 ;  /* 0x20a0000080037fae */ /* 0x0003e20008921848 */
[----:B------:R-:W-:-:S05]  /*42cb0*/  IADD3 R138, P3, R138, R144, RZ ;  /* 0x000000908a8a7210 */ /* 0x000fca0007f7e0ff */
[----:B------:R-:W-:Y:S01]  /*42cc0*/  IMAD.X R139, R139, 0x1, R0, P3 ;  /* 0x000000018b8b7824 */ /* 0x000fe200018e0600 */
[----:B------:R1:W-:Y:S02]  /*42cd0*/  STL [R1+0x134c], R138 ;  /* 0x00134c8a01007387 */ /* 0x0003e40000100800 */
[----:B-1----:R-:W-:Y:S02]  /*42ce0*/  SEL R128, RZ, 0x4, !P2 ;  /* 0x00000004ff807807 */ /* 0x002fe40005000000 */
[----:B------:R1:W-:Y:S02]  /*42cf0*/  STL [R1+0x1348], R139 ;  /* 0x0013488b01007387 */ /* 0x0003e40000100800 */
[----:B------:R-:W-:Y:S02]  /*42d00*/  SEL R128, R128, RZ, !P0 ;  /* 0x000000ff80807207 */ /* 0x000fe40004000000 */
[----:B------:R-:W-:-:S05]  /*42d10*/  IADD3 R134, P4, R134, R144, RZ ;  /* 0x0000009086867210 */ /* 0x000fca0007f9e0ff */
[----:B------:R-:W-:Y:S01]  /*42d20*/  STL [R1+0x1384], R134 ;  /* 0x0013848601007387 */ /* 0x000fe20000100800 */
[----:B------:R-:W-:-:S03]  /*42d30*/  IMAD.X R136, R136, 0x1, R0, P4 ;  /* 0x0000000188887824 */ /* 0x000fc600020e0600 */
[----:B------:R-:W2:Y:S01]  /*42d40*/  LDL.LU R146, [R1+0x13c8] ;  /* 0x0013c80001927983 */ /* 0x000ea20000300800 */
[----:B------:R-:W-:Y:S01]  /*42d50*/  ISETP.NE.U32.AND P2, PT, R128, RZ, PT ;  /* 0x000000ff8000720c */ /* 0x000fe20003f45070 */
[----:B------:R-:W-:Y:S01]  /*42d60*/  IMAD.MOV.U32 R129, RZ, RZ, R139 ;  /* 0x000000ffff817224 */ /* 0x000fe200078e008b */
[----:B------:R-:W-:Y:S01]  /*42d70*/  MOV R128, R138 ;  /* 0x0000008a00807202 */ /* 0x000fe20000000f00 */
[----:B------:R1:W-:Y:S04]  /*42d80*/  STL [R1+0x1380], R136 ;  /* 0x0013808801007387 */ /* 0x0003e80000100800 */
[----:B------:R-:W2:Y:S04]  /*42d90*/  LDL.LU R138, [R1+0x1400] ;  /* 0x00140000018a7983 */ /* 0x000ea80000300800 */
[----:B------:R1:W-:Y:S04]  /*42da0*/  LDGSTS.E [R3+0x20b00], [R128.64], P1 ;  /* 0x20b0000080037fae */ /* 0x0003e80008921848 */
[----:B-1----:R-:W2:Y:S01]  /*42db0*/  LDL.LU R139, [R1+0x1408] ;  /* 0x00140800018b7983 */ /* 0x002ea20000300800 */
[----:B------:R-:W-:-:S03]  /*42dc0*/  IMAD.MOV.U32 R129, RZ, RZ, R136 ;  /* 0x000000ffff817224 */ /* 0x000fc600078e0088 */
        /* <DEDUP_REMOVED lines=10> */
[----:B------:R-:W-:-:S03]  /*42e70*/  IADD3 R130, P4, R130, R144, RZ ;  /* 0x0000009082827210 */ /* 0x000fc60007f9e0ff */
[----:B------:R-:W-:Y:S01]  /*42e80*/  IMAD.MOV.U32 R128, RZ, RZ, R141 ;  /* 0x000000ffff807224 */ /* 0x000fe200078e008d */
[----:B------:R-:W-:Y:S01]  /*42e90*/  STL [R1+0x138c], R141 ;  /* 0x00138c8d01007387 */ /* 0x000fe20000100800 */
[----:B---3--:R-:W-:-:S04]  /*42ea0*/  IMAD.X R142, R142, 0x1, R0, P3 ;  /* 0x000000018e8e7824 */ /* 0x008fc800018e0600 */
[----:B------:R-:W-:Y:S02]  /*42eb0*/  IMAD.MOV.U32 R129, RZ, RZ, R142 ;  /* 0x000000ffff817224 */ /* 0x000fe400078e008e */
[----:B------:R-:W-:-:S03]  /*42ec0*/  IMAD.X R140, R140, 0x1, R0, P4 ;  /* 0x000000018c8c7824 */ /* 0x000fc600020e0600 */
[----:B------:R1:W-:Y:S01]  /*42ed0*/  LDGSTS.E [R3+0x21300], [R128.64], P2 ;  /* 0x2130000080037fae */ /* 0x0003e20009121848 */
[----:B------:R-:W-:-:S03]  /*42ee0*/  ISETP.GT.AND P2, PT, R2, 0x11, PT ;  /* 0x000000110200780c */ /* 0x000fc60003f44270 */
[----:B------:R3:W-:Y:S04]  /*42ef0*/  STL [R1+0x1388], R142 ;  /* 0x0013888e01007387 */ /* 0x0007e80000100800 */
[----:B------:R-:W-:Y:S01]  /*42f00*/  STL [R1+0x13c4], R130 ;  /* 0x0013c48201007387 */ /* 0x000fe20000100800 */
[----:B-1----:R-:W-:Y:S01]  /*42f10*/  MOV R128, R130 ;  /* 0x0000008200807202 */ /* 0x002fe20000000f00 */
[----:B------:R-:W-:Y:S02]  /*42f20*/  IMAD.MOV.U32 R129, RZ, RZ, R140 ;  /* 0x000000ffff817224 */ /* 0x000fe400078e008c */
        /* <DEDUP_REMOVED lines=8> */
[----:B------:R-:W-:-:S04]  /*42fb0*/  SEL R128, RZ, 0x4, !P2 ;  /* 0x00000004ff807807 */ /* 0x000fc80005000000 */
[----:B------:R-:W-:-:S04]  /*42fc0*/  SEL R128, R128, RZ, !P0 ;  /* 0x000000ff80807207 */ /* 0x000fc80004000000 */
[----:B------:R-:W-:Y:S01]  /*42fd0*/  ISETP.NE.U32.AND P2, PT, R128, RZ, PT ;  /* 0x000000ff8000720c */ /* 0x000fe20003f45070 */
[----:B------:R-:W-:Y:S02]  /*42fe0*/  IMAD.MOV.U32 R128, RZ, RZ, R145 ;  /* 0x000000ffff807224 */ /* 0x000fe400078e0091 */
[----:B------:R-:W-:-:S04]  /*42ff0*/  IMAD.X R146, R146, 0x1, R0, P3 ;  /* 0x0000000192927824 */ /* 0x000fc800018e0600 */
[----:B------:R-:W-:Y:S02]  /*43000*/  IMAD.MOV.U32 R129, RZ, RZ, R146 ;  /* 0x000000ffff817224 */ /* 0x000fe400078e0092 */
[----:B------:R-:W-:-:S03]  /*43010*/  IMAD.X R138, R138, 0x1, R0, P4 ;  /* 0x000000018a8a7824 */ /* 0x000fc600020e0600 */
[----:B------:R1:W-:Y:S01]  /*43020*/  LDGSTS.E [R3+0x21b00], [R128.64], P1 ;  /* 0x21b0000080037fae */ /* 0x0003e20008921848 */
[----:B------:R-:W-:-:S03]  /*43030*/  ISETP.GT.AND P1, PT, R2, 0x15, PT ;  /* 0x000000150200780c */ /* 0x000fc60003f24270 */
[----:B------:R-:W-:Y:S01]  /*43040*/  STL [R1+0x13cc], R145 ;  /* 0x0013cc9101007387 */ /* 0x000fe20000100800 */
[----:B-1----:R-:W-:Y:S02]  /*43050*/  IMAD.MOV.U32 R128, RZ, RZ, R135 ;  /* 0x000000ffff807224 */ /* 0x002fe400078e0087 */
[----:B------:R-:W-:Y:S01]  /*43060*/  IMAD.MOV.U32 R129, RZ, RZ, R138 ;  /* 0x000000ffff817224 */ /* 0x000fe200078e008a */
[----:B------:R-:W-:Y:S01]  /*43070*/  IADD3 R136, P3, R136, R144, RZ ;  /* 0x0000009088887210 */ /* 0x000fe20007f7e0ff */
[----:B------:R-:W-:Y:S04]  /*43080*/  STL [R1+0x13c8], R146 ;  /* 0x0013c89201007387 */ /* 0x000fe80000100800 */
[----:B------:R1:W-:Y:S01]  /*43090*/  LDGSTS.E [R3+0x22200], [R128.64], P2 ;  /* 0x2220000080037fae */ /* 0x0003e20009121848 */
[----:B------:R-:W-:-:S02]  /*430a0*/  IADD3.X R139, R139, R0, RZ, P3, !PT ;  /* 0x000000008b8b7210 */ /* 0x000fc40001ffe4ff */
[----:B------:R-:W-:Y:S01]  /*430b0*/  IADD3 R134, P4, R134, R144, RZ ;  /* 0x0000009086867210 */ /* 0x000fe20007f9e0ff */
[----:B------:R-:W-:Y:S04]  /*430c0*/  STL [R1+0x1404], R135 ;  /* 0x0014048701007387 */ /* 0x000fe80000100800 */
[----:B------:R1:W-:Y:S02]  /*430d0*/  STL [R1+0x1400], R138 ;  /* 0x0014008a01007387 */ /* 0x0003e40000100800 */
[----:B-1----:R-:W-:Y:S01]  /*430e0*/  SEL R128, RZ, 0x4, !P1 ;  /* 0x00000004ff807807 */ /* 0x002fe20004800000 */
[----:B------:R-:W-:-:S03]  /*430f0*/  IMAD.X R143, R143, 0x1, R0, P4 ;  /* 0x000000018f8f7824 */ /* 0x000fc600020e0600 */
[----:B------:R-:W-:Y:S01]  /*43100*/  SEL R128, R128, RZ, !P0 ;  /* 0x000000ff80807207 */ /* 0x000fe20004000000 */
[----:B------:R-:W2:Y:S01]  /*43110*/  LDL.LU R138, [R1+0x148c] ;  /* 0x00148c00018a7983 */ /* 0x000ea20000300800 */
[----:B------:R-:W-:-:S03]  /*43120*/  IMAD.MOV.U32 R129, RZ, RZ, R139 ;  /* 0x000000ffff817224 */ /* 0x000fc600078e008b */
        /* <DEDUP_REMOVED lines=23> */
[----:B------:R1:W-:Y:S04]  /*432a0*/  STL [R1+0x1448], R142 ;  /* 0x0014488e01007387 */ /* 0x0003e80000100800 */
[----:B------:R-:W-:Y:S01]  /*432b0*/  STL [R1+0x1484], R130 ;  /* 0x0014848201007387 */ /* 0x000fe20000100800 */
[----:B------:R-:W-:-:S03]  /*432c0*/  IMAD.X R140, R140, 0x1, R0, P4 ;  /* 0x000000018c8c7824 */ /* 0x000fc600020e0600 */
[----:B------:R-:W2:Y:S01]  /*432d0*/  LDL.LU R146, [R1+0x14c8] ;  /* 0x0014c80001927983 */ /* 0x000ea20000300800 */
[----:B------:R-:W-:Y:S01]  /*432e0*/  IMAD.MOV.U32 R129, RZ, RZ, R142 ;  /* 0x000000ffff817224 */ /* 0x000fe200078e008e */
[----:B------:R-:W-:Y:S02]  /*432f0*/  MOV R128, R141 ;  /* 0x0000008d00807202 */ /* 0x000fe40000000f00 */
[----:B------:R3:W-:Y:S04]  /*43300*/  STL [R1+0x1480], R140 ;  /* 0x0014808c01007387 */ /* 0x0007e80000100800 */
[----:B-1----:R-:W4:Y:S04]  /*43310*/  LDL.LU R142, [R1+0x1500] ;  /* 0x00150000018e7983 */ /* 0x002f280000300800 */
[----:B------:R-:W4:Y:S04]  /*43320*/  LDL.LU R143, [R1+0x1508] ;  /* 0x00150800018f7983 */ /* 0x000f280000300800 */
[----:B------:R-:W4:Y:S04]  /*43330*/  LDL.LU R141, [R1+0x150c] ;  /* 0x00150c00018d7983 */ /* 0x000f280000300800 */
[----:B------:R1:W-:Y:S01]  /*43340*/  LDGSTS.E [R3+0x22b00], [R128.64], P1 ;  /* 0x22b0000080037fae */ /* 0x0003e20008921848 */
[----:B------:R-:W-:Y:S01]  /*43350*/  ISETP.GT.AND P1, PT, R2, 0x1d, PT ;  /* 0x0000001d0200780c */ /* 0x000fe20003f24270 */
[----:B-1----:R-:W-:-:S02]  /*43360*/  IMAD.MOV.U32 R128, RZ, RZ, R130 ;  /* 0x000000ffff807224 */ /* 0x002fc400078e0082 */
[----:B------:R-:W-:Y:S02]  /*43370*/  IMAD.MOV.U32 R129, RZ, RZ, R140 ;  /* 0x000000ffff817224 */ /* 0x000fe400078e008c */
[----:B---3--:R-:W3:Y:S04]  /*43380*/  LDL.LU R140, [R1+0x1540] ;  /* 0x00154000018c7983 */ /* 0x008ee80000300800 */
[----:B------:R-:W3:Y:S04]  /*43390*/  LDL.LU R130, [R1+0x1544] ;  /* 0x0015440001827983 */ /* 0x000ee80000300800 */
[----:B------:R1:W-:Y:S02]  /*433a0*/  LDGSTS.E [R3+0x23200], [R128.64], P2 ;  /* 0x2320000080037fae */ /* 0x0003e40009121848 */
[----:B-1----:R-:W-:-:S02]  /*433b0*/  SEL R128, RZ, 0x4, !P1 ;  /* 0x00000004ff807807 */ /* 0x002fc40004800000 */
[-C--:B------:R-:W-:Y:S02]  /*433c0*/  IADD3 R138, P3, R138, R144.reuse, RZ ;  /* 0x000000908a8a7210 */ /* 0x080fe40007f7e0ff */
[----:B------:R-:W-:Y:S02]  /*433d0*/  IADD3 R135, P4, R135, R144, RZ ;  /* 0x0000009087877210 */ /* 0x000fe40007f9e0ff */
[----:B------:R-:W-:Y:S01]  /*433e0*/  SEL R128, R128, RZ, !P0 ;  /* 0x000000ff80807207 */ /* 0x000fe20004000000 */
[----:B------:R-:W-:Y:S03]  /*433f0*/  STL [R1+0x148c], R138 ;  /* 0x00148c8a01007387 */ /* 0x000fe60000100800 */
[----:B------:R-:W-:Y:S01]  /*43400*/  ISETP.NE.U32.AND P1, PT, R128, RZ, PT ;  /* 0x000000ff8000720c */ /* 0x000fe20003f25070 */
[----:B------:R-:W-:Y:S02]  /*43410*/  IMAD.MOV.U32 R128, RZ, RZ, R138 ;  /* 0x000000ffff807224 */ /* 0x000fe400078e008a */
[----:B------:R-:W-:-:S05]  /*43420*/  IMAD.X R139, R139, 0x1, R0, P3 ;  /* 0x000000018b8b7824 */ /* 0x000fca00018e0600 */
        /* <DEDUP_REMOVED lines=8> */
[----:B-1----:R-:W-:Y:S01]  /*434b0*/  IMAD.MOV.U32 R129, RZ, RZ, R136 ;  /* 0x000000ffff817224 */ /* 0x002fe200078e0088 */
[----:B------:R-:W-:Y:S01]  /*434c0*/  MOV R128, R135 ;  /* 0x0000008700807202 */ /* 0x000fe20000000f00 */
        /* <DEDUP_REMOVED lines=12> */
[----:B------:R-:W-:Y:S02]  /*43590*/  IMAD.MOV.U32 R129, RZ, RZ, R146 ;  /* 0x000000ffff817224 */ /* 0x000fe400078e0092 */
[----:B----4-:R-:W-:-:S03]  /*435a0*/  IMAD.X R142, R142, 0x1, R0, P4 ;  /* 0x000000018e8e7824 */ /* 0x010fc600020e0600 */
[----:B------:R1:W-:Y:S01]  /*435b0*/  LDGSTS.E [R3+0x23b00], [R128.64], P1 ;  /* 0x23b0000080037fae */ /* 0x0003e20008921848 */
[----:B------:R-:W-:-:S03]  /*435c0*/  ISETP.GT.AND P1, PT, R2, 0x25, PT ;  /* 0x000000250200780c */ /* 0x000fc60003f24270 */
[----:B------:R-:W-:Y:S01]  /*435d0*/  STL [R1+0x14c8], R146 ;  /* 0x0014c89201007387 */ /* 0x000fe20000100800 */
[----:B------:R-:W-:-:S03]  /*435e0*/  IADD3 R141, P3, R141, R144, RZ ;  /* 0x000000908d8d7210 */ /* 0x000fc60007f7e0ff */
[----:B------:R-:W-:Y:S01]  /*435f0*/  STL [R1+0x1504], R134 ;  /* 0x0015048601007387 */ /* 0x000fe20000100800 */
[----:B-1----:R-:W-:Y:S02]  /*43600*/  IMAD.MOV.U32 R128, RZ, RZ, R134 ;  /* 0x000000ffff807224 */ /* 0x002fe400078e0086 */
[----:B------:R-:W-:Y:S01]  /*43610*/  IMAD.MOV.U32 R129, RZ, RZ, R142 ;  /* 0x000000ffff817224 */ /* 0x000fe200078e008e */
[----:B------:R-:W-:Y:S01]  /*43620*/  IADD3.X R143, R143, R0, RZ, P3, !PT ;  /* 0x000000008f8f7210 */ /* 0x000fe20001ffe4ff */
[----:B------:R1:W-:Y:S04]  /*43630*/  STL [R1+0x1500], R142 ;  /* 0x0015008e01007387 */ /* 0x0003e80000100800 */
[----:B------:R2:W-:Y:S04]  /*43640*/  LDGSTS.E [R3+0x24200], [R128.64], P2 ;  /* 0x2420000080037fae */ /* 0x0005e80009121848 */
[----:B-1----:R-:W4:Y:S04]  /*43650*/  LDL.LU R142, [R1+0x12d0] ;  /* 0x0012d000018e7983 */ /* 0x002f280000300800 */
[----:B------:R-:W4:Y:S01]  /*43660*/  LDL.LU R134, [R1+0x1288] ;  /* 0x0012880001867983 */ /* 0x000f220000300800 */
[----:B---3--:R-:W-:-:S02]  /*43670*/  IADD3 R130, P4, R130, R144, RZ ;  /* 0x0000009082827210 */ /* 0x008fc40007f9e0ff */
[----:B--2---:R-:W-:Y:S01]  /*43680*/  SEL R128, RZ, 0x4, !P1 ;  /* 0x00000004ff807807 */ /* 0x004fe20004800000 */
[----:B------:R-:W-:Y:S01]  /*43690*/  STL [R1+0x150c], R141 ;  /* 0x00150c8d01007387 */ /* 0x000fe20000100800 */
[----:B------:R-:W-:-:S03]  /*436a0*/  IMAD.MOV.U32 R129, RZ, RZ, R143 ;  /* 0x000000ffff817224 */ /* 0x000fc600078e008f */
[----:B------:R1:W-:Y:S01]  /*436b0*/  STL [R1+0x1508], R143 ;  /* 0x0015088f01007387 */ /* 0x0003e20000100800 */
[----:B------:R-:W-:Y:S01]  /*436c0*/  SEL R128, R128, RZ, !P0 ;  /* 0x000000ff80807207 */ /* 0x000fe20004000000 */
[----:B------:R-:W-:Y:S02]  /*436d0*/  IMAD.X R140, R140, 0x1, R0, P4 ;  /* 0x000000018c8c7824 */ /* 0x000fe400020e0600 */
        /* <DEDUP_REMOVED lines=11> */
[----:B------:R-:W-:-:S05]  /*43790*/  IMAD.MOV.U32 R129, RZ, RZ, R140 ;  /* 0x000000ffff817224 */ /* 0x000fca00078e008c */
[----:B------:R1:W-:Y:S01]  /*437a0*/  LDGSTS.E [R3+0x24a00], [R128.64], P1 ;  /* 0x24a0000080037fae */ /* 0x0003e20008921848 */
[----:B------:R-:W-:-:S05]  /*437b0*/  IADD3 R138, P3, R138, R144, RZ ;  /* 0x000000908a8a7210 */ /* 0x000fca0007f7e0ff */
[----:B------:R-:W-:Y:S01]  /*437c0*/  IMAD.X R139, R139, 0x1, R0, P3 ;  /* 0x000000018b8b7824 */ /* 0x000fe200018e0600 */
[----:B------:R1:W-:Y:S04]  /*437d0*/  STL [R1+0x154c], R138 ;  /* 0x00154c8a01007387 */ /* 0x0003e80000100800 */
[----:B------:R-:W-:Y:S01]  /*437e0*/  STL [R1+0x1548], R139 ;  /* 0x0015488b01007387 */ /* 0x000fe20000100800 */
[----:B-1----:R-:W-:Y:S02]  /*437f0*/  SEL R128, RZ, 0x4, !P2 ;  /* 0x00000004ff807807 */ /* 0x002fe40005000000 */
[----:B------:R-:W-:-:S05]  /*43800*/  IADD3 R135, P4, R135, R144, RZ ;  /* 0x0000009087877210 */ /* 0x000fca0007f9e0ff */
[----:B------:R-:W-:Y:S01]  /*43810*/  IMAD.X R136, R136, 0x1, R0, P4 ;  /* 0x0000000188887824 */ /* 0x000fe200020e0600 */
[----:B------:R1:W-:Y:S04]  /*43820*/  STL [R1+0x12c8], R135 ;  /* 0x0012c88701007387 */ /* 0x0003e80000100800 */
[----:B------:R-:W2:Y:S04]  /*43830*/  LDL.LU R146, [R1+0x128c] ;  /* 0x00128c0001927983 */ /* 0x000ea80000300800 */
[----:B------:R1:W-:Y:S01]  /*43840*/  STL [R1+0x12c4], R136 ;  /* 0x0012c48801007387 */ /* 0x0003e20000100800 */
[----:B------:R-:W-:-:S03]  /*43850*/  SEL R128, R128, RZ, !P0 ;  /* 0x000000ff80807207 */ /* 0x000fc60004000000 */
[----:B------:R-:W2:Y:S01]  /*43860*/  LDL.LU R140, [R1+0x1244] ;  /* 0x00124400018c7983 */ /* 0x000ea20000300800 */
[----:B------:R-:W-:Y:S01]  /*43870*/  ISETP.NE.U32.AND P2, PT, R128, RZ, PT ;  /* 0x000000ff8000720c */ /* 0x000fe20003f45070 */
[----:B------:R-:W-:Y:S01]  /*43880*/  IMAD.MOV.U32 R129, RZ, RZ, R139 ;  /* 0x000000ffff817224 */ /* 0x000fe200078e008b */
[----:B------:R-:W-:Y:S02]  /*43890*/  MOV R128, R138 ;  /* 0x0000008a00807202 */ /* 0x000fe40000000f00 */
[----:B------:R-:W2:Y:S04]  /*438a0*/  LDL.LU R138, [R1+0x124c] ;  /* 0x00124c00018a7983 */ /* 0x000ea80000300800 */
[----:B------:R1:W-:Y:S02]  /*438b0*/  LDGSTS.E [R3+0x24b00], [R128.64], P1 ;  /* 0x24b0000080037fae */ /* 0x0003e40008921848 */
[----:B-1----:R-:W-:-:S02]  /*438c0*/  IMAD.MOV.U32 R128, RZ, RZ, R135 ;  /* 0x000000ffff807224 */ /* 0x002fc400078e0087 */
        /* <DEDUP_REMOVED lines=38> */
[----:B------:R-:W-:-:S03]  /*43b30*/  IMAD.X R140, R140, 0x1, R0, P4 ;  /* 0x000000018c8c7824 */ /* 0x000fc600020e0600 */
        /* <DEDUP_REMOVED lines=10> */
[----:B------:R-:W-:Y:S02]  /*43be0*/  IADD3.X R138, R138, R0, RZ, P3, !PT ;  /* 0x000000008a8a7210 */ /* 0x000fe40001ffe4ff */
[----:B------:R-:W-:Y:S01]  /*43bf0*/  IADD3 R136, P4, R136, R144, RZ ;  /* 0x0000009088887210 */ /* 0x000fe20007f9e0ff */
[----:B------:R-:W-:Y:S01]  /*43c00*/  STL [R1+0x1250], R135 ;  /* 0x0012508701007387 */ /* 0x000fe20000100800 */
[----:B-1----:R-:W-:-:S04]  /*43c10*/  SEL R128, RZ, 0x4, !P1 ;  /* 0x00000004ff807807 */ /* 0x002fc80004800000 */
[----:B------:R-:W-:Y:S01]  /*43c20*/  SEL R128, R128, RZ, !P0 ;  /* 0x000000ff80807207 */ /* 0x000fe20004000000 */
[----:B------:R-:W-:Y:S01]  /*43c30*/  IMAD.X R139, R139, 0x1, R0, P4 ;  /* 0x000000018b8b7824 */ /* 0x000fe200020e0600 */
[----:B------:R1:W-:Y:S01]  /*43c40*/  STL [R1+0x124c], R138 ;  /* 0x00124c8a01007387 */ /* 0x0003e20000100800 */
[----:B------:R-:W-:Y:S01]  /*43c50*/  IMAD.MOV.U32 R129, RZ, RZ, R138 ;  /* 0x000000ffff817224 */ /* 0x000fe200078e008a */
[----:B------:R-:W-:Y:S01]  /*43c60*/  ISETP.NE.U32.AND P1, PT, R128, RZ, PT ;  /* 0x000000ff8000720c */ /* 0x000fe20003f25070 */
[----:B------:R-:W-:Y:S01]  /*43c70*/  IMAD.MOV.U32 R128, RZ, RZ, R135 ;  /* 0x000000ffff807224 */ /* 0x000fe200078e0087 */
        /* <DEDUP_REMOVED lines=16> */
[----:B------:R-:W-:Y:S02]  /*43d80*/  MOV R128, R142 ;  /* 0x0000008e00807202 */ /* 0x000fe40000000f00 */
[----:B----4-:R-:W-:Y:S01]  /*43d90*/  IADD3 R134, P4, R134, R144, RZ ;  /* 0x0000009086867210 */ /* 0x010fe20007f9e0ff */
[----:B------:R-:W-:-:S04]  /*43da0*/  IMAD.MOV.U32 R129, RZ, RZ, R143 ;  /* 0x000000ffff817224 */ /* 0x000fc800078e008f */
[----:B--2---:R-:W-:Y:S01]  /*43db0*/  IMAD.X R141, R141, 0x1, R0, P4 ;  /* 0x000000018d8d7824 */ /* 0x004fe200020e0600 */
[----:B------:R1:W-:Y:S01]  /*43dc0*/  LDGSTS.E [R3+0x26b00], [R128.64], P1 ;  /* 0x26b0000080037fae */ /* 0x0003e20008921848 */
[----:B------:R-:W-:-:S03]  /*43dd0*/  ISETP.GT.AND P1, PT, R2, 0x3d, PT ;  /* 0x0000003d0200780c */ /* 0x000fc60003f24270 */
[----:B------:R-:W-:Y:S04]  /*43de0*/  STL [R1+0x1210], R142 ;  /* 0x0012108e01007387 */ /* 0x000fe80000100800 */
[----:B------:R2:W-:Y:S01]  /*43df0*/  STL [R1+0x120c], R143 ;  /* 0x00120c8f01007387 */ /* 0x0005e20000100800 */
[----:B-1----:R-:W-:Y:S02]  /*43e00*/  IMAD.MOV.U32 R128, RZ, RZ, R134 ;  /* 0x000000ffff807224 */ /* 0x002fe400078e0086 */
[----:B------:R-:W-:Y:S01]  /*43e10*/  IMAD.MOV.U32 R129, RZ, RZ, R141 ;  /* 0x000000ffff817224 */ /* 0x000fe200078e008d */
[----:B------:R1:W-:Y:S04]  /*43e20*/  STL [R1+0x97c], R134 ;  /* 0x00097c8601007387 */ /* 0x0003e80000100800 */
[----:B------:R-:W-:Y:S04]  /*43e30*/  STL [R1+0x978], R141 ;  /* 0x0009788d01007387 */ /* 0x000fe80000100800 */
[----:B--2---:R-:W2:Y:S04]  /*43e40*/  LDL.LU R143, [R1+0x1310] ;  /* 0x00131000018f7983 */ /* 0x004ea80000300800 */
[----:B------:R3:W-:Y:S04]  /*43e50*/  LDGSTS.E [R3+0x27200], [R128.64], P2 ;  /* 0x2720000080037fae */ /* 0x0007e80009121848 */
[----:B-1----:R-:W4:Y:S01]  /*43e60*/  LDL.LU R134, [R1+0x1314] ;  /* 0x0013140001867983 */ /* 0x002f220000300800 */
[----:B---3--:R-:W-:-:S04]  /*43e70*/  SEL R128, RZ, 0x4, !P1 ;  /* 0x00000004ff807807 */ /* 0x008fc80004800000 */
[----:B------:R-:W-:-:S04]  /*43e80*/  SEL R128, R128, RZ, !P0 ;  /* 0x000000ff80807207 */ /* 0x000fc80004000000 */
[----:B------:R-:W-:Y:S02]  /*43e90*/  ISETP.NE.U32.AND P1, PT, R128, RZ, PT ;  /* 0x000000ff8000720c */ /* 0x000fe40003f25070 */
[----:B------:R-:W-:-:S05]  /*43ea0*/  IADD3 R130, P3, R130, R144, RZ ;  /* 0x0000009082827210 */ /* 0x000fca0007f7e0ff */
[----:B------:R-:W-:Y:S01]  /*43eb0*/  IMAD.X R140, R140, 0x1, R0, P3 ;  /* 0x000000018c8c7824 */ /* 0x000fe200018e0600 */
[----:B------:R1:W-:Y:S01]  /*43ec0*/  STL [R1+0x984], R130 ;  /* 0x0009848201007387 */ /* 0x0003e20000100800 */
[----:B------:R-:W-:-:S03]  /*43ed0*/  IMAD.MOV.U32 R128, RZ, RZ, R130 ;  /* 0x000000ffff807224 */ /* 0x000fc600078e0082 */
[----:B------:R-:W-:Y:S01]  /*43ee0*/  STL [R1+0x980], R140 ;  /* 0x0009808c01007387 */ /* 0x000fe20000100800 */
[----:B------:R-:W-:-:S03]  /*43ef0*/  IMAD.MOV.U32 R129, RZ, RZ, R140 ;  /* 0x000000ffff817224 */ /* 0x000fc600078e008c */
[----:B------:R-:W3:Y:S04]  /*43f00*/  LDL.LU R145, [R1+0x1318] ;  /* 0x0013180001917983 */ /* 0x000ee80000300800 */
[----:B------:R-:W3:Y:S04]  /*43f10*/  LDL.LU R142, [R1+0x131c] ;  /* 0x00131c00018e7983 */ /* 0x000ee80000300800 */
[----:B------:R-:W3:Y:S04]  /*43f20*/  LDL.LU R146, [R1+0x1350] ;  /* 0x0013500001927983 */ /* 0x000ee80000300800 */
[----:B-1----:R-:W3:Y:S04]  /*43f30*/  LDL.LU R130, [R1+0x1354] ;  /* 0x0013540001827983 */ /* 0x002ee80000300800 */
[----:B------:R1:W-:Y:S01]  /*43f40*/  LDGSTS.E [R3+0x27300], [R128.64], P2 ;  /* 0x2730000080037fae */ /* 0x0003e20009121848 */
[----:B------:R-:W-:-:S02]  /*43f50*/  IADD3 R138, P2, R138, R144, RZ ;  /* 0x000000908a8a7210 */ /* 0x000fc40007f5e0ff */
[----:B------:R-:W-:-:S03]  /*43f60*/  IADD3 R135, P3, R135, R144, RZ ;  /* 0x0000009087877210 */ /* 0x000fc60007f7e0ff */
[----:B------:R1:W-:Y:S01]  /*43f70*/  STL [R1+0x9bc], R138 ;  /* 0x0009bc8a01007387 */ /* 0x0003e20000100800 */
[----:B------:R-:W-:Y:S01]  /*43f80*/  IMAD.X R139, R139, 0x1, R0, P2 ;  /* 0x000000018b8b7824 */ /* 0x000fe200010e0600 */
[----:B------:R-:W-:-:S04]  /*43f90*/  IADD3.X R136, R136, R0, RZ, P3, !PT ;  /* 0x0000000088887210 */ /* 0x000fc80001ffe4ff */
[----:B------:R1:W-:Y:S02]  /*43fa0*/  STL [R1+0x9b8], R139 ;  /* 0x0009b88b01007387 */ /* 0x0003e40000100800 */
[----:B-1----:R-:W-:Y:S02]  /*43fb0*/  IMAD.MOV.U32 R128, RZ, RZ, R138 ;  /* 0x000000ffff807224 */ /* 0x002fe400078e008a */
[----:B------:R-:W-:Y:S01]  /*43fc0*/  STL [R1+0x9c4], R135 ;  /* 0x0009c48701007387 */ /* 0x000fe20000100800 */
[----:B------:R-:W-:-:S03]  /*43fd0*/  IMAD.MOV.U32 R129, RZ, RZ, R139 ;  /* 0x000000ffff817224 */ /* 0x000fc600078e008b */
[----:B------:R1:W-:Y:S04]  /*43fe0*/  STL [R1+0x9c0], R136 ;  /* 0x0009c08801007387 */ /* 0x0003e80000100800 */
[----:B------:R-:W3:Y:S04]  /*43ff0*/  LDL.LU R141, [R1+0x1358] ;  /* 0x00135800018d7983 */ /* 0x000ee80000300800 */
[----:B------:R-:W3:Y:S04]  /*44000*/  LDL.LU R138, [R1+0x135c] ;  /* 0x00135c00018a7983 */ /* 0x000ee80000300800 */
[----:B------:R1:W-:Y:S04]  /*44010*/  LDGSTS.E [R3+0x27a00], [R128.64], P1 ;  /* 0x27a0000080037fae */ /* 0x0003e80008921848 */
[----:B------:R-:W3:Y:S01]  /*44020*/  LDL.LU R139, [R1+0x1390] ;  /* 0x00139000018b7983 */ /* 0x000ee20000300800 */
[----:B-1----:R-:W-:-:S03]  /*44030*/  IMAD.MOV.U32 R129, RZ, RZ, R136 ;  /* 0x000000ffff817224 */ /* 0x002fc600078e0088 */
[----:B------:R-:W3:Y:S01]  /*44040*/  LDL.LU R136, [R1+0x1394] ;  /* 0x0013940001887983 */ /* 0x000ee20000300800 */
[----:B------:R-:W-:-:S05]  /*44050*/  IMAD.MOV.U32 R128, RZ, RZ, R135 ;  /* 0x000000ffff807224 */ /* 0x000fca00078e0087 */
[----:B------:R1:W-:Y:S01]  /*44060*/  LDGSTS.E [R3+0x27b00], [R128.64], P1 ;  /* 0x27b0000080037fae */ /* 0x0003e20008921848 */
[----:B------:R-:W-:Y:S01]  /*44070*/  ISETP.GT.AND P1, PT, R2, 0x2, PT ;  /* 0x000000020200780c */ /* 0x000fe20003f24270 */
[----:B------:R-:W-:-:S03]  /*44080*/  IMAD.SHL.U32 R140, R133, 0x4, RZ ;  /* 0x00000004858c7824 */ /* 0x000fc600078e00ff */
[----:B-1----:R-:W-:-:S04]  /*44090*/  SEL R3, RZ, 0x4, !P1 ;  /* 0x00000004ff037807 */ /* 0x002fc80004800000 */
[----:B------:R-:W-:-:S04]  /*440a0*/  SEL R3, R3, RZ, !P0 ;  /* 0x000000ff03037207 */ /* 0x000fc80004000000 */
[----:B------:R-:W-:Y:S01]  /*440b0*/  ISETP.NE.U32.AND P2, PT, R3, RZ, PT ;  /* 0x000000ff0300720c */ /* 0x000fe20003f45070 */
[----:B------:R-:W-:Y:S01]  /*440c0*/  IMAD.U32 R3, RZ, RZ, UR5 ;  /* 0x00000005ff037e24 */ /* 0x000fe2000f8e00ff */
[----:B------:R-:W-:-:S04]  /*440d0*/  LOP3.LUT R135, R140, 0x40, RZ, 0x3c, !PT ;  /* 0x000000408c877812 */ /* 0x000fc800078e3cff */
[----:B------:R-:W-:Y:S02]  /*440e0*/  LEA R3, R3, R135, 0xf ;  /* 0x0000008703037211 */ /* 0x000fe400078e78ff */
[----:B----4-:R-:W-:-:S05]  /*440f0*/  IADD3 R134, P1, R134, R144, RZ ;  /* 0x0000009086867210 */ /* 0x010fca0007f3e0ff */
[----:B--2---:R-:W-:Y:S02]  /*44100*/  IMAD.X R143, R143, 0x1, R0, P1 ;  /* 0x000000018f8f7824 */ /* 0x004fe400008e0600 */
        /* <DEDUP_REMOVED lines=8> */
[----:B--2---:R-:W-:-:S04]  /*44190*/  SEL R128, RZ, 0x4, !P1 ;  /* 0x00000004ff807807 */ /* 0x004fc80004800000 */
[----:B------:R-:W-:Y:S02]  /*441a0*/  SEL R128, R128, RZ, !P0 ;  /* 0x000000ff80807207 */ /* 0x000fe40004000000 */
[----:B---3--:R-:W-:-:S05]  /*441b0*/  IADD3 R142, P3, R142, R144, RZ ;  /* 0x000000908e8e7210 */ /* 0x008fca0007f7e0ff */
[--C-:B------:R-:W-:Y:S01]  /*441c0*/  IMAD.X R145, R145, 0x1, R0.reuse, P3 ;  /* 0x0000000191917824 */ /* 0x100fe200018e0600 */
[----:B------:R-:W-:Y:S01]  /*441d0*/  IADD3 R130, P4, R130, R144, RZ ;  /* 0x0000009082827210 */ /* 0x000fe20007f9e0ff */
[----:B------:R-:W-:Y:S02]  /*441e0*/  STL [R1+0x131c], R142 ;  /* 0x00131c8e01007387 */ /* 0x000fe40000100800 */
[----:B------:R-:W-:Y:S02]  /*441f0*/  IMAD.MOV.U32 R129, RZ, RZ, R145 ;  /* 0x000000ffff817224 */ /* 0x000fe400078e0091 */
[----:B------:R1:W-:Y:S01]  /*44200*/  STL [R1+0x1318], R145 ;  /* 0x0013189101007387 */ /* 0x0003e20000100800 */
[----:B------:R-:W-:-:S03]  /*44210*/  IMAD.X R146, R146, 0x1, R0, P4 ;  /* 0x0000000192927824 */ /* 0x000fc600020e0600 */
[----:B------:R2:W-:Y:S01]  /*44220*/  STL [R1+0x1354], R130 ;  /* 0x0013548201007387 */ /* 0x0005e20000100800 */
[----:B------:R-:W-:Y:S01]  /*44230*/  ISETP.NE.U32.AND P1, PT, R128, RZ, PT ;  /* 0x000000ff8000720c */ /* 0x000fe20003f25070 */
[----:B------:R-:W-:Y:S02]  /*44240*/  IMAD.MOV.U32 R128, RZ, RZ, R142 ;  /* 0x000000ffff807224 */ /* 0x000fe400078e008e */
[----:B-1----:R-:W3:Y:S04]  /*44250*/  LDL.LU R145, [R1+0x1398] ;  /* 0x0013980001917983 */ /* 0x002ee80000300800 */
[----:B------:R-:W-:Y:S04]  /*44260*/  STL [R1+0x1350], R146 ;  /* 0x0013509201007387 */ /* 0x000fe80000100800 */
[----:B------:R-:W3:Y:S04]  /*44270*/  LDL.LU R142, [R1+0x13d0] ;  /* 0x0013d000018e7983 */ /* 0x000ee80000300800 */
[----:B------:R1:W-:Y:S01]  /*44280*/  LDGSTS.E [R3+0x20500], [R128.64], P2 ;  /* 0x2050000080037fae */ /* 0x0003e20009121848 */
[----:B------:R-:W-:-:S03]  /*44290*/  ISETP.GT.AND P2, PT, R2, 0xa, PT ;  /* 0x0000000a0200780c */ /* 0x000fc60003f44270 */
[----:B------:R-:W3:Y:S01]  /*442a0*/  LDL.LU R147, [R1+0x13dc] ;  /* 0x0013dc0001937983 */ /* 0x000ee20000300800 */
[----:B-1----:R-:W-:Y:S01]  /*442b0*/  IMAD.MOV.U32 R128, RZ, RZ, R130 ;  /* 0x000000ffff807224 */ /* 0x002fe200078e0082 */
[----:B------:R-:W-:Y:S02]  /*442c0*/  MOV R129, R146 ;  /* 0x0000009200817202 */ /* 0x000fe40000000f00 */
[----:B--2---:R-:W2:Y:S01]  /*442d0*/  LDL.LU R130, [R1+0x1414] ;  /* 0x0014140001827983 */ /* 0x004ea20000300800 */
[----:B------:R-:W-:-:S03]  /*442e0*/  IADD3 R138, P3, R138, R144, RZ ;  /* 0x000000908a8a7210 */ /* 0x000fc60007f7e0ff */
[----:B------:R1:W-:Y:S02]  /*442f0*/  LDGSTS.E [R3+0x20c00], [R128.64], P1 ;  /* 0x20c0000080037fae */ /* 0x0003e40008921848 */
[----:B------:R-:W-:Y:S02]  /*44300*/  IMAD.X R141, R141, 0x1, R0, P3 ;  /* 0x000000018d8d7824 */ /* 0x000fe400018e0600 */
[----:B------:R1:W-:Y:S04]  /*44310*/  STL [R1+0x135c], R138 ;  /* 0x00135c8a01007387 */ /* 0x0003e80000100800 */
[----:B------:R1:W-:Y:S02]  /*44320*/  STL [R1+0x1358], R141 ;  /* 0x0013588d01007387 */ /* 0x0003e40000100800 */
[----:B-1----:R-:W-:-:S02]  /*44330*/  SEL R128, RZ, 0x4, !P2 ;  /* 0x00000004ff807807 */ /* 0x002fc40005000000 */
[----:B------:R-:W-:Y:S02]  /*44340*/  IADD3 R136, P4, R136, R144, RZ ;  /* 0x0000009088887210 */ /* 0x000fe40007f9e0ff */
[----:B------:R-:W-:-:S03]  /*44350*/  SEL R128, R128, RZ, !P0 ;  /* 0x000000ff80807207 */ /* 0x000fc60004000000 */
[----:B------:R1:W-:Y:S01]  /*44360*/  STL [R1+0x1394], R136 ;  /* 0x0013948801007387 */ /* 0x0003e20000100800 */
[----:B------:R-:W-:-:S03]  /*44370*/  IMAD.X R139, R139, 0x1, R0, P4 ;  /* 0x000000018b8b7824 */ /* 0x000fc600020e0600 */
[----:B------:R-:W2:Y:S01]  /*44380*/  LDL.LU R184, [R1+0x13d8] ;  /* 0x0013d80001b87983 */ /* 0x000ea20000300800 */
[----:B------:R-:W-:Y:S01]  /*44390*/  ISETP.NE.U32.AND P2, PT, R128, RZ, PT ;  /* 0x000000ff8000720c */ /* 0x000fe20003f45070 */
[----:B------:R-:W-:Y:S02]  /*443a0*/  IMAD.MOV.U32 R128, RZ, RZ, R138 ;  /* 0x000000ffff807224 */ /* 0x000fe400078e008a */
[----:B------:R-:W-:Y:S01]  /*443b0*/  IMAD.MOV.U32 R129, RZ, RZ, R141 ;  /* 0x000000ffff817224 */ /* 0x000fe200078e008d */
[----:B------:R1:W-:Y:S04]  /*443c0*/  STL [R1+0x1390], R139 ;  /* 0x0013908b01007387 */ /* 0x0003e80000100800 */
[----:B------:R-:W2:Y:S04]  /*443d0*/  LDL.LU R138, [R1+0x1410] ;  /* 0x00141000018a7983 */ /* 0x000ea80000300800 */
[----:B------:R1:W-:Y:S04]  /*443e0*/  LDGSTS.E [R3+0x20d00], [R128.64], P1 ;  /* 0x20d0000080037fae */ /* 0x0003e80008921848 */
[----:B------:R-:W2:Y:S01]  /*443f0*/  LDL.LU R141, [R1+0x1418] ;  /* 0x00141800018d7983 */ /* 0x000ea20000300800 */
[----:B-1----:R-:W-:-:S03]  /*44400*/  IMAD.MOV.U32 R128, RZ, RZ, R136 ;  /* 0x000000ffff807224 */ /* 0x002fc600078e0088 */
        /* <DEDUP_REMOVED lines=14> */
[----:B------:R-:W-:Y:S01]  /*444f0*/  IMAD.MOV.U32 R129, RZ, RZ, R145 ;  /* 0x000000ffff817224 */ /* 0x000fe200078e0091 */
[----:B------:R-:W-:Y:S01]  /*44500*/  IADD3.X R142, R142, R0, RZ, P4, !PT ;  /* 0x000000008e8e7210 */ /* 0x000fe200027fe4ff */
[----:B------:R1:W-:Y:S04]  /*44510*/  STL [R1+0x1398], R145 ;  /* 0x0013989101007387 */ /* 0x0003e80000100800 */
[----:B------:R3:W-:Y:S01]  /*44520*/  LDGSTS.E [R3+0x21500], [R128.64], P2 ;  /* 0x2150000080037fae */ /* 0x0007e20009121848 */
[----:B------:R-:W-:-:S03]  /*44530*/  ISETP.GT.AND P2, PT, R2, 0x12, PT ;  /* 0x000000120200780c */ /* 0x000fc60003f44270 */
[----:B------:R-:W-:Y:S04]  /*44540*/  STL [R1+0x13d4], R134 ;  /* 0x0013d48601007387 */ /* 0x000fe80000100800 */
[----:B------:R4:W-:Y:S01]  /*44550*/  STL [R1+0x13d0], R142 ;  /* 0x0013d08e01007387 */ /* 0x0009e20000100800 */
[----:B---3--:R-:W-:-:S03]  /*44560*/  IMAD.MOV.U32 R128, RZ, RZ, R134 ;  /* 0x000000ffff807224 */ /* 0x008fc600078e0086 */
[----:B-1----:R-:W3:Y:S01]  /*44570*/  LDL.LU R145, [R1+0x1458] ;  /* 0x0014580001917983 */ /* 0x002ee20000300800 */
[----:B------:R-:W-:-:S03]  /*44580*/  IMAD.MOV.U32 R129, RZ, RZ, R142 ;  /* 0x000000ffff817224 */ /* 0x000fc600078e008e */
[----:B------:R-:W3:Y:S01]  /*44590*/  LDL.LU R143, [R1+0x145c] ;  /* 0x00145c00018f7983 */ /* 0x000ee20000300800 */
[----:B------:R-:W-:-:S03]  /*445a0*/  IADD3 R147, P3, R147, R144, RZ ;  /* 0x0000009093937210 */ /* 0x000fc60007f7e0ff */
[----:B------:R1:W-:Y:S04]  /*445b0*/  LDGSTS.E [R3+0x21c00], [R128.64], P1 ;  /* 0x21c0000080037fae */ /* 0x0003e80008921848 */
[----:B----4-:R-:W4:Y:S04]  /*445c0*/  LDL.LU R142, [R1+0x1490] ;  /* 0x00149000018e7983 */ /* 0x010f280000300800 */
[----:B------:R-:W4:Y:S01]  /*445d0*/  LDL.LU R134, [R1+0x1494] ;  /* 0x0014940001867983 */ /* 0x000f220000300800 */
[----:B-1----:R-:W-:-:S04]  /*445e0*/  SEL R128, RZ, 0x4, !P2 ;  /* 0x00000004ff807807 */ /* 0x002fc80005000000 */
[----:B------:R-:W-:Y:S02]  /*445f0*/  SEL R128, R128, RZ, !P0 ;  /* 0x000000ff80807207 */ /* 0x000fe40004000000 */
[----:B--2---:R-:W-:Y:S01]  /*44600*/  IADD3 R130, P4, R130, R144, RZ ;  /* 0x0000009082827210 */ /* 0x004fe20007f9e0ff */
[----:B------:R-:W-:Y:S01]  /*44610*/  IMAD.X R184, R184, 0x1, R0, P3 ;  /* 0x00000001b8b87824 */ /* 0x000fe200018e0600 */
[----:B------:R-:W-:Y:S01]  /*44620*/  ISETP.NE.U32.AND P2, PT, R128, RZ, PT ;  /* 0x000000ff8000720c */ /* 0x000fe20003f45070 */
[----:B------:R-:W-:-:S03]  /*44630*/  IMAD.MOV.U32 R128, RZ, RZ, R147 ;  /* 0x000000ffff807224 */ /* 0x000fc600078e0093 */
[----:B------:R-:W-:Y:S01]  /*44640*/  MOV R129, R184 ;  /* 0x000000b800817202 */ /* 0x000fe20000000f00 */
[----:B------:R-:W-:-:S04]  /*44650*/  IMAD.X R138, R138, 0x1, R0, P4 ;  /* 0x000000018a8a7824 */ /* 0x000fc800020e0600 */
        /* <DEDUP_REMOVED lines=8> */
[----:B------:R-:W-:Y:S01]  /*446e0*/  IMAD.X R141, R141, 0x1, R0, P3 ;  /* 0x000000018d8d7824 */ /* 0x000fe200018e0600 */
[----:B------:R-:W-:-:S02]  /*446f0*/  IADD3 R139, P4, R139, R144, RZ ;  /* 0x000000908b8b7210 */ /* 0x000fc40007f9e0ff */
[----:B------:R-:W-:Y:S04]  /*44700*/  STL [R1+0x1414], R130 ;  /* 0x0014148201007387 */ /* 0x000fe80000100800 */
[----:B------:R2:W-:Y:S01]  /*44710*/  STL [R1+0x1410], R138 ;  /* 0x0014108a01007387 */ /* 0x0005e20000100800 */
[----:B-1----:R-:W-:Y:S01]  /*44720*/  SEL R128, RZ, 0x4, !P1 ;  /* 0x00000004ff807807 */ /* 0x002fe20004800000 */
[----:B------:R-:W-:-:S03]  /*44730*/  IMAD.X R146, R146, 0x1, R0, P4 ;  /* 0x0000000192927824 */ /* 0x000fc600020e0600 */
[----:B------:R-:W-:Y:S01]  /*44740*/  SEL R128, R128, RZ, !P0 ;  /* 0x000000ff80807207 */ /* 0x000fe20004000000 */
[----:B--2---:R-:W2:Y:S01]  /*44750*/  LDL.LU R138, [R1+0x149c] ;  /* 0x00149c00018a7983 */ /* 0x004ea20000300800 */
        /* <DEDUP_REMOVED lines=11> */
[----:B------:R-:W-:Y:S01]  /*44810*/  IMAD.MOV.U32 R128, RZ, RZ, R139 ;  /* 0x000000ffff807224 */ /* 0x000fe200078e008b */
[----:B------:R-:W-:-:S02]  /*44820*/  MOV R129, R146 ;  /* 0x0000009200817202 */ /* 0x000fc40000000f00 */
[----:B------:R-:W-:Y:S01]  /*44830*/  ISETP.GT.AND P2, PT, R2, 0x1a, PT ;  /* 0x0000001a0200780c */ /* 0x000fe20003f44270 */
[----:B------:R-:W2:Y:S04]  /*44840*/  LDL.LU R147, [R1+0x14dc] ;  /* 0x0014dc0001937983 */ /* 0x000ea80000300800 */
[----:B------:R-:W2:Y:S04]  /*44850*/  LDL.LU R139, [R1+0x1514] ;  /* 0x00151400018b7983 */ /* 0x000ea80000300800 */
[----:B------:R1:W-:Y:S02]  /*44860*/  LDGSTS.E [R3+0x22c00], [R128.64], P1 ;  /* 0x22c0000080037fae */ /* 0x0003e40008921848 */
[----:B-1----:R-:W-:-:S04]  /*44870*/  SEL R128, RZ, 0x4, !P2 ;  /* 0x00000004ff807807 */ /* 0x002fc80005000000 */
[----:B------:R-:W-:-:S04]  /*44880*/  SEL R128, R128, RZ, !P0 ;  /* 0x000000ff80807207 */ /* 0x000fc80004000000 */
[----:B------:R-:W-:Y:S02]  /*44890*/  ISETP.NE.U32.AND P2, PT, R128, RZ, PT ;  /* 0x000000ff8000720c */ /* 0x000fe40003f45070 */
[----:B---3--:R-:W-:-:S05]  /*448a0*/  IADD3 R143, P3, R143, R144, RZ ;  /* 0x000000908f8f7210 */ /* 0x008fca0007f7e0ff */
[----:B------:R-:W-:Y:S01]  /*448b0*/  IMAD.X R145, R145, 0x1, R0, P3 ;  /* 0x0000000191917824 */ /* 0x000fe200018e0600 */
[----:B------:R-:W-:Y:S01]  /*448c0*/  STL [R1+0x145c], R143 ;  /* 0x00145c8f01007387 */ /* 0x000fe20000100800 */
[----:B----4-:R-:W-:-:S03]  /*448d0*/  IADD3 R134, P4, R134, R144, RZ ;  /* 0x0000009086867210 */ /* 0x010fc60007f9e0ff */
[----:B------:R1:W-:Y:S04]  /*448e0*/  STL [R1+0x1458], R145 ;  /* 0x0014589101007387 */ /* 0x0003e80000100800 */
[----:B------:R-:W-:Y:S01]  /*448f0*/  STL [R1+0x1494], R134 ;  /* 0x0014948601007387 */ /* 0x000fe20000100800 */
[----:B------:R-:W-:-:S03]  /*44900*/  IMAD.X R142, R142, 0x1, R0, P4 ;  /* 0x000000018e8e7824 */ /* 0x000fc600020e0600 */
[----:B------:R-:W3:Y:S01]  /*44910*/  LDL.LU R184, [R1+0x14d8] ;  /* 0x0014d80001b87983 */ /* 0x000ee20000300800 */
[----:B------:R-:W-:Y:S02]  /*44920*/  IMAD.MOV.U32 R129, RZ, RZ, R145 ;  /* 0x000000ffff817224 */ /* 0x000fe400078e0091 */
[----:B------:R-:W-:Y:S01]  /*44930*/  IMAD.MOV.U32 R128, RZ, RZ, R143 ;  /* 0x000000ffff807224 */ /* 0x000fe200078e008f */
[----:B------:R4:W-:Y:S04]  /*44940*/  STL [R1+0x1490], R142 ;  /* 0x0014908e01007387 */ /* 0x0009e80000100800 */
[----:B-1----:R-:W3:Y:S04]  /*44950*/  LDL.LU R145, [R1+0x1510] ;  /* 0x0015100001917983 */ /* 0x002ee80000300800 */
[----:B------:R-:W3:Y:S04]  /*44960*/  LDL.LU R146, [R1+0x1518] ;  /* 0x0015180001927983 */ /* 0x000ee80000300800 */
[----:B------:R-:W3:Y:S04]  /*44970*/  LDL.LU R143, [R1+0x151c] ;  /* 0x00151c00018f7983 */ /* 0x000ee80000300800 */
[----:B------:R1:W-:Y:S01]  /*44980*/  LDGSTS.E [R3+0x22d00], [R128.64], P1 ;  /* 0x22d0000080037fae */ /* 0x0003e20008921848 */
[----:B------:R-:W-:Y:S01]  /*44990*/  ISETP.GT.AND P1, PT, R2, 0x1e, PT ;  /* 0x0000001e0200780c */ /* 0x000fe20003f24270 */
[----:B-1----:R-:W-:-:S02]  /*449a0*/  IMAD.MOV.U32 R128, RZ, RZ, R134 ;  /* 0x000000ffff807224 */ /* 0x002fc400078e0086 */
[----:B------:R-:W-:Y:S02]  /*449b0*/  IMAD.MOV.U32 R129, RZ, RZ, R142 ;  /* 0x000000ffff817224 */ /* 0x000fe400078e008e */
[----:B----4-:R-:W4:Y:S04]  /*449c0*/  LDL.LU R142, [R1+0x1550] ;  /* 0x00155000018e7983 */ /* 0x010f280000300800 */
[----:B------:R-:W4:Y:S04]  /*449d0*/  LDL.LU R134, [R1+0x1554] ;  /* 0x0015540001867983 */ /* 0x000f280000300800 */
[----:B------:R1:W-:Y:S01]  /*449e0*/  LDGSTS.E [R3+0x23400], [R128.64], P2 ;  /* 0x2340000080037fae */ /* 0x0003e20009121848 */
[----:B--2---:R-:W-:-:S02]  /*449f0*/  IADD3 R138, P3, R138, R144, RZ ;  /* 0x000000908a8a7210 */ /* 0x004fc40007f7e0ff */
[----:B-1----:R-:W-:Y:S02]  /*44a00*/  SEL R128, RZ, 0x4, !P1 ;  /* 0x00000004ff807807 */ /* 0x002fe40004800000 */
[----:B------:R-:W-:Y:S02]  /*44a10*/  IADD3 R130, P4, R130, R144, RZ ;  /* 0x0000009082827210 */ /* 0x000fe40007f9e0ff */
[----:B------:R-:W-:Y:S01]  /*44a20*/  SEL R128, R128, RZ, !P0 ;  /* 0x000000ff80807207 */ /* 0x000fe20004000000 */
[----:B------:R-:W-:Y:S03]  /*44a30*/  STL [R1+0x149c], R138 ;  /* 0x00149c8a01007387 */ /* 0x000fe60000100800 */
[----:B------:R-:W-:Y:S01]  /*44a40*/  ISETP.NE.U32.AND P1, PT, R128, RZ, PT ;  /* 0x000000ff8000720c */ /* 0x000fe20003f25070 */
[----:B------:R-:W-:Y:S02]  /*44a50*/  IMAD.MOV.U32 R128, RZ, RZ, R138 ;  /* 0x000000ffff807224 */ /* 0x000fe400078e008a */
[----:B------:R-:W-:-:S05]  /*44a60*/  IMAD.X R141, R141, 0x1, R0, P3 ;  /* 0x000000018d8d7824 */ /* 0x000fca00018e0600 */
[----:B------:R1:W-:Y:S01]  /*44a70*/  STL [R1+0x1498], R141 ;  /* 0x0014988d01007387 */ /* 0x0003e20000100800 */
[----:B------:R-:W-:-:S03]  /*44a80*/  IADD3.X R136, R136, R0, RZ, P4, !PT ;  /* 0x0000000088887210 */ /* 0x000fc600027fe4ff */
[----:B------:R-:W-:Y:S01]  /*44a90*/  STL [R1+0x14d4], R130 ;  /* 0x0014d48201007387 */ /* 0x000fe20000100800 */
[----:B------:R-:W-:-:S03]  /*44aa0*/  IMAD.MOV.U32 R129, RZ, RZ, R141 ;  /* 0x000000ffff817224 */ /* 0x000fc600078e008d */
[----:B------:R2:W-:Y:S04]  /*44ab0*/  STL [R1+0x14d0], R136 ;  /* 0x0014d08801007387 */ /* 0x0005e80000100800 */
[----:B-1----:R-:W4:Y:S04]  /*44ac0*/  LDL.LU R141, [R1+0x1558] ;  /* 0x00155800018d7983 */ /* 0x002f280000300800 */
[----:B------:R-:W4:Y:S04]  /*44ad0*/  LDL.LU R138, [R1+0x155c] ;  /* 0x00155c00018a7983 */ /* 0x000f280000300800 */
[----:B------:R1:W-:Y:S02]  /*44ae0*/  LDGSTS.E [R3+0x23500], [R128.64], P2 ;  /* 0x2350000080037fae */ /* 0x0003e40009121848 */
[----:B-1----:R-:W-:-:S02]  /*44af0*/  IMAD.MOV.U32 R129, RZ, RZ, R136 ;  /* 0x000000ffff817224 */ /* 0x002fc400078e0088 */
[----:B------:R-:W-:Y:S01]  /*44b00*/  IMAD.MOV.U32 R128, RZ, RZ, R130 ;  /* 0x000000ffff807224 */ /* 0x000fe200078e0082 */
[----:B--2---:R-:W4:Y:S04]  /*44b10*/  LDL.LU R136, [R1+0x12d4] ;  /* 0x0012d40001887983 */ /* 0x004f280000300800 */
[----:B------:R-:W4:Y:S01]  /*44b20*/  LDL.LU R130, [R1+0x12d8] ;  /* 0x0012d80001827983 */ /* 0x000f220000300800 */
[----:B------:R-:W-:Y:S02]  /*44b30*/  ISETP.GT.AND P2, PT, R2, 0x22, PT ;  /* 0x000000220200780c */ /* 0x000fe40003f44270 */
[-C--:B------:R-:W-:Y:S01]  /*44b40*/  IADD3 R147, P3, R147, R144.reuse, RZ ;  /* 0x0000009093937210 */ /* 0x080fe20007f7e0ff */
[----:B------:R1:W-:Y:S01]  /*44b50*/  LDGSTS.E [R3+0x23c00], [R128.64], P1 ;  /* 0x23c0000080037fae */ /* 0x0003e20008921848 */
[----:B------:R-:W-:-:S02]  /*44b60*/  IADD3 R139, P4, R139, R144, RZ ;  /* 0x000000908b8b7210 */ /* 0x000fc40007f9e0ff */
[----:B-1----:R-:W-:-:S04]  /*44b70*/  SEL R128, RZ, 0x4, !P2 ;  /* 0x00000004ff807807 */ /* 0x002fc80005000000 */
[----:B------:R-:W-:-:S04]  /*44b80*/  SEL R128, R128, RZ, !P0 ;  /* 0x000000ff80807207 */ /* 0x000fc80004000000 */
[----:B------:R-:W-:Y:S01]  /*44b90*/  ISETP.NE.U32.AND P2, PT, R128, RZ, PT ;  /* 0x000000ff8000720c */ /* 0x000fe20003f45070 */
[----:B------:R-:W-:Y:S01]  /*44ba0*/  IMAD.MOV.U32 R128, RZ, RZ, R147 ;  /* 0x000000ffff807224 */ /* 0x000fe200078e0093 */
[----:B------:R-:W-:Y:S01]  /*44bb0*/  STL [R1+0x14dc], R147 ;  /* 0x0014dc9301007387 */ /* 0x000fe20000100800 */
[----:B---3--:R-:W-:-:S05]  /*44bc0*/  IMAD.X R184, R184, 0x1, R0, P3 ;  /* 0x00000001b8b87824 */ /* 0x008fca00018e0600 */
[----:B------:R-:W-:Y:S01]  /*44bd0*/  MOV R129, R184 ;  /* 0x000000b800817202 */ /* 0x000fe20000000f00 */
[----:B------:R-:W-:-:S04]  /*44be0*/  IMAD.X R145, R145, 0x1, R0, P4 ;  /* 0x0000000191917824 */ /* 0x000fc800020e0600 */
        /* <DEDUP_REMOVED lines=10> */
[----:B-1----:R-:W2:Y:S01]  /*44c90*/  LDL.LU R145, [R1+0x12e0] ;  /* 0x0012e00001917983 */ /* 0x002ea20000300800 */
[----:B----4-:R-:W-:-:S03]  /*44ca0*/  IADD3 R134, P4, R134, R144, RZ ;  /* 0x0000009086867210 */ /* 0x010fc60007f9e0ff */
[----:B------:R-:W4:Y:S01]  /*44cb0*/  LDL.LU R139, [R1+0x1298] ;  /* 0x00129800018b7983 */ /* 0x000f220000300800 */
[----:B---3--:R-:W-:-:S03]  /*44cc0*/  SEL R128, RZ, 0x4, !P1 ;  /* 0x00000004ff807807 */ /* 0x008fc60004800000 */
[----:B------:R-:W-:Y:S01]  /*44cd0*/  STL [R1+0x151c], R143 ;  /* 0x00151c8f01007387 */ /* 0x000fe20000100800 */
[----:B------:R-:W-:Y:S01]  /*44ce0*/  IMAD.X R142, R142, 0x1, R0, P4 ;  /* 0x000000018e8e7824 */ /* 0x000fe200020e0600 */
[----:B------:R-:W-:Y:S01]  /*44cf0*/  SEL R128, R128, RZ, !P0 ;  /* 0x000000ff80807207 */ /* 0x000fe20004000000 */
[----:B------:R-:W-:Y:S01]  /*44d00*/  IMAD.MOV.U32 R129, RZ, RZ, R146 ;  /* 0x000000ffff817224 */ /* 0x000fe200078e0092 */
[----:B------:R1:W-:Y:S04]  /*44d10*/  STL [R1+0x1518], R146 ;  /* 0x0015189201007387 */ /* 0x0003e80000100800 */
[----:B------:R3:W-:Y:S01]  /*44d20*/  STL [R1+0x1554], R134 ;  /* 0x0015548601007387 */ /* 0x0007e20000100800 */
[----:B------:R-:W-:Y:S01]  /*44d30*/  ISETP.NE.U32.AND P1, PT, R128, RZ, PT ;  /* 0x000000ff8000720c */ /* 0x000fe20003f25070 */
[----:B------:R-:W-:-:S02]  /*44d40*/  IMAD.MOV.U32 R128, RZ, RZ, R143 ;  /* 0x000000ffff807224 */ /* 0x000fc400078e008f */
[----:B-1----:R-:W4:Y:S04]  /*44d50*/  LDL.LU R146, [R1+0x12dc] ;  /* 0x0012dc0001927983 */ /* 0x002f280000300800 */
[----:B------:R1:W-:Y:S04]  /*44d60*/  STL [R1+0x1550], R142 ;  /* 0x0015508e01007387 */ /* 0x0003e80000100800 */
[----:B------:R-:W4:Y:S04]  /*44d70*/  LDL.LU R143, [R1+0x1294] ;  /* 0x00129400018f7983 */ /* 0x000f280000300800 */
[----:B------:R1:W-:Y:S04]  /*44d80*/  LDGSTS.E [R3+0x24500], [R128.64], P2 ;  /* 0x2450000080037fae */ /* 0x0003e80009121848 */
[----:B------:R-:W4:Y:S01]  /*44d90*/  LDL.LU R147, [R1+0x12a0] ;  /* 0x0012a00001937983 */ /* 0x000f220000300800 */
[----:B-1----:R-:W-:-:S03]  /*44da0*/  IMAD.MOV.U32 R128, RZ, RZ, R134 ;  /* 0x000000ffff807224 */ /* 0x002fc600078e0086 */
[----:B---3--:R-:W3:Y:S01]  /*44db0*/  LDL.LU R134, [R1+0x1258] ;  /* 0x0012580001867983 */ /* 0x008ee20000300800 */
[----:B------:R-:W-:-:S05]  /*44dc0*/  IADD3 R138, P3, R138, R144, RZ ;  /* 0x000000908a8a7210 */ /* 0x000fca0007f7e0ff */
[----:B------:R-:W-:Y:S01]  /*44dd0*/  IMAD.X R141, R141, 0x1, R0, P3 ;  /* 0x000000018d8d7824 */ /* 0x000fe200018e0600 */
[----:B------:R1:W-:Y:S04]  /*44de0*/  STL [R1+0x155c], R138 ;  /* 0x00155c8a01007387 */ /* 0x0003e80000100800 */
[----:B------:R-:W-:Y:S01]  /*44df0*/  STL [R1+0x1558], R141 ;  /* 0x0015588d01007387 */ /* 0x000fe20000100800 */
[----:B------:R-:W-:Y:S02]  /*44e00*/  MOV R129, R142 ;  /* 0x0000008e00817202 */ /* 0x000fe40000000f00 */
[----:B------:R-:W-:-:S03]  /*44e10*/  IADD3 R130, P4, R130, R144, RZ ;  /* 0x0000009082827210 */ /* 0x000fc60007f9e0ff */
[----:B------:R1:W-:Y:S04]  /*44e20*/  LDGSTS.E [R3+0x24c00], [R128.64], P1 ;  /* 0x24c0000080037fae */ /* 0x0003e80008921848 */
[----:B------:R1:W-:Y:S01]  /*44e30*/  STL [R1+0x12d8], R130 ;  /* 0x0012d88201007387 */ /* 0x0003e20000100800 */
[----:B------:R-:W-:-:S03]  /*44e40*/  IMAD.X R136, R136, 0x1, R0, P4 ;  /* 0x0000000188887824 */ /* 0x000fc600020e0600 */
[----:B------:R-:W3:Y:S04]  /*44e50*/  LDL.LU R184, [R1+0x129c] ;  /* 0x00129c0001b87983 */ /* 0x000ee80000300800 */
[----:B------:R1:W-:Y:S04]  /*44e60*/  STL [R1+0x12d4], R136 ;  /* 0x0012d48801007387 */ /* 0x0003e80000100800 */
[----:B------:R-:W3:Y:S01]  /*44e70*/  LDL.LU R142, [R1+0x1254] ;  /* 0x00125400018e7983 */ /* 0x000ee20000300800 */
[----:B------:R-:W-:-:S04]  /*44e80*/  ISETP.GT.AND P2, PT, R2, 0x2a, PT ;  /* 0x0000002a0200780c */ /* 0x000fc80003f44270 */
[----:B-1----:R-:W-:-:S04]  /*44e90*/  SEL R128, RZ, 0x4, !P2 ;  /* 0x00000004ff807807 */ /* 0x002fc80005000000 */
[----:B------:R-:W-:Y:S01]  /*44ea0*/  SEL R128, R128, RZ, !P0 ;  /* 0x000000ff80807207 */ /* 0x000fe20004000000 */
[----:B------:R-:W-:-:S03]  /*44eb0*/  IMAD.MOV.U32 R129, RZ, RZ, R141 ;  /* 0x000000ffff817224 */ /* 0x000fc600078e008d */
[----:B------:R-:W-:Y:S01]  /*44ec0*/  ISETP.NE.U32.AND P2, PT, R128, RZ, PT ;  /* 0x000000ff8000720c */ /* 0x000fe20003f45070 */
[----:B------:R-:W-:Y:S02]  /*44ed0*/  IMAD.MOV.U32 R128, RZ, RZ, R138 ;  /* 0x000000ffff807224 */ /* 0x000fe400078e008a */
[----:B------:R-:W3:Y:S04]  /*44ee0*/  LDL.LU R138, [R1+0x125c] ;  /* 0x00125c00018a7983 */ /* 0x000ee80000300800 */
[----:B------:R1:W-:Y:S01]  /*44ef0*/  LDGSTS.E [R3+0x24d00], [R128.64], P1 ;  /* 0x24d0000080037fae */ /* 0x0003e20008921848 */
[----:B------:R-:W-:Y:S01]  /*44f00*/  ISETP.GT.AND P1, PT, R2, 0x2e, PT ;  /* 0x0000002e0200780c */ /* 0x000fe20003f24270 */
[----:B-1----:R-:W-:Y:S02]  /*44f10*/  IMAD.MOV.U32 R128, RZ, RZ, R130 ;  /* 0x000000ffff807224 */ /* 0x002fe400078e0082 */
[----:B------:R-:W3:Y:S01]  /*44f20*/  LDL.LU R130, [R1+0x1260] ;  /* 0x0012600001827983 */ /* 0x000ee20000300800 */
[----:B------:R-:W-:-:S03]  /*44f30*/  IMAD.MOV.U32 R129, RZ, RZ, R136 ;  /* 0x000000ffff817224 */ /* 0x000fc600078e0088 */
[----:B------:R-:W3:Y:S04]  /*44f40*/  LDL.LU R141, [R1+0x1214] ;  /* 0x00121400018d7983 */ /* 0x000ee80000300800 */
[----:B------:R-:W3:Y:S04]  /*44f50*/  LDL.LU R136, [R1+0x1218] ;  /* 0x0012180001887983 */ /* 0x000ee80000300800 */
[----:B------:R1:W-:Y:S02]  /*44f60*/  LDGSTS.E [R3+0x25400], [R128.64], P2 ;  /* 0x2540000080037fae */ /* 0x0003e40009121848 */
[----:B-1----:R-:W-:-:S04]  /*44f70*/  SEL R128, RZ, 0x4, !P1 ;  /* 0x00000004ff807807 */ /* 0x002fc80004800000 */
[----:B------:R-:W-:-:S04]  /*44f80*/  SEL R128, R128, RZ, !P0 ;  /* 0x000000ff80807207 */ /* 0x000fc80004000000 */
[----:B------:R-:W-:Y:S02]  /*44f90*/  ISETP.NE.U32.AND P1, PT, R128, RZ, PT ;  /* 0x000000ff8000720c */ /* 0x000fe40003f25070 */
[-C--:B--2---:R-:W-:Y:S02]  /*44fa0*/  IADD3 R145, P3, R145, R144.reuse, RZ ;  /* 0x0000009091917210 */ /* 0x084fe40007f7e0ff */
[----:B----4-:R-:W-:-:S03]  /*44fb0*/  IADD3 R139, P4, R139, R144, RZ ;  /* 0x000000908b8b7210 */ /* 0x010fc60007f9e0ff */
[----:B------:R-:W-:Y:S01]  /*44fc0*/  IMAD.MOV.U32 R128, RZ, RZ, R145 ;  /* 0x000000ffff807224 */ /* 0x000fe200078e0091 */
[----:B------:R-:W-:Y:S01]  /*44fd0*/  STL [R1+0x12e0], R145 ;  /* 0x0012e09101007387 */ /* 0x000fe20000100800 */
[----:B------:R-:W-:-:S04]  /*44fe0*/  IMAD.X R146, R146, 0x1, R0, P3 ;  /* 0x0000000192927824 */ /* 0x000fc800018e0600 */
[----:B------:R-:W-:Y:S01]  /*44ff0*/  IMAD.MOV.U32 R129, RZ, RZ, R146 ;  /* 0x000000ffff817224 */ /* 0x000fe200078e0092 */
[----:B------:R-:W-:-:S04]  /*45000*/  IADD3.X R143, R143, R0, RZ, P4, !PT ;  /* 0x000000008f8f7210 */ /* 0x000fc800027fe4ff */
[----:B------:R1:W-:Y:S01]  /*45010*/  LDGSTS.E [R3+0x25500], [R128.64], P2 ;  /* 0x2550000080037fae */ /* 0x0003e20009121848 */
[----:B------:R-:W-:-:S03]  /*45020*/  ISETP.GT.AND P2, PT, R2, 0x32, PT ;  /* 0x000000320200780c */ /* 0x000fc60003f44270 */
[----:B------:R2:W-:Y:S01]  /*45030*/  STL [R1+0x12dc], R146 ;  /* 0x0012dc9201007387 */ /* 0x0005e20000100800 */
[----:B------:R-:W-:-:S03]  /*45040*/  IADD3 R147, P3, R147, R144, RZ ;  /* 0x0000009093937210 */ /* 0x000fc60007f7e0ff */
[----:B------:R-:W-:Y:S01]  /*45050*/  STL [R1+0x1298], R139 ;  /* 0x0012988b01007387 */ /* 0x000fe20000100800 */
[----:B-1----:R-:W-:Y:S02]  /*45060*/  IMAD.MOV.U32 R128, RZ, RZ, R139 ;  /* 0x000000ffff807224 */ /* 0x002fe400078e008b */
[----:B------:R-:W-:Y:S01]  /*45070*/  IMAD.MOV.U32 R129, RZ, RZ, R143 ;  /* 0x000000ffff817224 */ /* 0x000fe200078e008f */
[----:B------:R1:W-:Y:S04]  /*45080*/  STL [R1+0x1294], R143 ;  /* 0x0012948f01007387 */ /* 0x0003e80000100800 */
[----:B------:R4:W-:Y:S04]  /*45090*/  LDGSTS.E [R3+0x25c00], [R128.64], P1 ;  /* 0x25c0000080037fae */ /* 0x0009e80008921848 */
[----:B--2---:R-:W2:Y:S04]  /*450a0*/  LDL.LU R146, [R1+0x121c] ;  /* 0x00121c0001927983 */ /* 0x004ea80000300800 */
[----:B------:R-:W2:Y:S01]  /*450b0*/  LDL.LU R145, [R1+0x1220] ;  /* 0x0012200001917983 */ /* 0x000ea20000300800 */
[----:B----4-:R-:W-:-:S03]  /*450c0*/  SEL R128, RZ, 0x4, !P2 ;  /* 0x00000004ff807807 */ /* 0x010fc60005000000 */
[----:B-1----:R-:W4:Y:S01]  /*450d0*/  LDL.LU R143, [R1+0x988] ;  /* 0x00098800018f7983 */ /* 0x002f220000300800 */
[----:B---3--:R-:W-:Y:S02]  /*450e0*/  IADD3 R134, P4, R134, R144, RZ ;  /* 0x0000009086867210 */ /* 0x008fe40007f9e0ff */
[----:B------:R-:W-:Y:S01]  /*450f0*/  SEL R128, R128, RZ, !P0 ;  /* 0x000000ff80807207 */ /* 0x000fe20004000000 */
[----:B------:R-:W3:Y:S03]  /*45100*/  LDL.LU R139, [R1+0x98c] ;  /* 0x00098c00018b7983 */ /* 0x000ee60000300800 */
[----:B------:R-:W-:Y:S01]  /*45110*/  ISETP.NE.U32.AND P2, PT, R128, RZ, PT ;  /* 0x000000ff8000720c */ /* 0x000fe20003f45070 */
[----:B------:R-:W-:Y:S01]  /*45120*/  IMAD.MOV.U32 R128, RZ, RZ, R147 ;  /* 0x000000ffff807224 */ /* 0x000fe200078e0093 */
[----:B------:R-:W-:Y:S01]  /*45130*/  STL [R1+0x12a0], R147 ;  /* 0x0012a09301007387 */ /* 0x000fe20000100800 */
[----:B------:R-:W-:-:S05]  /*45140*/  IMAD.X R184, R184, 0x1, R0, P3 ;  /* 0x00000001b8b87824 */ /* 0x000fca00018e0600 */
[----:B------:R-:W-:Y:S01]  /*45150*/  MOV R129, R184 ;  /* 0x000000b800817202 */ /* 0x000fe20000000f00 */
[----:B------:R-:W-:Y:S01]  /*45160*/  IMAD.X R142, R142, 0x1, R0, P4 ;  /* 0x000000018e8e7824 */ /* 0x000fe200020e0600 */
[----:B------:R-:W-:Y:S04]  /*45170*/  STL [R1+0x129c], R184 ;  /* 0x00129cb801007387 */ /* 0x000fe80000100800 */
[----:B------:R-:W-:Y:S04]  /*45180*/  STL [R1+0x1258], R134 ;  /* 0x0012588601007387 */ /* 0x000fe80000100800 */
[----:B------:R1:W-:Y:S04]  /*45190*/  LDGSTS.E [R3+0x25d00], [R128.64], P1 ;  /* 0x25d0000080037fae */ /* 0x0003e80008921848 */
[----:B------:R1:W-:Y:S02]  /*451a0*/  STL [R1+0x1254], R142 ;  /* 0x0012548e01007387 */ /* 0x0003e40000100800 */
[----:B-1----:R-:W-:-:S02]  /*451b0*/  IMAD.MOV.U32 R129, RZ, RZ, R142 ;  /* 0x000000ffff817224 */ /* 0x002fc400078e008e */
[----:B------:R-:W-:Y:S01]  /*451c0*/  IMAD.MOV.U32 R128, RZ, RZ, R134 ;  /* 0x000000ffff807224 */ /* 0x000fe200078e0086 */
[----:B------:R-:W4:Y:S04]  /*451d0*/  LDL.LU R142, [R1+0x990] ;  /* 0x00099000018e7983 */ /* 0x000f280000300800 */
[----:B------:R-:W4:Y:S01]  /*451e0*/  LDL.LU R134, [R1+0x994] ;  /* 0x0009940001867983 */ /* 0x000f220000300800 */
[----:B------:R-:W-:-:S03]  /*451f0*/  ISETP.GT.AND P1, PT, R2, 0x36, PT ;  /* 0x000000360200780c */ /* 0x000fc60003f24270 */
[----:B------:R1:W-:Y:S01]  /*45200*/  LDGSTS.E [R3+0x26400], [R128.64], P2 ;  /* 0x2640000080037fae */ /* 0x0003e20009121848 */
[----:B------:R-:W-:-:S05]  /*45210*/  IADD3 R130, P3, R130, R144, RZ ;  /* 0x0000009082827210 */ /* 0x000fca0007f7e0ff */
[----:B------:R-:W-:Y:S01]  /*45220*/  IMAD.X R138, R138, 0x1, R0, P3 ;  /* 0x000000018a8a7824 */ /* 0x000fe200018e0600 */
[----:B------:R-:W-:Y:S02]  /*45230*/  IADD3 R136, P4, R136, R144, RZ ;  /* 0x0000009088887210 */ /* 0x000fe40007f9e0ff */
[----:B-1----:R-:W-:-:S04]  /*45240*/  SEL R128, RZ, 0x4, !P1 ;  /* 0x00000004ff807807 */ /* 0x002fc80004800000 */
[----:B------:R-:W-:Y:S01]  /*45250*/  SEL R128, R128, RZ, !P0 ;  /* 0x000000ff80807207 */ /* 0x000fe20004000000 */
[----:B------:R-:W-:Y:S01]  /*45260*/  IMAD.X R141, R141, 0x1, R0, P4 ;  /* 0x000000018d8d7824 */ /* 0x000fe200020e0600 */
[----:B------:R-:W-:Y:S01]  /*45270*/  STL [R1+0x1260], R130 ;  /* 0x0012608201007387 */ /* 0x000fe20000100800 */
[----:B------:R-:W-:Y:S01]  /*45280*/  IMAD.MOV.U32 R129, RZ, RZ, R138 ;  /* 0x000000ffff817224 */ /* 0x000fe200078e008a */
[----:B------:R-:W-:Y:S01]  /*45290*/  ISETP.NE.U32.AND P1, PT, R128, RZ, PT ;  /* 0x000000ff8000720c */ /* 0x000fe20003f25070 */
[----:B------:R-:W-:Y:S01]  /*452a0*/  IMAD.MOV.U32 R128, RZ, RZ, R130 ;  /* 0x000000ffff807224 */ /* 0x000fe200078e0082 */
[----:B------:R1:W-:Y:S04]  /*452b0*/  STL [R1+0x125c], R138 ;  /* 0x00125c8a01007387 */ /* 0x0003e80000100800 */
[----:B------:R-:W-:Y:S04]  /*452c0*/  STL [R1+0x1218], R136 ;  /* 0x0012188801007387 */ /* 0x000fe80000100800 */
[----:B------:R1:W-:Y:S04]  /*452d0*/  LDGSTS.E [R3+0x26500], [R128.64], P2 ;  /* 0x2650000080037fae */ /* 0x0003e80009121848 */
[----:B-1----:R-:W4:Y:S04]  /*452e0*/  LDL.LU R138, [R1+0x9cc] ;  /* 0x0009cc00018a7983 */ /* 0x002f280000300800 */
[----:B------:R1:W-:Y:S04]  /*452f0*/  STL [R1+0x1214], R141 ;  /* 0x0012148d01007387 */ /* 0x0003e80000100800 */
[----:B------:R-:W4:Y:S01]  /*45300*/  LDL.LU R130, [R1+0x9d4] ;  /* 0x0009d40001827983 */ /* 0x000f220000300800 */
[----:B------:R-:W-:Y:S01]  /*45310*/  MOV R129, R141 ;  /* 0x0000008d00817202 */ /* 0x000fe20000000f00 */
[----:B------:R-:W-:-:S02]  /*45320*/  IMAD.MOV.U32 R128, RZ, RZ, R136 ;  /* 0x000000ffff807224 */ /* 0x000fc400078e0088 */
[----:B-1----:R-:W4:Y:S04]  /*45330*/  LDL.LU R141, [R1+0x9c8] ;  /* 0x0009c800018d7983 */ /* 0x002f280000300800 */
[----:B------:R-:W4:Y:S01]  /*45340*/  LDL.LU R136, [R1+0x9d0] ;  /* 0x0009d00001887983 */ /* 0x000f220000300800 */
[----:B------:R-:W-:-:S03]  /*45350*/  ISETP.GT.AND P2, PT, R2, 0x3a, PT ;  /* 0x0000003a0200780c */ /* 0x000fc60003f44270 */
[----:B------:R1:W-:Y:S02]  /*45360*/  LDGSTS.E [R3+0x26c00], [R128.64], P1 ;  /* 0x26c0000080037fae */ /* 0x0003e40008921848 */
[----:B-1----:R-:W-:-:S04]  /*45370*/  SEL R128, RZ, 0x4, !P2 ;  /* 0x00000004ff807807 */ /* 0x002fc80005000000 */
[----:B------:R-:W-:-:S04]  /*45380*/  SEL R128, R128, RZ, !P0 ;  /* 0x000000ff80807207 */ /* 0x000fc80004000000 */
[----:B------:R-:W-:Y:S02]  /*45390*/  ISETP.NE.U32.AND P2, PT, R128, RZ, PT ;  /* 0x000000ff8000720c */ /* 0x000fe40003f45070 */
[----:B--2---:R-:W-:-:S05]  /*453a0*/  IADD3 R145, P3, R145, R144, RZ ;  /* 0x0000009091917210 */ /* 0x004fca0007f7e0ff */
[----:B------:R-:W-:Y:S01]  /*453b0*/  IMAD.X R146, R146, 0x1, R0, P3 ;  /* 0x0000000192927824 */ /* 0x000fe200018e0600 */
[----:B---3--:R-:W-:Y:S01]  /*453c0*/  IADD3 R139, P4, R139, R144, RZ ;  /* 0x000000908b8b7210 */ /* 0x008fe20007f9e0ff */
[----:B------:R-:W-:Y:S02]  /*453d0*/  IMAD.MOV.U32 R128, RZ, RZ, R145 ;  /* 0x000000ffff807224 */ /* 0x000fe400078e0091 */
[----:B------:R-:W-:Y:S02]  /*453e0*/  IMAD.MOV.U32 R129, RZ, RZ, R146 ;  /* 0x000000ffff817224 */ /* 0x000fe400078e0092 */
[----:B----4-:R-:W-:Y:S01]  /*453f0*/  IMAD.X R143, R143, 0x1, R0, P4 ;  /* 0x000000018f8f7824 */ /* 0x010fe200020e0600 */
[----:B------:R1:W-:Y:S04]  /*45400*/  STL [R1+0x1220], R145 ;  /* 0x0012209101007387 */ /* 0x0003e80000100800 */
[----:B------:R-:W-:Y:S04]  /*45410*/  STL [R1+0x121c], R146 ;  /* 0x00121c9201007387 */ /* 0x000fe80000100800 */
[----:B------:R2:W-:Y:S04]  /*45420*/  STL [R1+0x98c], R139 ;  /* 0x00098c8b01007387 */ /* 0x0005e80000100800 */
[----:B------:R3:W-:Y:S01]  /*45430*/  LDGSTS.E [R3+0x26d00], [R128.64], P1 ;  /* 0x26d0000080037fae */ /* 0x0007e20008921848 */
[----:B------:R-:W-:-:S03]  /*45440*/  ISETP.GT.AND P1, PT, R2, 0x3e, PT ;  /* 0x0000003e0200780c */ /* 0x000fc60003f24270 */
[----:B------:R-:W-:Y:S04]  /*45450*/  STL [R1+0x988], R143 ;  /* 0x0009888f01007387 */ /* 0x000fe80000100800 */
[----:B-1----:R-:W4:Y:S01]  /*45460*/  LDL.LU R145, [R1+0x1320] ;  /* 0x0013200001917983 */ /* 0x002f220000300800 */
[----:B---3--:R-:W-:Y:S02]  /*45470*/  IMAD.MOV.U32 R128, RZ, RZ, R139 ;  /* 0x000000ffff807224 */ /* 0x008fe400078e008b */
[----:B------:R-:W-:Y:S01]  /*45480*/  IMAD.MOV.U32 R129, RZ, RZ, R143 ;  /* 0x000000ffff817224 */ /* 0x000fe200078e008f */
[----:B--2---:R-:W2:Y:S04]  /*45490*/  LDL.LU R139, [R1+0x1324] ;  /* 0x00132400018b7983 */ /* 0x004ea80000300800 */
[----:B------:R1:W-:Y:S02]  /*454a0*/  LDGSTS.E [R3+0x27400], [R128.64], P2 ;  /* 0x2740000080037fae */ /* 0x0003e40009121848 */
[----:B-1----:R-:W-:-:S02]  /*454b0*/  SEL R128, RZ, 0x4, !P1 ;  /* 0x00000004ff807807 */ /* 0x002fc40004800000 */
[----:B------:R-:W-:-:S05]  /*454c0*/  IADD3 R134, P3, R134, R144, RZ ;  /* 0x0000009086867210 */ /* 0x000fca0007f7e0ff */
[----:B------:R-:W-:Y:S01]  /*454d0*/  IMAD.X R142, R142, 0x1, R0, P3 ;  /* 0x000000018e8e7824 */ /* 0x000fe200018e0600 */
[----:B------:R-:W-:Y:S01]  /*454e0*/  SEL R128, R128, RZ, !P0 ;  /* 0x000000ff80807207 */ /* 0x000fe20004000000 */
[----:B------:R-:W-:Y:S02]  /*454f0*/  STL [R1+0x994], R134 ;  /* 0x0009948601007387 */ /* 0x000fe40000100800 */
[----:B------:R-:W-:Y:S02]  /*45500*/  IMAD.MOV.U32 R129, RZ, RZ, R142 ;  /* 0x000000ffff817224 */ /* 0x000fe400078e008e */
[----:B------:R1:W-:Y:S01]  /*45510*/  STL [R1+0x990], R142 ;  /* 0x0009908e01007387 */ /* 0x0003e20000100800 */
[----:B------:R-:W-:-:S03]  /*45520*/  ISETP.NE.U32.AND P1, PT, R128, RZ, PT ;  /* 0x000000ff8000720c */ /* 0x000fc60003f25070 */
[----:B------:R-:W3:Y:S01]  /*45530*/  LDL.LU R146, [R1+0x1328] ;  /* 0x0013280001927983 */ /* 0x000ee20000300800 */
[----:B------:R-:W-:-:S03]  /*45540*/  MOV R128, R134 ;  /* 0x0000008600807202 */ /* 0x000fc60000000f00 */
[----:B-1----:R-:W3:Y:S04]  /*45550*/  LDL.LU R142, [R1+0x132c] ;  /* 0x00132c00018e7983 */ /* 0x002ee80000300800 */
[----:B------:R-:W3:Y:S04]  /*45560*/  LDL.LU R147, [R1+0x1360] ;  /* 0x0013600001937983 */ /* 0x000ee80000300800 */
[----:B------:R-:W3:Y:S04]  /*45570*/  LDL.LU R134, [R1+0x1364] ;  /* 0x0013640001867983 */ /* 0x000ee80000300800 */
        /* <DEDUP_REMOVED lines=19> */
[----:B------:R-:W-:Y:S02]  /*456b0*/  ISETP.GT.AND P1, PT, R2, 0x3, PT ;  /* 0x000000030200780c */ /* 0x000fe40003f24270 */
[----:B------:R-:W-:Y:S02]  /*456c0*/  SHF.L.U32 R133, R133, 0x2, RZ ;  /* 0x0000000285857819 */ /* 0x000fe400000006ff */
[----:B-1----:R-:W-:-:S04]  /*456d0*/  SEL R3, RZ, 0x4, !P1 ;  /* 0x00000004ff037807 */ /* 0x002fc80004800000 */
[----:B------:R-:W-:-:S04]  /*456e0*/  SEL R3, R3, RZ, !P0 ;  /* 0x000000ff03037207 */ /* 0x000fc80004000000 */
[----:B------:R-:W-:Y:S01]  /*456f0*/  ISETP.NE.U32.AND P2, PT, R3, RZ, PT ;  /* 0x000000ff0300720c */ /* 0x000fe20003f45070 */
[----:B------:R-:W-:Y:S01]  /*45700*/  IMAD.U32 R3, RZ, RZ, UR5 ;  /* 0x00000005ff037e24 */ /* 0x000fe2000f8e00ff */
[----:B------:R-:W-:-:S05]  /*45710*/  LOP3.LUT R130, R133, 0x60, RZ, 0x3c, !PT ;  /* 0x0000006085827812 */ /* 0x000fca00078e3cff */
[----:B------:R-:W-:Y:S01]  /*45720*/  IMAD R3, R3, 0x8000, R130 ;  /* 0x0000800003037824 */ /* 0x000fe200078e0282 */
[----:B--2---:R-:W-:-:S05]  /*45730*/  IADD3 R139, P1, R139, R144, RZ ;  /* 0x000000908b8b7210 */ /* 0x004fca0007f3e0ff */
[----:B----4-:R-:W-:Y:S02]  /*45740*/  IMAD.X R145, R145, 0x1, R0, P1 ;  /* 0x0000000191917824 */ /* 0x010fe400008e0600 */
[----:B------:R-:W-:Y:S02]  /*45750*/  IMAD.MOV.U32 R128, RZ, RZ, R139 ;  /* 0x000000ffff807224 */ /* 0x000fe400078e008b */
[----:B------:R-:W-:Y:S01]  /*45760*/  IMAD.MOV.U32 R129, RZ, RZ, R145 ;  /* 0x000000ffff817224 */ /* 0x000fe200078e0091 */
[----:B------:R-:W-:Y:S01]  /*45770*/  ISETP.GT.AND P1, PT, R2, 0x7, PT ;  /* 0x000000070200780c */ /* 0x000fe20003f24270 */
[----:B------:R-:W-:Y:S04]  /*45780*/  STL [R1+0x1324], R139 ;  /* 0x0013248b01007387 */ /* 0x000fe80000100800 */
[----:B------:R1:W-:Y:S04]  /*45790*/  LDGSTS.E [R3+0x20600], [R128.64], P2 ;  /* 0x2060000080037fae */ /* 0x0003e80009121848 */
[----:B------:R2:W-:Y:S01]  /*457a0*/  STL [R1+0x1320], R145 ;  /* 0x0013209101007387 */ /* 0x0005e20000100800 */
[----:B-1----:R-:W-:-:S03]  /*457b0*/  SEL R128, RZ, 0x4, !P1 ;  /* 0x00000004ff807807 */ /* 0x002fc60004800000 */
[----:B--2---:R-:W2:Y:S01]  /*457c0*/  LDL.LU R145, [R1+0x13ac] ;  /* 0x0013ac0001917983 */ /* 0x004ea20000300800 */
[----:B------:R-:W-:-:S03]  /*457d0*/  SEL R128, R128, RZ, !P0 ;  /* 0x000000ff80807207 */ /* 0x000fc60004000000 */
[----:B------:R-:W4:Y:S01]  /*457e0*/  LDL.LU R139, [R1+0x13e4] ;  /* 0x0013e400018b7983 */ /* 0x000f220000300800 */
[----:B------:R-:W-:Y:S02]  /*457f0*/  ISETP.NE.U32.AND P1, PT, R128, RZ, PT ;  /* 0x000000ff8000720c */ /* 0x000fe40003f25070 */
[----:B---3--:R-:W-:-:S05]  /*45800*/  IADD3 R142, P3, R142, R144, RZ ;  /* 0x000000908e8e7210 */ /* 0x008fca0007f7e0ff */
[----:B------:R-:W-:Y:S01]  /*45810*/  IMAD.X R146, R146, 0x1, R0, P3 ;  /* 0x0000000192927824 */ /* 0x000fe200018e0600 */
[----:B------:R-:W-:Y:S01]  /*45820*/  IADD3 R134, P4, R134, R144, RZ ;  /* 0x0000009086867210 */ /* 0x000fe20007f9e0ff */
[----:B------:R-:W-:Y:S02]  /*45830*/  STL [R1+0x132c], R142 ;  /* 0x00132c8e01007387 */ /* 0x000fe40000100800 */
[----:B------:R-:W-:Y:S02]  /*45840*/  IMAD.MOV.U32 R129, RZ, RZ, R146 ;  /* 0x000000ffff817224 */ /* 0x000fe400078e0092 */
[----:B------:R-:W-:Y:S01]  /*45850*/  IMAD.X R147, R147, 0x1, R0, P4 ;  /* 0x0000000193937824 */ /* 0x000fe200020e0600 */
[----:B------:R1:W-:Y:S01]  /*45860*/  STL [R1+0x1328], R146 ;  /* 0x0013289201007387 */ /* 0x0003e20000100800 */
[----:B------:R-:W-:-:S03]  /*45870*/  MOV R128, R142 ;  /* 0x0000008e00807202 */ /* 0x000fc60000000f00 */
[----:B------:R3:W-:Y:S04]  /*45880*/  STL [R1+0x1364], R134 ;  /* 0x0013648601007387 */ /* 0x0007e80000100800 */
[----:B------:R1:W-:Y:S04]  /*45890*/  LDGSTS.E [R3+0x20700], [R128.64], P2 ;  /* 0x2070000080037fae */ /* 0x0003e80009121848 */
[----:B-1----:R-:W4:Y:S04]  /*458a0*/  LDL.LU R146, [R1+0x13a8] ;  /* 0x0013a80001927983 */ /* 0x002f280000300800 */
[----:B------:R-:W-:Y:S04]  /*458b0*/  STL [R1+0x1360], R147 ;  /* 0x0013609301007387 */ /* 0x000fe80000100800 */
[----:B------:R-:W4:Y:S01]  /*458c0*/  LDL.LU R142, [R1+0x13e0] ;  /* 0x0013e000018e7983 */ /* 0x000f220000300800 */
[----:B------:R-:W-:-:S02]  /*458d0*/  IMAD.MOV.U32 R128, RZ, RZ, R134 ;  /* 0x000000ffff807224 */ /* 0x000fc400078e0086 */
[----:B------:R-:W-:Y:S01]  /*458e0*/  IMAD.MOV.U32 R129, RZ, RZ, R147 ;  /* 0x000000ffff817224 */ /* 0x000fe200078e0093 */
[----:B------:R-:W-:Y:S01]  /*458f0*/  ISETP.GT.AND P2, PT, R2, 0xb, PT ;  /* 0x0000000b0200780c */ /* 0x000fe20003f44270 */
[----:B------:R-:W4:Y:S04]  /*45900*/  LDL.LU R184, [R1+0x13ec] ;  /* 0x0013ec0001b87983 */ /* 0x000f280000300800 */
[----:B---3--:R-:W3:Y:S04]  /*45910*/  LDL.LU R134, [R1+0x1424] ;  /* 0x0014240001867983 */ /* 0x008ee80000300800 */
        /* <DEDUP_REMOVED lines=10> */
[----:B------:R-:W3:Y:S01]  /*459c0*/  LDL.LU R185, [R1+0x13e8] ;  /* 0x0013e80001b97983 */ /* 0x000ee20000300800 */
[----:B------:R-:W-:Y:S01]  /*459d0*/  ISETP.NE.U32.AND P2, PT, R128, RZ, PT ;  /* 0x000000ff8000720c */ /* 0x000fe20003f45070 */
[----:B------:R-:W-:Y:S02]  /*459e0*/  IMAD.MOV.U32 R128, RZ, RZ, R141 ;  /* 0x000000ffff807224 */ /* 0x000fe400078e008d */
[----:B------:R-:W-:Y:S01]  /*459f0*/  IMAD.MOV.U32 R129, RZ, RZ, R143 ;  /* 0x000000ffff817224 */ /* 0x000fe200078e008f */
[----:B------:R1:W-:Y:S04]  /*45a00*/  STL [R1+0x13a0], R138 ;  /* 0x0013a08a01007387 */ /* 0x0003e80000100800 */
[----:B------:R-:W3:Y:S04]  /*45a10*/  LDL.LU R141, [R1+0x1420] ;  /* 0x00142000018d7983 */ /* 0x000ee80000300800 */
[----:B------:R1:W-:Y:S04]  /*45a20*/  LDGSTS.E [R3+0x20f00], [R128.64], P1 ;  /* 0x20f0000080037fae */ /* 0x0003e80008921848 */
[----:B-1----:R-:W3:Y:S01]  /*45a30*/  LDL.LU R143, [R1+0x1428] ;  /* 0x00142800018f7983 */ /* 0x002ee20000300800 */
[----:B------:R-:W-:-:S03]  /*45a40*/  IMAD.MOV.U32 R129, RZ, RZ, R138 ;  /* 0x000000ffff817224 */ /* 0x000fc600078e008a */
[----:B------:R-:W3:Y:S01]  /*45a50*/  LDL.LU R138, [R1+0x142c] ;  /* 0x00142c00018a7983 */ /* 0x000ee20000300800 */
[----:B------:R-:W-:-:S03]  /*45a60*/  MOV R128, R136 ;  /* 0x0000008800807202 */ /* 0x000fc60000000f00 */
[----:B------:R-:W3:Y:S04]  /*45a70*/  LDL.LU R147, [R1+0x1460] ;  /* 0x0014600001937983 */ /* 0x000ee80000300800 */
[----:B------:R-:W3:Y:S01]  /*45a80*/  LDL.LU R136, [R1+0x1464] ;  /* 0x0014640001887983 */ /* 0x000ee20000300800 */
[----:B------:R-:W-:-:S03]  /*45a90*/  ISETP.GT.AND P1, PT, R2, 0xf, PT ;  /* 0x0000000f0200780c */ /* 0x000fc60003f24270 */
[----:B------:R1:W-:Y:S02]  /*45aa0*/  LDGSTS.E [R3+0x21600], [R128.64], P2 ;  /* 0x2160000080037fae */ /* 0x0003e40009121848 */
[----:B-1----:R-:W-:-:S04]  /*45ab0*/  SEL R128, RZ, 0x4, !P1 ;  /* 0x00000004ff807807 */ /* 0x002fc80004800000 */
[----:B------:R-:W-:-:S04]  /*45ac0*/  SEL R128, R128, RZ, !P0 ;  /* 0x000000ff80807207 */ /* 0x000fc80004000000 */
[----:B------:R-:W-:Y:S02]  /*45ad0*/  ISETP.NE.U32.AND P1, PT, R128, RZ, PT ;  /* 0x000000ff8000720c */ /* 0x000fe40003f25070 */
[-C--:B--2---:R-:W-:Y:S02]  /*45ae0*/  IADD3 R145, P3, R145, R144.reuse, RZ ;  /* 0x0000009091917210 */ /* 0x084fe40007f7e0ff */
[----:B----4-:R-:W-:-:S03]  /*45af0*/  IADD3 R139, P4, R139, R144, RZ ;  /* 0x000000908b8b7210 */ /* 0x010fc60007f9e0ff */
[----:B------:R-:W-:Y:S01]  /*45b00*/  STL [R1+0x13ac], R145 ;  /* 0x0013ac9101007387 */ /* 0x000fe20000100800 */
[----:B------:R-:W-:Y:S02]  /*45b10*/  IMAD.MOV.U32 R128, RZ, RZ, R145 ;  /* 0x000000ffff807224 */ /* 0x000fe400078e0091 */
[----:B------:R-:W-:-:S05]  /*45b20*/  IMAD.X R146, R146, 0x1, R0, P3 ;  /* 0x0000000192927824 */ /* 0x000fca00018e0600 */
[----:B------:R1:W-:Y:S01]  /*45b30*/  STL [R1+0x13a8], R146 ;  /* 0x0013a89201007387 */ /* 0x0003e20000100800 */
[----:B------:R-:W-:-:S03]  /*45b40*/  IMAD.X R142, R142, 0x1, R0, P4 ;  /* 0x000000018e8e7824 */ /* 0x000fc600020e0600 */
        /* <DEDUP_REMOVED lines=8> */
[----:B--2---:R-:W2:Y:S04]  /*45bd0*/  LDL.LU R142, [R1+0x14a0] ;  /* 0x0014a000018e7983 */ /* 0x004ea80000300800 */
[----:B------:R-:W2:Y:S01]  /*45be0*/  LDL.LU R139, [R1+0x14a4] ;  /* 0x0014a400018b7983 */ /* 0x000ea20000300800 */
[----:B------:R-:W-:-:S03]  /*45bf0*/  ISETP.GT.AND P2, PT, R2, 0x13, PT ;  /* 0x000000130200780c */ /* 0x000fc60003f44270 */
[----:B------:R1:W-:Y:S01]  /*45c00*/  LDGSTS.E [R3+0x21e00], [R128.64], P1 ;  /* 0x21e0000080037fae */ /* 0x0003e20008921848 */
[-C--:B------:R-:W-:Y:S02]  /*45c10*/  IADD3 R184, P3, R184, R144.reuse, RZ ;  /* 0x00000090b8b87210 */ /* 0x080fe40007f7e0ff */
[----:B---3--:R-:W-:Y:S02]  /*45c20*/  IADD3 R134, P4, R134, R144, RZ ;  /* 0x0000009086867210 */ /* 0x008fe40007f9e0ff */
[----:B------:R-:W-:Y:S02]  /*45c30*/  IADD3.X R185, R185, R0, RZ, P3, !PT ;  /* 0x00000000b9b97210 */ /* 0x000fe40001ffe4ff */
[----:B-1----:R-:W-:-:S04]  /*45c40*/  SEL R128, RZ, 0x4, !P2 ;  /* 0x00000004ff807807 */ /* 0x002fc80005000000 */
[----:B------:R-:W-:Y:S01]  /*45c50*/  SEL R128, R128, RZ, !P0 ;  /* 0x000000ff80807207 */ /* 0x000fe20004000000 */
[----:B------:R-:W-:-:S03]  /*45c60*/  IMAD.MOV.U32 R129, RZ, RZ, R185 ;  /* 0x000000ffff817224 */ /* 0x000fc600078e00b9 */
[----:B------:R-:W-:Y:S01]  /*45c70*/  ISETP.NE.U32.AND P2, PT, R128, RZ, PT ;  /* 0x000000ff8000720c */ /* 0x000fe20003f45070 */
[----:B------:R-:W-:Y:S02]  /*45c80*/  IMAD.MOV.U32 R128, RZ, RZ, R184 ;  /* 0x000000ffff807224 */ /* 0x000fe400078e00b8 */
[----:B------:R-:W-:-:S03]  /*45c90*/  IMAD.X R141, R141, 0x1, R0, P4 ;  /* 0x000000018d8d7824 */ /* 0x000fc600020e0600 */
[----:B------:R1:W-:Y:S01]  /*45ca0*/  LDGSTS.E [R3+0x21f00], [R128.64], P1 ;  /* 0x21f0000080037fae */ /* 0x0003e20008921848 */
[----:B------:R-:W-:Y:S02]  /*45cb0*/  ISETP.GT.AND P1, PT, R2, 0x17, PT ;  /* 0x000000170200780c */ /* 0x000fe40003f24270 */
[-C--:B------:R-:W-:Y:S01]  /*45cc0*/  IADD3 R138, P3, R138, R144.reuse, RZ ;  /* 0x000000908a8a7210 */ /* 0x080fe20007f7e0ff */
[----:B------:R-:W-:Y:S01]  /*45cd0*/  STL [R1+0x13ec], R184 ;  /* 0x0013ecb801007387 */ /* 0x000fe20000100800 */
[----:B-1----:R-:W-:Y:S02]  /*45ce0*/  IMAD.MOV.U32 R128, RZ, RZ, R134 ;  /* 0x000000ffff807224 */ /* 0x002fe400078e0086 */
[----:B------:R-:W-:Y:S01]  /*45cf0*/  IMAD.MOV.U32 R129, RZ, RZ, R141 ;  /* 0x000000ffff817224 */ /* 0x000fe200078e008d */
[----:B------:R-:W-:Y:S01]  /*45d00*/  IADD3 R136, P4, R136, R144, RZ ;  /* 0x0000009088887210 */ /* 0x000fe20007f9e0ff */
[----:B------:R-:W-:Y:S01]  /*45d10*/  STL [R1+0x13e8], R185 ;  /* 0x0013e8b901007387 */ /* 0x000fe20000100800 */
[----:B------:R-:W-:-:S03]  /*45d20*/  IMAD.X R143, R143, 0x1, R0, P3 ;  /* 0x000000018f8f7824 */ /* 0x000fc600018e0600 */
[----:B------:R1:W-:Y:S01]  /*45d30*/  LDGSTS.E [R3+0x22600], [R128.64], P2 ;  /* 0x2260000080037fae */ /* 0x0003e20009121848 */
[----:B------:R-:W-:-:S03]  /*45d40*/  IMAD.X R147, R147, 0x1, R0, P4 ;  /* 0x0000000193937824 */ /* 0x000fc600020e0600 */
[----:B------:R-:W-:Y:S04]  /*45d50*/  STL [R1+0x1424], R134 ;  /* 0x0014248601007387 */ /* 0x000fe80000100800 */
[----:B------:R3:W-:Y:S01]  /*45d60*/  STL [R1+0x1420], R141 ;  /* 0x0014208d01007387 */ /* 0x0007e20000100800 */
[----:B-1----:R-:W-:Y:S01]  /*45d70*/  SEL R128, RZ, 0x4, !P1 ;  /* 0x00000004ff807807 */ /* 0x002fe20004800000 */
[----:B------:R-:W-:-:S03]  /*45d80*/  IMAD.MOV.U32 R129, RZ, RZ, R143 ;  /* 0x000000ffff817224 */ /* 0x000fc600078e008f */
[----:B------:R-:W-:Y:S01]  /*45d90*/  SEL R128, R128, RZ, !P0 ;  /* 0x000000ff80807207 */ /* 0x000fe20004000000 */
[----:B---3--:R-:W3:Y:S04]  /*45da0*/  LDL.LU R141, [R1+0x14ac] ;  /* 0x0014ac00018d7983 */ /* 0x008ee80000300800 */
[----:B------:R-:W3:Y:S01]  /*45db0*/  LDL.LU R134, [R1+0x14e4] ;  /* 0x0014e40001867983 */ /* 0x000ee20000300800 */
[----:B------:R-:W-:-:S03]  /*45dc0*/  ISETP.NE.U32.AND P1, PT, R128, RZ, PT ;  /* 0x000000ff8000720c */ /* 0x000fc60003f25070 */
[----:B------:R-:W-:Y:S01]  /*45dd0*/  STL [R1+0x142c], R138 ;  /* 0x00142c8a01007387 */ /* 0x000fe20000100800 */
[----:B------:R-:W-:-:S03]  /*45de0*/  MOV R128, R138 ;  /* 0x0000008a00807202 */ /* 0x000fc60000000f00 */
[----:B------:R1:W-:Y:S04]  /*45df0*/  STL [R1+0x1428], R143 ;  /* 0x0014288f01007387 */ /* 0x0003e80000100800 */
[----:B------:R1:W-:Y:S04]  /*45e00*/  STL [R1+0x1464], R136 ;  /* 0x0014648801007387 */ /* 0x0003e80000100800 */
[----:B------:R1:W-:Y:S04]  /*45e10*/  LDGSTS.E [R3+0x22700], [R128.64], P2 ;  /* 0x2270000080037fae */ /* 0x0003e80009121848 */
[----:B-1----:R-:W3:Y:S04]  /*45e20*/  LDL.LU R143, [R1+0x14a8] ;  /* 0x0014a800018f7983 */ /* 0x002ee80000300800 */
[----:B------:R-:W-:Y:S04]  /*45e30*/  STL [R1+0x1460], R147 ;  /* 0x0014609301007387 */ /* 0x000fe80000100800 */
[----:B------:R-:W3:Y:S01]  /*45e40*/  LDL.LU R138, [R1+0x14e0] ;  /* 0x0014e000018a7983 */ /* 0x000ee20000300800 */
[----:B------:R-:W-:-:S02]  /*45e50*/  IMAD.MOV.U32 R128, RZ, RZ, R136 ;  /* 0x000000ffff807224 */ /* 0x000fc400078e0088 */
[----:B------:R-:W-:Y:S01]  /*45e60*/  IMAD.MOV.U32 R129, RZ, RZ, R147 ;  /* 0x000000ffff817224 */ /* 0x000fe200078e0093 */
[----:B------:R-:W-:Y:S01]  /*45e70*/  ISETP.GT.AND P2, PT, R2, 0x1b, PT ;  /* 0x0000001b0200780c */ /* 0x000fe20003f44270 */
[----:B------:R-:W3:Y:S04]  /*45e80*/  LDL.LU R184, [R1+0x14ec] ;  /* 0x0014ec0001b87983 */ /* 0x000ee80000300800 */
[----:B------:R-:W3:Y:S04]  /*45e90*/  LDL.LU R136, [R1+0x1524] ;  /* 0x0015240001887983 */ /* 0x000ee80000300800 */
[----:B------:R1:W-:Y:S02]  /*45ea0*/  LDGSTS.E [R3+0x22e00], [R128.64], P1 ;  /* 0x22e0000080037fae */ /* 0x0003e40008921848 */
[----:B-1----:R-:W-:-:S04]  /*45eb0*/  SEL R128, RZ, 0x4, !P2 ;  /* 0x00000004ff807807 */ /* 0x002fc80005000000 */
[----:B------:R-:W-:-:S04]  /*45ec0*/  SEL R128, R128, RZ, !P0 ;  /* 0x000000ff80807207 */ /* 0x000fc80004000000 */
[----:B------:R-:W-:Y:S02]  /*45ed0*/  ISETP.NE.U32.AND P2, PT, R128, RZ, PT ;  /* 0x000000ff8000720c */ /* 0x000fe40003f45070 */
[----:B----4-:R-:W-:-:S05]  /*45ee0*/  IADD3 R145, P3, R145, R144, RZ ;  /* 0x0000009091917210 */ /* 0x010fca0007f7e0ff */
[----:B------:R-:W-:Y:S01]  /*45ef0*/  IMAD.X R146, R146, 0x1, R0, P3 ;  /* 0x0000000192927824 */ /* 0x000fe200018e0600 */
[----:B------:R-:W-:Y:S04]  /*45f00*/  STL [R1+0x146c], R145 ;  /* 0x00146c9101007387 */ /* 0x000fe80000100800 */
[----:B------:R1:W-:Y:S01]  /*45f10*/  STL [R1+0x1468], R146 ;  /* 0x0014689201007387 */ /* 0x0003e20000100800 */
[----:B------:R-:W-:Y:S01]  /*45f20*/  IMAD.MOV.U32 R128, RZ, RZ, R145 ;  /* 0x000000ffff807224 */ /* 0x000fe200078e0091 */
[----:B--2---:R-:W-:-:S05]  /*45f30*/  IADD3 R139, P4, R139, R144, RZ ;  /* 0x000000908b8b7210 */ /* 0x004fca0007f9e0ff */
[----:B------:R-:W-:Y:S01]  /*45f40*/  STL [R1+0x14a4], R139 ;  /* 0x0014a48b01007387 */ /* 0x000fe20000100800 */
[----:B------:R-:W-:-:S03]  /*45f50*/  IMAD.X R142, R142, 0x1, R0, P4 ;  /* 0x000000018e8e7824 */ /* 0x000fc600020e0600 */
[----:B------:R-:W2:Y:S01]  /*45f60*/  LDL.LU R185, [R1+0x14e8] ;  /* 0x0014e80001b97983 */ /* 0x000ea20000300800 */
[----:B------:R-:W-:-:S03]  /*45f70*/  IMAD.MOV.U32 R129, RZ, RZ, R146 ;  /* 0x000000ffff817224 */ /* 0x000fc600078e0092 */
[----:B------:R4:W-:Y:S04]  /*45f80*/  STL [R1+0x14a0], R142 ;  /* 0x0014a08e01007387 */ /* 0x0009e80000100800 */
[----:B-1----:R-:W2:Y:S04]  /*45f90*/  LDL.LU R146, [R1+0x1520] ;  /* 0x0015200001927983 */ /* 0x002ea80000300800 */
[----:B------:R1:W-:Y:S04]  /*45fa0*/  LDGSTS.E [R3+0x22f00], [R128.64], P1 ;  /* 0x22f0000080037fae */ /* 0x0003e80008921848 */
[----:B------:R-:W2:Y:S01]  /*45fb0*/  LDL.LU R147, [R1+0x1528] ;  /* 0x0015280001937983 */ /* 0x000ea20000300800 */
[----:B-1----:R-:W-:-:S03]  /*45fc0*/  IMAD.MOV.U32 R129, RZ, RZ, R142 ;  /* 0x000000ffff817224 */ /* 0x002fc600078e008e */
[----:B----4-:R-:W4:Y:S01]  /*45fd0*/  LDL.LU R142, [R1+0x152c] ;  /* 0x00152c00018e7983 */ /* 0x010f220000300800 */
[----:B------:R-:W-:-:S03]  /*45fe0*/  MOV R128, R139 ;  /* 0x0000008b00807202 */ /* 0x000fc60000000f00 */
[----:B------:R-:W4:Y:S04]  /*45ff0*/  LDL.LU R145, [R1+0x12e8] ;  /* 0x0012e80001917983 */ /* 0x000f280000300800 */
[----:B------:R-:W4:Y:S01]  /*46000*/  LDL.LU R139, [R1+0x1560] ;  /* 0x00156000018b7983 */ /* 0x000f220000300800 */
[----:B------:R-:W-:-:S03]  /*46010*/  ISETP.GT.AND P1, PT, R2, 0x1f, PT ;  /* 0x0000001f0200780c */ /* 0x000fc60003f24270 */
[----:B------:R1:W-:Y:S02]  /*46020*/  LDGSTS.E [R3+0x23600], [R128.64], P2 ;  /* 0x2360000080037fae */ /* 0x0003e40009121848 */
[----:B-1----:R-:W-:Y:S02]  /*46030*/  SEL R128, RZ, 0x4, !P1 ;  /* 0x00000004ff807807 */ /* 0x002fe40004800000 */
[-C--:B---3--:R-:W-:Y:S02]  /*46040*/  IADD3 R141, P3, R141, R144.reuse, RZ ;  /* 0x000000908d8d7210 */ /* 0x088fe40007f7e0ff */
[----:B------:R-:W-:Y:S02]  /*46050*/  IADD3 R134, P4, R134, R144, RZ ;  /* 0x0000009086867210 */ /* 0x000fe40007f9e0ff */
[----:B------:R-:W-:Y:S01]  /*46060*/  SEL R128, R128, RZ, !P0 ;  /* 0x000000ff80807207 */ /* 0x000fe20004000000 */
[----:B------:R-:W-:Y:S03]  /*46070*/  STL [R1+0x14ac], R141 ;  /* 0x0014ac8d01007387 */ /* 0x000fe60000100800 */
[----:B------:R-:W-:Y:S01]  /*46080*/  ISETP.NE.U32.AND P1, PT, R128, RZ, PT ;  /* 0x000000ff8000720c */ /* 0x000fe20003f25070 */
[----:B------:R-:W-:-:S02]  /*46090*/  IMAD.MOV.U32 R128, RZ, RZ, R141 ;  /* 0x000000ffff807224 */ /* 0x000fc400078e008d */
        /* <DEDUP_REMOVED lines=8> */
[----:B------:R1:W-:Y:S01]  /*46120*/  LDGSTS.E [R3+0x23700], [R128.64], P2 ;  /* 0x2370000080037fae */ /* 0x0003e20009121848 */
[----:B------:R-:W-:Y:S01]  /*46130*/  ISETP.GT.AND P2, PT, R2, 0x23, PT ;  /* 0x000000230200780c */ /* 0x000fe20003f44270 */
[----:B-1----:R-:W-:-:S02]  /*46140*/  IMAD.MOV.U32 R129, RZ, RZ, R138 ;  /* 0x000000ffff817224 */ /* 0x002fc400078e008a */
[----:B------:R-:W-:Y:S01]  /*46150*/  IMAD.MOV.U32 R128, RZ, RZ, R134 ;  /* 0x000000ffff807224 */ /* 0x000fe200078e0086 */
[----:B---3--:R-:W3:Y:S04]  /*46160*/  LDL.LU R138, [R1+0x12a8] ;  /* 0x0012a800018a7983 */ /* 0x008ee80000300800 */
[----:B------:R-:W3:Y:S01]  /*46170*/  LDL.LU R134, [R1+0x12e4] ;  /* 0x0012e40001867983 */ /* 0x000ee20000300800 */
[----:B------:R-:W-:-:S03]  /*46180*/  IADD3 R184, P3, R184, R144, RZ ;  /* 0x00000090b8b87210 */ /* 0x000fc60007f7e0ff */
[----:B------:R1:W-:Y:S01]  /*46190*/  LDGSTS.E [R3+0x23e00], [R128.64], P1 ;  /* 0x23e0000080037fae */ /* 0x0003e20008921848 */
[----:B------:R-:W-:Y:S02]  /*461a0*/  IADD3 R136, P4, R136, R144, RZ ;  /* 0x0000009088887210 */ /* 0x000fe40007f9e0ff */
[----:B-1----:R-:W-:-:S04]  /*461b0*/  SEL R128, RZ, 0x4, !P2 ;  /* 0x00000004ff807807 */ /* 0x002fc80005000000 */
[----:B------:R-:W-:-:S04]  /*461c0*/  SEL R128, R128, RZ, !P0 ;  /* 0x000000ff80807207 */ /* 0x000fc80004000000 */
[----:B------:R-:W-:Y:S01]  /*461d0*/  ISETP.NE.U32.AND P2, PT, R128, RZ, PT ;  /* 0x000000ff8000720c */ /* 0x000fe20003f45070 */
[----:B------:R-:W-:Y:S01]  /*461e0*/  IMAD.MOV.U32 R128, RZ, RZ, R184 ;  /* 0x000000ffff807224 */ /* 0x000fe200078e00b8 */
[----:B------:R-:W-:Y:S01]  /*461f0*/  STL [R1+0x14ec], R184 ;  /* 0x0014ecb801007387 */ /* 0x000fe20000100800 */
[----:B--2---:R-:W-:-:S05]  /*46200*/  IADD3.X R185, R185, R0, RZ, P3, !PT ;  /* 0x00000000b9b97210 */ /* 0x004fca0001ffe4ff */
[----:B------:R-:W-:Y:S02]  /*46210*/  IMAD.MOV.U32 R129, RZ, RZ, R185 ;  /* 0x000000ffff817224 */ /* 0x000fe400078e00b9 */
[----:B------:R-:W-:-:S03]  /*46220*/  IMAD.X R146, R146, 0x1, R0, P4 ;  /* 0x0000000192927824 */ /* 0x000fc600020e0600 */
[----:B------:R1:W-:Y:S01]  /*46230*/  LDGSTS.E [R3+0x23f00], [R128.64], P1 ;  /* 0x23f0000080037fae */ /* 0x0003e20008921848 */
[----:B------:R-:W-:-:S03]  /*46240*/  ISETP.GT.AND P1, PT, R2, 0x27, PT ;  /* 0x000000270200780c */ /* 0x000fc60003f24270 */
[----:B------:R-:W-:Y:S01]  /*46250*/  STL [R1+0x14e8], R185 ;  /* 0x0014e8b901007387 */ /* 0x000fe20000100800 */
[----:B-1----:R-:W-:Y:S02]  /*46260*/  IMAD.MOV.U32 R128, RZ, RZ, R136 ;  /* 0x000000ffff807224 */ /* 0x002fe400078e0088 */
[----:B------:R-:W-:Y:S01]  /*46270*/  IMAD.MOV.U32 R129, RZ, RZ, R146 ;  /* 0x000000ffff817224 */ /* 0x000fe200078e0092 */
[-C--:B----4-:R-:W-:Y:S01]  /*46280*/  IADD3 R142, P3, R142, R144.reuse, RZ ;  /* 0x000000908e8e7210 */ /* 0x090fe20007f7e0ff */
[----:B------:R-:W-:Y:S04]  /*46290*/  STL [R1+0x1524], R136 ;  /* 0x0015248801007387 */ /* 0x000fe80000100800 */
[----:B------:R1:W-:Y:S01]  /*462a0*/  LDGSTS.E [R3+0x24600], [R128.64], P2 ;  /* 0x2460000080037fae */ /* 0x0003e20009121848 */
[----:B------:R-:W-:Y:S01]  /*462b0*/  IMAD.X R147, R147, 0x1, R0, P3 ;  /* 0x0000000193937824 */ /* 0x000fe200018e0600 */
[----:B------:R-:W-:-:S02]  /*462c0*/  IADD3 R139, P4, R139, R144, RZ ;  /* 0x000000908b8b7210 */ /* 0x000fc40007f9e0ff */
[----:B------:R2:W-:Y:S03]  /*462d0*/  STL [R1+0x1520], R146 ;  /* 0x0015209201007387 */ /* 0x0005e60000100800 */
[----:B------:R-:W-:Y:S01]  /*462e0*/  IMAD.X R145, R145, 0x1, R0, P4 ;  /* 0x0000000191917824 */ /* 0x000fe200020e0600 */
[----:B-1----:R-:W-:Y:S01]  /*462f0*/  SEL R128, RZ, 0x4, !P1 ;  /* 0x00000004ff807807 */ /* 0x002fe20004800000 */
[----:B--2---:R-:W2:Y:S03]  /*46300*/  LDL.LU R146, [R1+0x12ac] ;  /* 0x0012ac0001927983 */ /* 0x004ea60000300800 */
[----:B------:R-:W-:Y:S01]  /*46310*/  SEL R128, R128, RZ, !P0 ;  /* 0x000000ff80807207 */ /* 0x000fe20004000000 */
[----:B------:R-:W4:Y:S01]  /*46320*/  LDL.LU R136, [R1+0x12a4] ;  /* 0x0012a40001887983 */ /* 0x000f220000300800 */
[----:B------:R-:W-:-:S03]  /*46330*/  IMAD.MOV.U32 R129, RZ, RZ, R147 ;  /* 0x000000ffff817224 */ /* 0x000fc600078e0093 */
[----:B------:R-:W-:Y:S01]  /*46340*/  STL [R1+0x152c], R142 ;  /* 0x00152c8e01007387 */ /* 0x000fe20000100800 */
[----:B------:R-:W-:-:S03]  /*46350*/  ISETP.NE.U32.AND P1, PT, R128, RZ, PT ;  /* 0x000000ff8000720c */ /* 0x000fc60003f25070 */
[----:B------:R1:W-:Y:S01]  /*46360*/  STL [R1+0x1528], R147 ;  /* 0x0015289301007387 */ /* 0x0003e20000100800 */
[----:B------:R-:W-:-:S03]  /*46370*/  MOV R128, R142 ;  /* 0x0000008e00807202 */ /* 0x000fc60000000f00 */
[----:B------:R1:W-:Y:S04]  /*46380*/  STL [R1+0x1560], R139 ;  /* 0x0015608b01007387 */ /* 0x0003e80000100800 */
[----:B------:R1:W-:Y:S04]  /*46390*/  LDGSTS.E [R3+0x24700], [R128.64], P2 ;  /* 0x2470000080037fae */ /* 0x0003e80009121848 */
[----:B-1----:R-:W4:Y:S04]  /*463a0*/  LDL.LU R147, [R1+0x1270] ;  /* 0x0012700001937983 */ /* 0x002f280000300800 */
[----:B------:R1:W-:Y:S04]  /*463b0*/  STL [R1+0x12e8], R145 ;  /* 0x0012e89101007387 */ /* 0x0003e80000100800 */
[----:B------:R-:W4:Y:S01]  /*463c0*/  LDL.LU R142, [R1+0x1268] ;  /* 0x00126800018e7983 */ /* 0x000f220000300800 */
[----:B------:R-:W-:-:S02]  /*463d0*/  IMAD.MOV.U32 R128, RZ, RZ, R139 ;  /* 0x000000ffff807224 */ /* 0x000fc400078e008b */
[----:B------:R-:W-:Y:S01]  /*463e0*/  IMAD.MOV.U32 R129, RZ, RZ, R145 ;  /* 0x000000ffff817224 */ /* 0x000fe200078e0091 */
[----:B------:R-:W4:Y:S01]  /*463f0*/  LDL.LU R184, [R1+0x126c] ;  /* 0x00126c0001b87983 */ /* 0x000f220000300800 */
[----:B------:R-:W-:-:S03]  /*46400*/  ISETP.GT.AND P2, PT, R2, 0x2b, PT ;  /* 0x0000002b0200780c */ /* 0x000fc60003f44270 */
[----:B------:R-:W4:Y:S04]  /*46410*/  LDL.LU R139, [R1+0x1264] ;  /* 0x00126400018b7983 */ /* 0x000f280000300800 */
[----:B------:R1:W-:Y:S01]  /*46420*/  LDGSTS.E [R3+0x24e00], [R128.64], P1 ;  /* 0x24e0000080037fae */ /* 0x0003e20008921848 */
[----:B------:R-:W-:-:S05]  /*46430*/  IADD3 R141, P3, R141, R144, RZ ;  /* 0x000000908d8d7210 */ /* 0x000fca0007f7e0ff */
[----:B------:R-:W-:Y:S01]  /*46440*/  IMAD.X R143, R143, 0x1, R0, P3 ;  /* 0x000000018f8f7824 */ /* 0x000fe200018e0600 */
[----:B------:R-:W-:Y:S04]  /*46450*/  STL [R1+0x12ec], R141 ;  /* 0x0012ec8d01007387 */ /* 0x000fe80000100800 */
[----:B------:R-:W-:Y:S01]  /*46460*/  STL [R1+0x12b0], R143 ;  /* 0x0012b08f01007387 */ /* 0x000fe20000100800 */
[----:B-1----:R-:W-:Y:S02]  /*46470*/  SEL R128, RZ, 0x4, !P2 ;  /* 0x00000004ff807807 */ /* 0x002fe40005000000 */
[----:B---3--:R-:W-:-:S05]  /*46480*/  IADD3 R134, P4, R134, R144, RZ ;  /* 0x0000009086867210 */ /* 0x008fca0007f9e0ff */
[----:B------:R-:W-:Y:S01]  /*46490*/  STL [R1+0x12e4], R134 ;  /* 0x0012e48601007387 */ /* 0x000fe20000100800 */
[----:B------:R-:W-:-:S03]  /*464a0*/  IMAD.X R138, R138, 0x1, R0, P4 ;  /* 0x000000018a8a7824 */ /* 0x000fc600020e0600 */
[----:B------:R-:W3:Y:S01]  /*464b0*/  LDL.LU R185, [R1+0x1230] ;  /* 0x0012300001b97983 */ /* 0x000ee20000300800 */
[----:B------:R-:W-:-:S03]  /*464c0*/  SEL R128, R128, RZ, !P0 ;  /* 0x000000ff80807207 */ /* 0x000fc60004000000 */
[----:B------:R1:W-:Y:S04]  /*464d0*/  STL [R1+0x12a8], R138 ;  /* 0x0012a88a01007387 */ /* 0x0003e80000100800 */
[----:B------:R-:W3:Y:S01]  /*464e0*/  LDL.LU R145, [R1+0x1228] ;  /* 0x0012280001917983 */ /* 0x000ee20000300800 */
[----:B------:R-:W-:Y:S01]  /*464f0*/  ISETP.NE.U32.AND P2, PT, R128, RZ, PT ;  /* 0x000000ff8000720c */ /* 0x000fe20003f45070 */
[----:B------:R-:W-:Y:S02]  /*46500*/  IMAD.MOV.U32 R128, RZ, RZ, R141 ;  /* 0x000000ffff807224 */ /* 0x000fe400078e008d */
[----:B------:R-:W-:-:S05]  /*46510*/  IMAD.MOV.U32 R129, RZ, RZ, R143 ;  /* 0x000000ffff817224 */ /* 0x000fca00078e008f */
[----:B------:R1:W-:Y:S02]  /*46520*/  LDGSTS.E [R3+0x24f00], [R128.64], P1 ;  /* 0x24f0000080037fae */ /* 0x0003e40008921848 */
[----:B-1----:R-:W-:Y:S01]  /*46530*/  IMAD.MOV.U32 R129, RZ, RZ, R138 ;  /* 0x000000ffff817224 */ /* 0x002fe200078e008a */
[----:B------:R-:W-:Y:S01]  /*46540*/  MOV R128, R134 ;  /* 0x0000008600807202 */ /* 0x000fe20000000f00 */
[----:B------:R-:W3:Y:S04]  /*46550*/  LDL.LU R138, [R1+0x11f0] ;  /* 0x0011f000018a7983 */ /* 0x000ee80000300800 */
[----:B------:R-:W3:Y:S04]  /*46560*/  LDL.LU R134, [R1+0x122c] ;  /* 0x00122c0001867983 */ /* 0x000ee80000300800 */
        /* <DEDUP_REMOVED lines=11> */
[----:B------:R-:W-:-:S04]  /*46620*/  IMAD.X R147, R147, 0x1, R0, P3 ;  /* 0x0000000193937824 */ /* 0x000fc800018e0600 */
[----:B------:R-:W-:Y:S01]  /*46630*/  IMAD.MOV.U32 R129, RZ, RZ, R147 ;  /* 0x000000ffff817224 */ /* 0x000fe200078e0093 */
[----:B------:R1:W-:Y:S01]  /*46640*/  STL [R1+0x1270], R147 ;  /* 0x0012709301007387 */ /* 0x0003e20000100800 */
[----:B------:R-:W-:-:S03]  /*46650*/  IMAD.X R142, R142, 0x1, R0, P4 ;  /* 0x000000018e8e7824 */ /* 0x000fc600020e0600 */
[----:B------:R-:W-:Y:S04]  /*46660*/  STL [R1+0x12a4], R136 ;  /* 0x0012a48801007387 */ /* 0x000fe80000100800 */
        /* <DEDUP_REMOVED lines=8> */
[----:B------:R-:W-:Y:S02]  /*466f0*/  ISETP.GT.AND P2, PT, R2, 0x33, PT ;  /* 0x000000330200780c */ /* 0x000fe40003f44270 */
[-C--:B------:R-:W-:Y:S01]  /*46700*/  IADD3 R184, P3, R184, R144.reuse, RZ ;  /* 0x00000090b8b87210 */ /* 0x080fe20007f7e0ff */
[----:B------:R1:W-:Y:S01]  /*46710*/  LDGSTS.E [R3+0x25e00], [R128.64], P1 ;  /* 0x25e0000080037fae */ /* 0x0003e20008921848 */
[----:B------:R-:W-:-:S02]  /*46720*/  IADD3 R139, P4, R139, R144, RZ ;  /* 0x000000908b8b7210 */ /* 0x000fc40007f9e0ff */
[----:B-1----:R-:W-:-:S04]  /*46730*/  SEL R128, RZ, 0x4, !P2 ;  /* 0x00000004ff807807 */ /* 0x002fc80005000000 */
[----:B------:R-:W-:Y:S02]  /*46740*/  SEL R128, R128, RZ, !P0 ;  /* 0x000000ff80807207 */ /* 0x000fe40004000000 */
[----:B---3--:R-:W-:Y:S02]  /*46750*/  IADD3.X R185, R185, R0, RZ, P3, !PT ;  /* 0x00000000b9b97210 */ /* 0x008fe40001ffe4ff */
[----:B------:R-:W-:Y:S01]  /*46760*/  ISETP.NE.U32.AND P2, PT, R128, RZ, PT ;  /* 0x000000ff8000720c */ /* 0x000fe20003f45070 */
[----:B------:R-:W-:Y:S02]  /*46770*/  IMAD.MOV.U32 R128, RZ, RZ, R184 ;  /* 0x000000ffff807224 */ /* 0x000fe400078e00b8 */
[----:B------:R-:W-:Y:S01]  /*46780*/  IMAD.MOV.U32 R129, RZ, RZ, R185 ;  /* 0x000000ffff817224 */ /* 0x000fe200078e00b9 */
[----:B------:R-:W-:Y:S01]  /*46790*/  STL [R1+0x126c], R184 ;  /* 0x00126cb801007387 */ /* 0x000fe20000100800 */
[----:B------:R-:W-:-:S03]  /*467a0*/  IMAD.X R145, R145, 0x1, R0, P4 ;  /* 0x0000000191917824 */ /* 0x000fc600020e0600 */
[----:B------:R-:W-:Y:S04]  /*467b0*/  STL [R1+0x1230], R185 ;  /* 0x001230b901007387 */ /* 0x000fe80000100800 */
[----:B------:R-:W-:Y:S04]  /*467c0*/  STL [R1+0x1264], R139 ;  /* 0x0012648b01007387 */ /* 0x000fe80000100800 */
[----:B------:R1:W-:Y:S04]  /*467d0*/  LDGSTS.E [R3+0x25f00], [R128.64], P1 ;  /* 0x25f0000080037fae */ /* 0x0003e80008921848 */
[----:B------:R3:W-:Y:S01]  /*467e0*/  STL [R1+0x1228], R145 ;  /* 0x0012289101007387 */ /* 0x0007e20000100800 */
[----:B------:R-:W-:Y:S01]  /*467f0*/  ISETP.GT.AND P1, PT, R2, 0x37, PT ;  /* 0x000000370200780c */ /* 0x000fe20003f24270 */
[----:B-1----:R-:W-:-:S02]  /*46800*/  IMAD.MOV.U32 R129, RZ, RZ, R145 ;  /* 0x000000ffff817224 */ /* 0x002fc400078e0091 */
[----:B------:R-:W-:Y:S01]  /*46810*/  IMAD.MOV.U32 R128, RZ, RZ, R139 ;  /* 0x000000ffff807224 */ /* 0x000fe200078e008b */
[----:B---3--:R-:W3:Y:S04]  /*46820*/  LDL.LU R145, [R1+0x9a0] ;  /* 0x0009a00001917983 */ /* 0x008ee80000300800 */
[----:B------:R-:W3:Y:S01]  /*46830*/  LDL.LU R139, [R1+0x9a4] ;  /* 0x0009a400018b7983 */ /* 0x000ee20000300800 */
[----:B------:R-:W-:-:S03]  /*46840*/  IADD3 R134, P3, R134, R144, RZ ;  /* 0x0000009086867210 */ /* 0x000fc60007f7e0ff */
[----:B------:R1:W-:Y:S01]  /*46850*/  LDGSTS.E [R3+0x26600], [R128.64], P2 ;  /* 0x2660000080037fae */ /* 0x0003e20009121848 */
[----:B------:R-:W-:Y:S01]  /*46860*/  IADD3 R141, P4, R141, R144, RZ ;  /* 0x000000908d8d7210 */ /* 0x000fe20007f9e0ff */
[----:B------:R-:W-:Y:S02]  /*46870*/  IMAD.X R138, R138, 0x1, R0, P3 ;  /* 0x000000018a8a7824 */ /* 0x000fe400018e0600 */
[----:B------:R1:W-:Y:S02]  /*46880*/  STL [R1+0x122c], R134 ;  /* 0x00122c8601007387 */ /* 0x0003e40000100800 */
[----:B-1----:R-:W-:-:S04]  /*46890*/  SEL R128, RZ, 0x4, !P1 ;  /* 0x00000004ff807807 */ /* 0x002fc80004800000 */
[----:B------:R-:W-:Y:S01]  /*468a0*/  SEL R128, R128, RZ, !P0 ;  /* 0x000000ff80807207 */ /* 0x000fe20004000000 */
[----:B------:R-:W-:Y:S01]  /*468b0*/  IMAD.X R143, R143, 0x1, R0, P4 ;  /* 0x000000018f8f7824 */ /* 0x000fe200020e0600 */
[----:B------:R1:W-:Y:S01]  /*468c0*/  STL [R1+0x11f0], R138 ;  /* 0x0011f08a01007387 */ /* 0x0003e20000100800 */
[----:B------:R-:W-:Y:S01]  /*468d0*/  IMAD.MOV.U32 R129, RZ, RZ, R138 ;  /* 0x000000ffff817224 */ /* 0x000fe200078e008a */
[----:B------:R-:W-:Y:S02]  /*468e0*/  ISETP.NE.U32.AND P1, PT, R128, RZ, PT ;  /* 0x000000ff8000720c */ /* 0x000fe40003f25070 */
[----:B------:R-:W-:Y:S01]  /*468f0*/  MOV R128, R134 ;  /* 0x0000008600807202 */ /* 0x000fe20000000f00 */
[----:B------:R1:W-:Y:S04]  /*46900*/  STL [R1+0x1224], R141 ;  /* 0x0012248d01007387 */ /* 0x0003e80000100800 */
[----:B------:R-:W3:Y:S04]  /*46910*/  LDL.LU R134, [R1+0x9dc] ;  /* 0x0009dc0001867983 */ /* 0x000ee80000300800 */
[----:B------:R1:W-:Y:S04]  /*46920*/  STL [R1+0x11e8], R143 ;  /* 0x0011e88f01007387 */ /* 0x0003e80000100800 */
[----:B------:R1:W-:Y:S04]  /*46930*/  LDGSTS.E [R3+0x26700], [R128.64], P2 ;  /* 0x2670000080037fae */ /* 0x0003e80009121848 */
[----:B-1----:R-:W3:Y:S01]  /*46940*/  LDL.LU R138, [R1+0x9e4] ;  /* 0x0009e400018a7983 */ /* 0x002ee20000300800 */
[----:B------:R-:W-:Y:S01]  /*46950*/  ISETP.GT.AND P2, PT, R2, 0x3b, PT ;  /* 0x0000003b0200780c */ /* 0x000fe20003f44270 */
[----:B------:R-:W-:-:S02]  /*46960*/  IMAD.MOV.U32 R128, RZ, RZ, R141 ;  /* 0x000000ffff807224 */ /* 0x000fc400078e008d */
[----:B------:R-:W3:Y:S01]  /*46970*/  LDL.LU R141, [R1+0x9d8] ;  /* 0x0009d800018d7983 */ /* 0x000ee20000300800 */
[----:B------:R-:W-:-:S03]  /*46980*/  IMAD.MOV.U32 R129, RZ, RZ, R143 ;  /* 0x000000ffff817224 */ /* 0x000fc600078e008f */
[----:B------:R-:W3:Y:S04]  /*46990*/  LDL.LU R143, [R1+0x9e0] ;  /* 0x0009e000018f7983 */ /* 0x000ee80000300800 */
[----:B------:R1:W-:Y:S02]  /*469a0*/  LDGSTS.E [R3+0x26e00], [R128.64], P1 ;  /* 0x26e0000080037fae */ /* 0x0003e40008921848 */
[----:B-1----:R-:W-:-:S04]  /*469b0*/  SEL R128, RZ, 0x4, !P2 ;  /* 0x00000004ff807807 */ /* 0x002fc80005000000 */
[----:B------:R-:W-:-:S04]  /*469c0*/  SEL R128, R128, RZ, !P0 ;  /* 0x000000ff80807207 */ /* 0x000fc80004000000 */
[----:B------:R-:W-:Y:S02]  /*469d0*/  ISETP.NE.U32.AND P2, PT, R128, RZ, PT ;  /* 0x000000ff8000720c */ /* 0x000fe40003f45070 */
[----:B----4-:R-:W-:-:S05]  /*469e0*/  IADD3 R146, P3, R146, R144, RZ ;  /* 0x0000009092927210 */ /* 0x010fca0007f7e0ff */
[----:B------:R-:W-:Y:S02]  /*469f0*/  IMAD.X R147, R147, 0x1, R0, P3 ;  /* 0x0000000193937824 */ /* 0x000fe400018e0600 */
[----:B------:R-:W-:Y:S02]  /*46a00*/  IMAD.MOV.U32 R128, RZ, RZ, R146 ;  /* 0x000000ffff807224 */ /* 0x000fe400078e0092 */
[----:B------:R-:W-:Y:S01]  /*46a10*/  IMAD.MOV.U32 R129, RZ, RZ, R147 ;  /* 0x000000ffff817224 */ /* 0x000fe200078e0093 */
[----:B------:R-:W-:Y:S04]  /*46a20*/  STL [R1+0x11ec], R146 ;  /* 0x0011ec9201007387 */ /* 0x000fe80000100800 */
[----:B------:R-:W-:Y:S04]  /*46a30*/  STL [R1+0x964], R147 ;  /* 0x0009649301007387 */ /* 0x000fe80000100800 */
[----:B------:R1:W-:Y:S01]  /*46a40*/  LDGSTS.E [R3+0x26f00], [R128.64], P1 ;  /* 0x26f0000080037fae */ /* 0x0003e20008921848 */
[----:B--2---:R-:W-:-:S05]  /*46a50*/  IADD3 R136, P4, R136, R144, RZ ;  /* 0x0000009088887210 */ /* 0x004fca0007f9e0ff */
[----:B------:R-:W-:Y:S01]  /*46a60*/  IMAD.X R142, R142, 0x1, R0, P4 ;  /* 0x000000018e8e7824 */ /* 0x000fe200020e0600 */
[----:B------:R-:W-:Y:S01]  /*46a70*/  STL [R1+0x99c], R136 ;  /* 0x00099c8801007387 */ /* 0x000fe20000100800 */
[----:B-1----:R-:W-:Y:S02]  /*46a80*/  MOV R128, R136 ;  /* 0x0000008800807202 */ /* 0x002fe40000000f00 */
[----:B------:R-:W-:Y:S01]  /*46a90*/  IMAD.MOV.U32 R129, RZ, RZ, R142 ;  /* 0x000000ffff817224 */ /* 0x000fe200078e008e */
[----:B------:R1:W-:Y:S01]  /*46aa0*/  STL [R1+0x998], R142 ;  /* 0x0009988e01007387 */ /* 0x0003e20000100800 */
[----:B------:R-:W-:-:S03]  /*46ab0*/  ISETP.GT.AND P1, PT, R2, 0x3f, PT ;  /* 0x0000003f0200780c */ /* 0x000fc60003f24270 */
[----:B------:R2:W-:Y:S04]  /*46ac0*/  LDGSTS.E [R3+0x27600], [R128.64], P2 ;  /* 0x2760000080037fae */ /* 0x0005e80009121848 */
[----:B-1----:R-:W4:Y:S04]  /*46ad0*/  LDL.LU R142, [R1+0x9e8] ;  /* 0x0009e800018e7983 */ /* 0x002f280000300800 */
[----:B------:R-:W4:Y:S04]  /*46ae0*/  LDL.LU R136, [R1+0x9ec] ;  /* 0x0009ec0001887983 */ /* 0x000f280000300800 */
[----:B------:R-:W4:Y:S04]  /*46af0*/  LDL.LU R185, [R1+0xa28] ;  /* 0x000a280001b97983 */ /* 0x000f280000300800 */
[----:B------:R-:W4:Y:S01]  /*46b00*/  LDL.LU R184, [R1+0xa2c] ;  /* 0x000a2c0001b87983 */ /* 0x000f220000300800 */
[----:B--2---:R-:W-:-:S04]  /*46b10*/  SEL R128, RZ, 0x4, !P1 ;  /* 0x00000004ff807807 */ /* 0x004fc80004800000 */
[----:B------:R-:W-:-:S04]  /*46b20*/  SEL R128, R128, RZ, !P0 ;  /* 0x000000ff80807207 */ /* 0x000fc80004000000 */
[----:B------:R-:W-:Y:S02]  /*46b30*/  ISETP.NE.U32.AND P1, PT, R128, RZ, PT ;  /* 0x000000ff8000720c */ /* 0x000fe40003f25070 */
[----:B---3--:R-:W-:-:S05]  /*46b40*/  IADD3 R139, P3, R139, R144, RZ ;  /* 0x000000908b8b7210 */ /* 0x008fca0007f7e0ff */
[----:B------:R-:W-:Y:S01]  /*46b50*/  IMAD.X R145, R145, 0x1, R0, P3 ;  /* 0x0000000191917824 */ /* 0x000fe200018e0600 */
[----:B------:R1:W-:Y:S01]  /*46b60*/  STL [R1+0x9a4], R139 ;  /* 0x0009a48b01007387 */ /* 0x0003e20000100800 */
[----:B------:R-:W-:Y:S02]  /*46b70*/  IMAD.MOV.U32 R128, RZ, RZ, R139 ;  /* 0x000000ffff807224 */ /* 0x000fe400078e008b */
[----:B------:R-:W-:Y:S01]  /*46b80*/  IMAD.MOV.U32 R129, RZ, RZ, R145 ;  /* 0x000000ffff817224 */ /* 0x000fe200078e0091 */
[----:B------:R2:W-:Y:S04]  /*46b90*/  STL [R1+0x9a0], R145 ;  /* 0x0009a09101007387 */ /* 0x0005e80000100800 */
[----:B------:R3:W-:Y:S04]  /*46ba0*/  LDGSTS.E [R3+0x27700], [R128.64], P2 ;  /* 0x2770000080037fae */ /* 0x0007e80009121848 */
[----:B-1----:R-:W4:Y:S04]  /*46bb0*/  LDL.LU R139, [R1+0xa6c] ;  /* 0x000a6c00018b7983 */ /* 0x002f280000300800 */
[----:B--2---:R-:W1:Y:S04]  /*46bc0*/  S2R R145, SR_TID.X ;  /* 0x0000000000917919 */ /* 0x004e680000002100 */
[----:B------:R-:W2:Y:S01]  /*46bd0*/  LDL.LU R146, [R1+0xaac] ;  /* 0x000aac0001927983 */ /* 0x000ea20000300800 */
[----:B------:R-:W-:-:S05]  /*46be0*/  IADD3 R134, P2, R134, R144, RZ ;  /* 0x0000009086867210 */ /* 0x000fca0007f5e0ff */
[----:B------:R1:W-:Y:S01]  /*46bf0*/  STL [R1+0x9dc], R134 ;  /* 0x0009dc8601007387 */ /* 0x0003e20000100800 */
[----:B---3--:R-:W-:Y:S01]  /*46c00*/  IMAD.MOV.U32 R128, RZ, RZ, R134 ;  /* 0x000000ffff807224 */ /* 0x008fe200078e0086 */
[----:B------:R-:W-:-:S05]  /*46c10*/  IADD3 R138, P3, R138, R144, RZ ;  /* 0x000000908a8a7210 */ /* 0x000fca0007f7e0ff */
[----:B------:R-:W-:Y:S01]  /*46c20*/  STL [R1+0x9e4], R138 ;  /* 0x0009e48a01007387 */ /* 0x000fe20000100800 */
[----:B------:R-:W-:-:S05]  /*46c30*/  IMAD.X R141, R141, 0x1, R0, P2 ;  /* 0x000000018d8d7824 */ /* 0x000fca00010e0600 */
[----:B------:R-:W-:Y:S01]  /*46c40*/  MOV R129, R141 ;  /* 0x0000008d00817202 */ /* 0x000fe20000000f00 */
[----:B------:R3:W-:Y:S01]  /*46c50*/  STL [R1+0x9d8], R141 ;  /* 0x0009d88d01007387 */ /* 0x0007e20000100800 */
[----:B------:R-:W-:Y:S01]  /*46c60*/  IMAD.X R143, R143, 0x1, R0, P3 ;  /* 0x000000018f8f7824 */ /* 0x000fe200018e0600 */
[----:B-1----:R-:W-:Y:S02]  /*46c70*/  LOP3.LUT R134, R145, 0x3f, RZ, 0xc0, !PT ;  /* 0x0000003f91867812 */ /* 0x002fe400078ec0ff */
[----:B------:R1:W-:Y:S04]  /*46c80*/  LDGSTS.E [R3+0x27e00], [R128.64], P1 ;  /* 0x27e0000080037fae */ /* 0x0003e80008921848 */
[----:B---3--:R-:W3:Y:S04]  /*46c90*/  LDL.LU R141, [R1+0xa68] ;  /* 0x000a6800018d7983 */ /* 0x008ee80000300800 */
[----:B------:R-:W3:Y:S01]  /*46ca0*/  LDL.LU R147, [R1+0xaa8] ;  /* 0x000aa80001937983 */ /* 0x000ee20000300800 */
[----:B-1----:R-:W-:-:S02]  /*46cb0*/  IMAD.MOV.U32 R128, RZ, RZ, R138 ;  /* 0x000000ffff807224 */ /* 0x002fc400078e008a */
[----:B------:R-:W-:Y:S01]  /*46cc0*/  IMAD.MOV.U32 R129, RZ, RZ, R143 ;  /* 0x000000ffff817224 */ /* 0x000fe200078e008f */
[----:B------:R-:W-:Y:S04]  /*46cd0*/  STL [R1+0x9e0], R143 ;  /* 0x0009e08f01007387 */ /* 0x000fe80000100800 */
[----:B------:R1:W-:Y:S01]  /*46ce0*/  LDGSTS.E [R3+0x27f00], [R128.64], P1 ;  /* 0x27f0000080037fae */ /* 0x0003e20008921848 */
[----:B------:R-:W-:-:S03]  /*46cf0*/  ISETP.GE.AND P1, PT, R134, R2, PT ;  /* 0x000000028600720c */ /* 0x000fc60003f26270 */
[----:B------:R-:W3:Y:S04]  /*46d00*/  LDL.LU R138, [R1+0xae8] ;  /* 0x000ae800018a7983 */ /* 0x000ee80000300800 */
[----:B------:R-:W3:Y:S04]  /*46d10*/  LDL.LU R134, [R1+0xaec] ;  /* 0x000aec0001867983 */ /* 0x000ee80000300800 */
[----:B------:R-:W3:Y:S04]  /*46d20*/  LDL.LU R145, [R1+0xb28] ;  /* 0x000b280001917983 */ /* 0x000ee80000300800 */
[----:B------:R-:W3:Y:S01]  /*46d30*/  LDL.LU R144, [R1+0xb2c] ;  /* 0x000b2c0001907983 */ /* 0x000ee20000300800 */
[----:B------:R-:W-:-:S03]  /*46d40*/  SEL R2, RZ, 0x4, P1 ;  /* 0x00000004ff027807 */ /* 0x000fc60000800000 */
[----:B------:R-:W0:Y:S01]  /*46d50*/  LDGDEPBAR ;  /* 0x00000000000079af */ /* 0x000e220000000000 */
[----:B----4-:R-:W-:-:S04]  /*46d60*/  IADD3 R136, P1, R136, UR7, RZ ;  /* 0x0000000788887c10 */ /* 0x010fc8000ff3e0ff */
[----:B------:R-:W-:Y:S02]  /*46d70*/  IADD3.X R142, R142, UR6, RZ, P1, !PT ;  /* 0x000000068e8e7c10 */ /* 0x000fe40008ffe4ff */
[----:B------:R-:W-:Y:S01]  /*46d80*/  IADD3 R184, P2, R184, UR7, RZ ;  /* 0x00000007b8b87c10 */ /* 0x000fe2000ff5e0ff */
[----:B------:R4:W-:Y:S03]  /*46d90*/  STL [R1+0x9ec], R136 ;  /* 0x0009ec8801007387 */ /* 0x0009e60000100800 */
[----:B------:R-:W-:Y:S01]  /*46da0*/  IADD3.X R185, R185, UR6, RZ, P2, !PT ;  /* 0x00000006b9b97c10 */ /* 0x000fe200097fe4ff */
[----:B------:R-:W-:Y:S01]  /*46db0*/  STL [R1+0xa2c], R184 ;  /* 0x000a2cb801007387 */ /* 0x000fe20000100800 */
[----:B-1----:R-:W-:-:S03]  /*46dc0*/  IMAD.MOV.U32 R128, RZ, RZ, R136 ;  /* 0x000000ffff807224 */ /* 0x002fc600078e0088 */
[----:B------:R1:W-:Y:S04]  /*46dd0*/  STL [R1+0x9e8], R142 ;  /* 0x0009e88e01007387 */ /* 0x0003e80000100800 */
[----:B----4-:R-:W4:Y:S01]  /*46de0*/  LDL.LU R136, [R1+0xb68] ;  /* 0x000b680001887983 */ /* 0x010f220000300800 */
[----:B------:R-:W-:-:S03]  /*46df0*/  IMAD.MOV.U32 R129, RZ, RZ, R142 ;  /* 0x000000ffff817224 */ /* 0x000fc600078e008e */
[----:B------:R-:W-:Y:S04]  /*46e00*/  STL [R1+0xa28], R185 ;  /* 0x000a28b901007387 */ /* 0x000fe80000100800 */
[----:B------:R-:W4:Y:S04]  /*46e10*/  LDL.LU R3, [R1+0xb6c] ;  /* 0x000b6c0001037983 */ /* 0x000f280000300800 */
[----:B------:R-:W4:Y:S04]  /*46e20*/  LDL.LU R143, [R1+0xba8] ;  /* 0x000ba800018f7983 */ /* 0x000f280000300800 */
[----:B-1----:R-:W4:Y:S01]  /*46e30*/  LDL.LU R142, [R1+0xbac] ;  /* 0x000bac00018e7983 */ /* 0x002f220000300800 */
[----:B------:R-:W-:-:S04]  /*46e40*/  SEL R2, R2, RZ, !P0 ;  /* 0x000000ff02027207 */ /* 0x000fc80004000000 */
[----:B------:R-:W-:Y:S01]  /*46e50*/  ISETP.NE.U32.AND P0, PT, R2, RZ, PT ;  /* 0x000000ff0200720c */ /* 0x000fe20003f05070 */
[----:B------:R-:W-:-:S04]  /*46e60*/  IMAD.U32 R2, RZ, RZ, UR5 ;  /* 0x00000005ff027e24 */ /* 0x000fc8000f8e00ff */
[----:B------:R-:W-:Y:S01]  /*46e70*/  IMAD R2, R2, 0x10000, R137 ;  /* 0x0001000002027824 */ /* 0x000fe200078e0289 */
[----:B------:R-:W-:-:S07]  /*46e80*/  IADD3 R139, P1, R139, UR7, RZ ;  /* 0x000000078b8b7c10 */ /* 0x000fce000ff3e0ff */
[----:B------:R1:W-:Y:S01]  /*46e90*/  LDGSTS.E [R2], [R128.64], P0 ;  /* 0x0000000080027fae */ /* 0x0003e20008121848 */
[----:B--2---:R-:W-:-:S03]  /*46ea0*/  IADD3 R146, P2, R146, UR7, RZ ;  /* 0x0000000792927c10 */ /* 0x004fc6000ff5e0ff */
[----:B------:R-:W-:Y:S01]  /*46eb0*/  STL [R1+0xa6c], R139 ;  /* 0x000a6c8b01007387 */ /* 0x000fe20000100800 */
[----:B-1----:R-:W-:Y:S01]  /*46ec0*/  IMAD.MOV.U32 R128, RZ, RZ, R184 ;  /* 0x000000ffff807224 */ /* 0x002fe200078e00b8 */
[----:B------:R-:W-:-:S05]  /*46ed0*/  MOV R129, R185 ;  /* 0x000000b900817202 */ /* 0x000fca0000000f00 */
[----:B------:R1:W-:Y:S02]  /*46ee0*/  LDGSTS.E [R2+0x800], [R128.64], P0 ;  /* 0x0080000080027fae */ /* 0x0003e40008121848 */
[----:B-1----:R-:W-:Y:S01]  /*46ef0*/  IMAD.MOV.U32 R128, RZ, RZ, R139 ;  /* 0x000000ffff807224 */ /* 0x002fe200078e008b */
[----:B---3--:R-:W-:Y:S02]  /*46f00*/  IADD3.X R141, R141, UR6, RZ, P1, !PT ;  /* 0x000000068d8d7c10 */ /* 0x008fe40008ffe4ff */
[----:B------:R-:W-:-:S03]  /*46f10*/  IADD3.X R147, R147, UR6, RZ, P2, !PT ;  /* 0x0000000693937c10 */ /* 0x000fc600097fe4ff */
[----:B------:R1:W-:Y:S01]  /*46f20*/  STL [R1+0xa68], R141 ;  /* 0x000a688d01007387 */ /* 0x0003e20000100800 */
[----:B------:R-:W-:-:S03]  /*46f30*/  IMAD.MOV.U32 R129, RZ, RZ, R141 ;  /* 0x000000ffff817224 */ /* 0x000fc600078e008d */
[----:B------:R-:W-:Y:S04]  /*46f40*/  STL [R1+0xaac], R146 ;  /* 0x000aac9201007387 */ /* 0x000fe80000100800 */
[----:B------:R2:W-:Y:S04]  /*46f50*/  LDGSTS.E [R2+0x1000], [R128.64], P0 ;  /* 0x0100000080027fae */ /* 0x0005e80008121848 */
[----:B-1----:R-:W3:Y:S04]  /*46f60*/  LDL.LU R141, [R1+0xbe8] ;  /* 0x000be800018d7983 */ /* 0x002ee80000300800 */
[----:B------:R-:W-:Y:S01]  /*46f70*/  STL [R1+0xaa8], R147 ;  /* 0x000aa89301007387 */ /* 0x000fe20000100800 */
[----:B------:R-:W-:-:S03]  /*46f80*/  IADD3 R134, P1, R134, UR7, RZ ;  /* 0x0000000786867c10 */ /* 0x000fc6000ff3e0ff */
[----:B------:R-:W3:Y:S04]  /*46f90*/  LDL.LU R139, [R1+0xbec] ;  /* 0x000bec00018b7983 */ /* 0x000ee80000300800 */
[----:B------:R-:W3:Y:S01]  /*46fa0*/  LDL.LU R185, [R1+0xc28] ;  /* 0x000c280001b97983 */ /* 0x000ee20000300800 */
[----:B------:R-:W-:-:S03]  /*46fb0*/  IADD3 R144, P2, R144, UR7, RZ ;  /* 0x0000000790907c10 */ /* 0x000fc6000ff5e0ff */
[----:B------:R-:W3:Y:S01]  /*46fc0*/  LDL.LU R184, [R1+0xc2c] ;  /* 0x000c2c0001b87983 */ /* 0x000ee20000300800 */
[----:B--2---:R-:W-:Y:S01]  /*46fd0*/  IMAD.MOV.U32 R128, RZ, RZ, R146 ;  /* 0x000000ffff807224 */ /* 0x004fe200078e0092 */
[----:B------:R-:W-:Y:S01]  /*46fe0*/  IADD3.X R138, R138, UR6, RZ, P1, !PT ;  /* 0x000000068a8a7c10 */ /* 0x000fe20008ffe4ff */
[----:B------:R-:W-:Y:S01]  /*46ff0*/  IMAD.MOV.U32 R129, RZ, RZ, R147 ;  /* 0x000000ffff817224 */ /* 0x000fe200078e0093 */
[----:B------:R-:W-:Y:S01]  /*47000*/  IADD3.X R145, R145, UR6, RZ, P2, !PT ;  /* 0x0000000691917c10 */ /* 0x000fe200097fe4ff */
[----:B------:R-:W-:Y:S04]  /*47010*/  STL [R1+0xaec], R134 ;  /* 0x000aec8601007387 */ /* 0x000fe80000100800 */
[----:B------:R1:W-:Y:S04]  /*47020*/  LDGSTS.E [R2+0x1800], [R128.64], P0 ;  /* 0x0180000080027fae */ /* 0x0003e80008121848 */
[----:B------:R2:W-:Y:S04]  /*47030*/  STL [R1+0xae8], R138 ;  /* 0x000ae88a01007387 */ /* 0x0005e80000100800 */
[----:B------:R-:W-:Y:S01]  /*47040*/  STL [R1+0xb2c], R144 ;  /* 0x000b2c9001007387 */ /* 0x000fe20000100800 */
[----:B-1----:R-:W-:-:S03]  /*47050*/  IMAD.MOV.U32 R129, RZ, RZ, R138 ;  /* 0x000000ffff817224 */ /* 0x002fc600078e008a */
[----:B--2---:R-:W2:Y:S01]  /*47060*/  LDL.LU R138, [R1+0xc68] ;  /* 0x000c6800018a7983 */ /* 0x004ea20000300800 */
[----:B------:R-:W-:-:S03]  /*47070*/  IMAD.MOV.U32 R128, RZ, RZ, R134 ;  /* 0x000000ffff807224 */ /* 0x000fc600078e0086 */
[----:B------:R-:W-:Y:S04]  /*47080*/  STL [R1+0xb28], R145 ;  /* 0x000b289101007387 */ /* 0x000fe80000100800 */
[----:B------:R-:W2:Y:S04]  /*47090*/  LDL.LU R134, [R1+0xc6c] ;  /* 0x000c6c0001867983 */ /* 0x000ea80000300800 */
[----:B------:R-:W2:Y:S04]  /*470a0*/  LDL.LU R147, [R1+0xca8] ;  /* 0x000ca80001937983 */ /* 0x000ea80000300800 */
[----:B------:R-:W2:Y:S04]  /*470b0*/  LDL.LU R146, [R1+0xcac] ;  /* 0x000cac0001927983 */ /* 0x000ea80000300800 */
[----:B------:R1:W-:Y:S02]  /*470c0*/  LDGSTS.E [R2+0x2000], [R128.64], P0 ;  /* 0x0200000080027fae */ /* 0x0003e40008121848 */
[----:B-1----:R-:W-:Y:S01]  /*470d0*/  IMAD.MOV.U32 R128, RZ, RZ, R144 ;  /* 0x000000ffff807224 */ /* 0x002fe200078e0090 */
[----:B------:R-:W-:-:S05]  /*470e0*/  MOV R129, R145 ;  /* 0x0000009100817202 */ /* 0x000fca0000000f00 */
[----:B------:R1:W-:Y:S01]  /*470f0*/  LDGSTS.E [R2+0x2800], [R128.64], P0 ;  /* 0x0280000080027fae */ /* 0x0003e20008121848 */
[----:B----4-:R-:W-:-:S04]  /*47100*/  IADD3 R3, P1, R3, UR7, RZ ;  /* 0x0000000703037c10 */ /* 0x010fc8000ff3e0ff */
[----:B------:R-:W-:Y:S02]  /*47110*/  IADD3.X R136, R136, UR6, RZ, P1, !PT ;  /* 0x0000000688887c10 */ /* 0x000fe40008ffe4ff */
[----:B------:R-:W-:Y:S01]  /*47120*/  IADD3 R142, P2, R142, UR7, RZ ;  /* 0x000000078e8e7c10 */ /* 0x000fe2000ff5e0ff */
[----:B------:R-:W-:Y:S03]  /*47130*/  STL [R1+0xb6c], R3 ;  /* 0x000b6c0301007387 */ /* 0x000fe60000100800 */
[----:B------:R-:W-:Y:S01]  /*47140*/  IADD3.X R143, R143, UR6, RZ, P2, !PT ;  /* 0x000000068f8f7c10 */ /* 0x000fe200097fe4ff */
[----:B------:R4:W-:Y:S01]  /*47150*/  STL [R1+0xb68], R136 ;  /* 0x000b688801007387 */ /* 0x0009e20000100800 */
[----:B-1----:R-:W-:-:S03]  /*47160*/  IMAD.MOV.U32 R129, RZ, RZ, R136 ;  /* 0x000000ffff817224 */ /* 0x002fc600078e0088 */
[----:B------:R-:W-:Y:S01]  /*47170*/  STL [R1+0xbac], R142 ;  /* 0x000bac8e01007387 */ /* 0x000fe20000100800 */
[----:B------:R-:W-:-:S03]  /*47180*/  IMAD.MOV.U32 R128, RZ, RZ, R3 ;  /* 0x000000ffff807224 */ /* 0x000fc600078e0003 */
[----:B----4-:R-:W4:Y:S04]  /*47190*/  LDL.LU R136, [R1+0xce8] ;  /* 0x000ce80001887983 */ /* 0x010f280000300800 */
[----:B------:R1:W-:Y:S04]  /*471a0*/  STL [R1+0xba8], R143 ;  /* 0x000ba88f01007387 */ /* 0x0003e80000100800 */
[----:B------:R-:W4:Y:S04]  /*471b0*/  LDL.LU R3, [R1+0xcec] ;  /* 0x000cec0001037983 */ /* 0x000f280000300800 */
[----:B------:R-:W4:Y:S04]  /*471c0*/  LDL.LU R145, [R1+0xd28] ;  /* 0x000d280001917983 */ /* 0x000f280000300800 */
[----:B------:R-:W4:Y:S04]  /*471d0*/  LDL.LU R144, [R1+0xd2c] ;  /* 0x000d2c0001907983 */ /* 0x000f280000300800 */
[----:B------:R1:W-:Y:S02]  /*471e0*/  LDGSTS.E [R2+0x3000], [R128.64], P0 ;  /* 0x0300000080027fae */ /* 0x0003e40008121848 */
[----:B-1----:R-:W-:-:S02]  /*471f0*/  IMAD.MOV.U32 R128, RZ, RZ, R142 ;  /* 0x000000ffff807224 */ /* 0x002fc400078e008e */
[----:B------:R-:W-:-:S05]  /*47200*/  IMAD.MOV.U32 R129, RZ, RZ, R143 ;  /* 0x000000ffff817224 */ /* 0x000fca00078e008f */
[----:B------:R1:W-:Y:S01]  /*47210*/  LDGSTS.E [R2+0x3800], [R128.64], P0 ;  /* 0x0380000080027fae */ /* 0x0003e20008121848 */
[----:B---3--:R-:W-:-:S04]  /*47220*/  IADD3 R139, P1, R139, UR7, RZ ;  /* 0x000000078b8b7c10 */ /* 0x008fc8000ff3e0ff */
        /* <DEDUP_REMOVED lines=8> */
[----:B------:R-:W4:Y:S04]  /*472b0*/  LDL.LU R143, [R1+0xd68] ;  /* 0x000d6800018f7983 */ /* 0x000f280000300800 */
[----:B------:R-:W-:Y:S04]  /*472c0*/  STL [R1+0xc28], R185 ;  /* 0x000c28b901007387 */ /* 0x000fe80000100800 */
[----:B------:R-:W4:Y:S04]  /*472d0*/  LDL.LU R142, [R1+0xd6c] ;  /* 0x000d6c00018e7983 */ /* 0x000f280000300800 */
[----:B---3--:R-:W3:Y:S04]  /*472e0*/  LDL.LU R141, [R1+0xda8] ;  /* 0x000da800018d7983 */ /* 0x008ee80000300800 */
[----:B------:R-:W3:Y:S01]  /*472f0*/  LDL.LU R139, [R1+0xdac] ;  /* 0x000dac00018b7983 */ /* 0x000ee20000300800 */
[----:B--2---:R-:W-:-:S03]  /*47300*/  IADD3 R134, P1, R134, UR7, RZ ;  /* 0x0000000786867c10 */ /* 0x004fc6000ff3e0ff */
[----:B------:R1:W-:Y:S01]  /*47310*/  LDGSTS.E [R2+0x4000], [R128.64], P0 ;  /* 0x0400000080027fae */ /* 0x0003e20008121848 */
[----:B------:R-:W-:Y:S02]  /*47320*/  IADD3.X R138, R138, UR6, RZ, P1, !PT ;  /* 0x000000068a8a7c10 */ /* 0x000fe40008ffe4ff */
[----:B------:R-:W-:Y:S01]  /*47330*/  IADD3 R146, P2, R146, UR7, RZ ;  /* 0x0000000792927c10 */ /* 0x000fe2000ff5e0ff */
[----:B------:R-:W-:Y:S01]  /*47340*/  STL [R1+0xc6c], R134 ;  /* 0x000c6c8601007387 */ /* 0x000fe20000100800 */
[----:B-1----:R-:W-:Y:S01]  /*47350*/  IMAD.MOV.U32 R128, RZ, RZ, R184 ;  /* 0x000000ffff807224 */ /* 0x002fe200078e00b8 */
[----:B------:R-:W-:Y:S02]  /*47360*/  MOV R129, R185 ;  /* 0x000000b900817202 */ /* 0x000fe40000000f00 */
[----:B------:R-:W-:Y:S01]  /*47370*/  IADD3.X R147, R147, UR6, RZ, P2, !PT ;  /* 0x0000000693937c10 */ /* 0x000fe200097fe4ff */
[----:B------:R1:W-:Y:S04]  /*47380*/  STL [R1+0xc68], R138 ;  /* 0x000c688a01007387 */ /* 0x0003e80000100800 */
[----:B------:R2:W-:Y:S04]  /*47390*/  LDGSTS.E [R2+0x4800], [R128.64], P0 ;  /* 0x0480000080027fae */ /* 0x0005e80008121848 */
[----:B------:R-:W-:Y:S01]  /*473a0*/  STL [R1+0xcac], R146 ;  /* 0x000cac9201007387 */ /* 0x000fe20000100800 */
[----:B--2---:R-:W-:-:S03]  /*473b0*/  IMAD.MOV.U32 R129, RZ, RZ, R138 ;  /* 0x000000ffff817224 */ /* 0x004fc600078e008a */
[----:B-1----:R-:W2:Y:S01]  /*473c0*/  LDL.LU R138, [R1+0xde8] ;  /* 0x000de800018a7983 */ /* 0x002ea20000300800 */
[----:B------:R-:W-:-:S03]  /*473d0*/  IMAD.MOV.U32 R128, RZ, RZ, R134 ;  /* 0x000000ffff807224 */ /* 0x000fc600078e0086 */
[----:B------:R-:W-:Y:S04]  /*473e0*/  STL [R1+0xca8], R147 ;  /* 0x000ca89301007387 */ /* 0x000fe80000100800 */
[----:B------:R-:W2:Y:S04]  /*473f0*/  LDL.LU R134, [R1+0xdec] ;  /* 0x000dec0001867983 */ /* 0x000ea80000300800 */
[----:B------:R-:W2:Y:S04]  /*47400*/  LDL.LU R185, [R1+0xe28] ;  /* 0x000e280001b97983 */ /* 0x000ea80000300800 */
[----:B------:R-:W2:Y:S04]  /*47410*/  LDL.LU R184, [R1+0xe2c] ;  /* 0x000e2c0001b87983 */ /* 0x000ea80000300800 */
[----:B------:R1:W-:Y:S02]  /*47420*/  LDGSTS.E [R2+0x5000], [R128.64], P0 ;  /* 0x0500000080027fae */ /* 0x0003e40008121848 */
[----:B-1----:R-:W-:-:S02]  /*47430*/  IMAD.MOV.U32 R128, RZ, RZ, R146 ;  /* 0x000000ffff807224 */ /* 0x002fc400078e0092 */
[----:B------:R-:W-:-:S05]  /*47440*/  IMAD.MOV.U32 R129, RZ, RZ, R147 ;  /* 0x000000ffff817224 */ /* 0x000fca00078e0093 */
        /* <DEDUP_REMOVED lines=8> */
[----:B------:R1:W-:Y:S01]  /*474d0*/  STL [R1+0xd2c], R144 ;  /* 0x000d2c9001007387 */ /* 0x0003e20000100800 */
[----:B------:R-:W-:-:S03]  /*474e0*/  IMAD.MOV.U32 R128, RZ, RZ, R3 ;  /* 0x000000ffff807224 */ /* 0x000fc600078e0003 */
[----:B----4-:R-:W4:Y:S04]  /*474f0*/  LDL.LU R136, [R1+0xe68] ;  /* 0x000e680001887983 */ /* 0x010f280000300800 */
[----:B------:R-:W-:Y:S04]  /*47500*/  STL [R1+0xd28], R145 ;  /* 0x000d289101007387 */ /* 0x000fe80000100800 */
[----:B------:R-:W4:Y:S04]  /*47510*/  LDL.LU R3, [R1+0xe6c] ;  /* 0x000e6c0001037983 */ /* 0x000f280000300800 */
[----:B------:R-:W4:Y:S04]  /*47520*/  LDL.LU R147, [R1+0xea8] ;  /* 0x000ea80001937983 */ /* 0x000f280000300800 */
[----:B------:R-:W4:Y:S04]  /*47530*/  LDL.LU R146, [R1+0xeac] ;  /* 0x000eac0001927983 */ /* 0x000f280000300800 */
[----:B------:R1:W-:Y:S02]  /*47540*/  LDGSTS.E [R2+0x6000], [R128.64], P0 ;  /* 0x0600000080027fae */ /* 0x0003e40008121848 */
[----:B-1----:R-:W-:Y:S01]  /*47550*/  IMAD.MOV.U32 R128, RZ, RZ, R144 ;  /* 0x000000ffff807224 */ /* 0x002fe200078e0090 */
[----:B------:R-:W-:-:S05]  /*47560*/  MOV R129, R145 ;  /* 0x0000009100817202 */ /* 0x000fca0000000f00 */
[----:B------:R1:W-:Y:S01]  /*47570*/  LDGSTS.E [R2+0x6800], [R128.64], P0 ;  /* 0x0680000080027fae */ /* 0x0003e20008121848 */
[----:B------:R-:W-:-:S04]  /*47580*/  IADD3 R142, P1, R142, UR7, RZ ;  /* 0x000000078e8e7c10 */ /* 0x000fc8000ff3e0ff */
[----:B------:R-:W-:Y:S02]  /*47590*/  IADD3.X R143, R143, UR6, RZ, P1, !PT ;  /* 0x000000068f8f7c10 */ /* 0x000fe40008ffe4ff */
[----:B---3--:R-:W-:Y:S01]  /*475a0*/  IADD3 R139, P2, R139, UR7, RZ ;  /* 0x000000078b8b7c10 */ /* 0x008fe2000ff5e0ff */
[----:B------:R-:W-:Y:S03]  /*475b0*/  STL [R1+0xd6c], R142 ;  /* 0x000d6c8e01007387 */ /* 0x000fe60000100800 */
[----:B------:R-:W-:Y:S01]  /*475c0*/  IADD3.X R141, R141, UR6, RZ, P2, !PT ;  /* 0x000000068d8d7c10 */ /* 0x000fe200097fe4ff */
[----:B------:R3:W-:Y:S01]  /*475d0*/  STL [R1+0xd68], R143 ;  /* 0x000d688f01007387 */ /* 0x0007e20000100800 */
[----:B-1----:R-:W-:-:S03]  /*475e0*/  IMAD.MOV.U32 R129, RZ, RZ, R143 ;  /* 0x000000ffff817224 */ /* 0x002fc600078e008f */
[----:B------:R1:W-:Y:S04]  /*475f0*/  STL [R1+0xdac], R139 ;  /* 0x000dac8b01007387 */ /* 0x0003e80000100800 */
[----:B------:R-:W4:Y:S01]  /*47600*/  LDL.LU R144, [R1+0xee8] ;  /* 0x000ee80001907983 */ /* 0x000f220000300800 */
[----:B------:R-:W-:-:S03]  /*47610*/  IMAD.MOV.U32 R128, RZ, RZ, R142 ;  /* 0x000000ffff807224 */ /* 0x000fc600078e008e */
[----:B------:R-:W-:Y:S04]  /*47620*/  STL [R1+0xda8], R141 ;  /* 0x000da88d01007387 */ /* 0x000fe80000100800 */
[----:B---3--:R-:W3:Y:S04]  /*47630*/  LDL.LU R143, [R1+0xeec] ;  /* 0x000eec00018f7983 */ /* 0x008ee80000300800 */
[----:B------:R-:W3:Y:S04]  /*47640*/  LDL.LU R145, [R1+0xf28] ;  /* 0x000f280001917983 */ /* 0x000ee80000300800 */
[----:B------:R-:W3:Y:S04]  /*47650*/  LDL.LU R142, [R1+0xf2c] ;  /* 0x000f2c00018e7983 */ /* 0x000ee80000300800 */
[----:B------:R1:W-:Y:S01]  /*47660*/  LDGSTS.E [R2+0x7000], [R128.64], P0 ;  /* 0x0700000080027fae */ /* 0x0003e20008121848 */
[----:B--2---:R-:W-:Y:S01]  /*47670*/  IADD3 R134, P1, R134, UR7, RZ ;  /* 0x0000000786867c10 */ /* 0x004fe2000ff3e0ff */
[----:B-1----:R-:W-:-:S03]  /*47680*/  IMAD.MOV.U32 R128, RZ, RZ, R139 ;  /* 0x000000ffff807224 */ /* 0x002fc600078e008b */
[----:B------:R-:W-:Y:S01]  /*47690*/  IADD3.X R138, R138, UR6, RZ, P1, !PT ;  /* 0x000000068a8a7c10 */ /* 0x000fe20008ffe4ff */
[----:B------:R-:W-:Y:S01]  /*476a0*/  IMAD.MOV.U32 R129, RZ, RZ, R141 ;  /* 0x000000ffff817224 */ /* 0x000fe200078e008d */
[----:B------:R-:W-:Y:S01]  /*476b0*/  IADD3 R184, P2, R184, UR7, RZ ;  /* 0x00000007b8b87c10 */ /* 0x000fe2000ff5e0ff */
[----:B------:R1:W-:Y:S03]  /*476c0*/  STL [R1+0xdec], R134 ;  /* 0x000dec8601007387 */ /* 0x0003e60000100800 */
[----:B------:R-:W-:Y:S01]  /*476d0*/  IADD3.X R185, R185, UR6, RZ, P2, !PT ;  /* 0x00000006b9b97c10 */ /* 0x000fe200097fe4ff */
[----:B------:R2:W-:Y:S04]  /*476e0*/  STL [R1+0xde8], R138 ;  /* 0x000de88a01007387 */ /* 0x0005e80000100800 */
[----:B------:R-:W-:Y:S04]  /*476f0*/  STL [R1+0xe2c], R184 ;  /* 0x000e2cb801007387 */ /* 0x000fe80000100800 */
[----:B------:R1:W-:Y:S04]  /*47700*/  LDGSTS.E [R2+0x7800], [R128.64], P0 ;  /* 0x0780000080027fae */ /* 0x0003e80008121848 */
[----:B------:R-:W3:Y:S04]  /*47710*/  LDL.LU R139, [R1+0xf68] ;  /* 0x000f6800018b7983 */ /* 0x000ee80000300800 */
[----:B------:R-:W-:Y:S01]  /*47720*/  STL [R1+0xe28], R185 ;  /* 0x000e28b901007387 */ /* 0x000fe20000100800 */
[----:B-1----:R-:W-:-:S03]  /*47730*/  IMAD.MOV.U32 R128, RZ, RZ, R134 ;  /* 0x000000ffff807224 */ /* 0x002fc600078e0086 */
[----:B------:R-:W3:Y:S01]  /*47740*/  LDL.LU R134, [R1+0xf6c] ;  /* 0x000f6c0001867983 */ /* 0x000ee20000300800 */
[----:B------:R-:W-:-:S03]  /*47750*/  IMAD.MOV.U32 R129, RZ, RZ, R138 ;  /* 0x000000ffff817224 */ /* 0x000fc600078e008a */
[----:B------:R-:W3:Y:S04]  /*47760*/  LDL.LU R141, [R1+0xfa8] ;  /* 0x000fa800018d7983 */ /* 0x000ee80000300800 */
[----:B--2---:R-:W2:Y:S04]  /*47770*/  LDL.LU R138, [R1+0xfac] ;  /* 0x000fac00018a7983 */ /* 0x004ea80000300800 */
        /* <DEDUP_REMOVED lines=25> */
[----:B------:R3:W-:Y:S03]  /*47910*/  STL [R1+0xeec], R143 ;  /* 0x000eec8f01007387 */ /* 0x0007e60000100800 */
[----:B------:R-:W-:Y:S01]  /*47920*/  IADD3.X R145, R145, UR6, RZ, P2, !PT ;  /* 0x0000000691917c10 */ /* 0x000fe200097fe4ff */
[----:B------:R3:W-:Y:S01]  /*47930*/  STL [R1+0xee8], R144 ;  /* 0x000ee89001007387 */ /* 0x0007e20000100800 */
[----:B-1----:R-:W-:-:S03]  /*47940*/  IMAD.MOV.U32 R128, RZ, RZ, R143 ;  /* 0x000000ffff807224 */ /* 0x002fc600078e008f */
[----:B------:R-:W-:Y:S01]  /*47950*/  STL [R1+0xf2c], R142 ;  /* 0x000f2c8e01007387 */ /* 0x000fe20000100800 */
[----:B------:R-:W-:-:S03]  /*47960*/  IMAD.MOV.U32 R129, RZ, RZ, R144 ;  /* 0x000000ffff817224 */ /* 0x000fc600078e0090 */
[----:B------:R-:W4:Y:S04]  /*47970*/  LDL.LU R147, [R1+0x1068] ;  /* 0x0010680001937983 */ /* 0x000f280000300800 */
[----:B------:R-:W-:Y:S04]  /*47980*/  STL [R1+0xf28], R145 ;  /* 0x000f289101007387 */ /* 0x000fe80000100800 */
[----:B---3--:R-:W3:Y:S04]  /*47990*/  LDL.LU R143, [R1+0x106c] ;  /* 0x00106c00018f7983 */ /* 0x008ee80000300800 */
[----:B------:R-:W3:Y:S04]  /*479a0*/  LDL.LU R146, [R1+0x10a8] ;  /* 0x0010a80001927983 */ /* 0x000ee80000300800 */
[----:B------:R-:W3:Y:S04]  /*479b0*/  LDL.LU R144, [R1+0x10ac] ;  /* 0x0010ac0001907983 */ /* 0x000ee80000300800 */
[----:B------:R1:W-:Y:S02]  /*479c0*/  LDGSTS.E [R2+0xa000], [R128.64], P0 ;  /* 0x0a00000080027fae */ /* 0x0003e40008121848 */
[----:B-1----:R-:W-:Y:S01]  /*479d0*/  IMAD.MOV.U32 R128, RZ, RZ, R142 ;  /* 0x000000ffff807224 */ /* 0x002fe200078e008e */
[----:B------:R-:W-:-:S05]  /*479e0*/  MOV R129, R145 ;  /* 0x0000009100817202 */ /* 0x000fca0000000f00 */
[----:B------:R1:W-:Y:S01]  /*479f0*/  LDGSTS.E [R2+0xa800], [R128.64], P0 ;  /* 0x0a80000080027fae */ /* 0x0003e20008121848 */
[----:B------:R-:W-:-:S04]  /*47a00*/  IADD3 R134, P1, R134, UR7, RZ ;  /* 0x0000000786867c10 */ /* 0x000fc8000ff3e0ff */
[----:B------:R-:W-:Y:S02]  /*47a10*/  IADD3.X R139, R139, UR6, RZ, P1, !PT ;  /* 0x000000068b8b7c10 */ /* 0x000fe40008ffe4ff */
[----:B--2---:R-:W-:Y:S01]  /*47a20*/  IADD3 R138, P2, R138, UR7, RZ ;  /* 0x000000078a8a7c10 */ /* 0x004fe2000ff5e0ff */
[----:B------:R-:W-:Y:S03]  /*47a30*/  STL [R1+0xf6c], R134 ;  /* 0x000f6c8601007387 */ /* 0x000fe60000100800 */
[----:B------:R-:W-:Y:S01]  /*47a40*/  IADD3.X R141, R141, UR6, RZ, P2, !PT ;  /* 0x000000068d8d7c10 */ /* 0x000fe200097fe4ff */
[----:B------:R2:W-:Y:S01]  /*47a50*/  STL [R1+0xf68], R139 ;  /* 0x000f688b01007387 */ /* 0x0005e20000100800 */
[----:B-1----:R-:W-:-:S03]  /*47a60*/  IMAD.MOV.U32 R129, RZ, RZ, R139 ;  /* 0x000000ffff817224 */ /* 0x002fc600078e008b */
[----:B------:R-:W-:Y:S01]  /*47a70*/  STL [R1+0xfac], R138 ;  /* 0x000fac8a01007387 */ /* 0x000fe20000100800 */
[----:B------:R-:W-:-:S03]  /*47a80*/  IMAD.MOV.U32 R128, RZ, RZ, R134 ;  /* 0x000000ffff807224 */ /* 0x000fc600078e0086 */
[----:B--2---:R-:W3:Y:S04]  /*47a90*/  LDL.LU R139, [R1+0x10e8] ;  /* 0x0010e800018b7983 */ /* 0x004ee80000300800 */
[----:B------:R1:W-:Y:S04]  /*47aa0*/  STL [R1+0xfa8], R141 ;  /* 0x000fa88d01007387 */ /* 0x0003e80000100800 */
[----:B------:R-:W3:Y:S04]  /*47ab0*/  LDL.LU R134, [R1+0x10ec] ;  /* 0x0010ec0001867983 */ /* 0x000ee80000300800 */
[----:B------:R-:W3:Y:S04]  /*47ac0*/  LDL.LU R145, [R1+0x1128] ;  /* 0x0011280001917983 */ /* 0x000ee80000300800 */
[----:B------:R-:W3:Y:S04]  /*47ad0*/  LDL.LU R142, [R1+0x112c] ;  /* 0x00112c00018e7983 */ /* 0x000ee80000300800 */
        /* <DEDUP_REMOVED lines=11> */
[----:B------:R-:W-:Y:S04]  /*47b90*/  STL [R1+0x102c], R184 ;  /* 0x00102cb801007387 */ /* 0x000fe80000100800 */
[----:B------:R-:W2:Y:S04]  /*47ba0*/  LDL.LU R141, [R1+0x1168] ;  /* 0x00116800018d7983 */ /* 0x000ea80000300800 */
[----:B------:R-:W-:Y:S04]  /*47bb0*/  STL [R1+0x1028], R185 ;  /* 0x001028b901007387 */ /* 0x000fe80000100800 */
[----:B----4-:R-:W4:Y:S01]  /*47bc0*/  LDL.LU R136, [R1+0x116c] ;  /* 0x00116c0001887983 */ /* 0x010f220000300800 */
[----:B------:R-:W-:-:S03]  /*47bd0*/  IMAD.MOV.U32 R128, RZ, RZ, R3 ;  /* 0x000000ffff807224 */ /* 0x000fc600078e0003 */
[----:B------:R-:W2:Y:S04]  /*47be0*/  LDL.LU R138, [R1+0x11a8] ;  /* 0x0011a800018a7983 */ /* 0x000ea80000300800 */
[----:B------:R-:W2:Y:S04]  /*47bf0*/  LDL.LU R3, [R1+0x11ac] ;  /* 0x0011ac0001037983 */ /* 0x000ea80000300800 */
[----:B------:R1:W-:Y:S02]  /*47c00*/  LDGSTS.E [R2+0xc000], [R128.64], P0 ;  /* 0x0c00000080027fae */ /* 0x0003e40008121848 */
[----:B-1----:R-:W-:Y:S01]  /*47c10*/  IMAD.MOV.U32 R128, RZ, RZ, R184 ;  /* 0x000000ffff807224 */ /* 0x002fe200078e00b8 */
[----:B------:R-:W-:-:S05]  /*47c20*/  MOV R129, R185 ;  /* 0x000000b900817202 */ /* 0x000fca0000000f00 */
[----:B------:R1:W-:Y:S01]  /*47c30*/  LDGSTS.E [R2+0xc800], [R128.64], P0 ;  /* 0x0c80000080027fae */ /* 0x0003e20008121848 */
[----:B---3--:R-:W-:-:S04]  /*47c40*/  IADD3 R143, P1, R143, UR7, RZ ;  /* 0x000000078f8f7c10 */ /* 0x008fc8000ff3e0ff */
[----:B------:R-:W-:Y:S02]  /*47c50*/  IADD3.X R147, R147, UR6, RZ, P1, !PT ;  /* 0x0000000693937c10 */ /* 0x000fe40008ffe4ff */
[----:B------:R-:W-:Y:S01]  /*47c60*/  IADD3 R144, P2, R144, UR7, RZ ;  /* 0x0000000790907c10 */ /* 0x000fe2000ff5e0ff */
[----:B------:R3:W-:Y:S01]  /*47c70*/  STL [R1+0x106c], R143 ;  /* 0x00106c8f01007387 */ /* 0x0007e20000100800 */
[----:B-1----:R-:W-:Y:S02]  /*47c80*/  IMAD.MOV.U32 R128, RZ, RZ, R143 ;  /* 0x000000ffff807224 */ /* 0x002fe400078e008f */
[----:B------:R-:W-:Y:S01]  /*47c90*/  IADD3.X R146, R146, UR6, RZ, P2, !PT ;  /* 0x0000000692927c10 */ /* 0x000fe200097fe4ff */
[----:B------:R-:W-:Y:S01]  /*47ca0*/  IMAD.MOV.U32 R129, RZ, RZ, R147 ;  /* 0x000000ffff817224 */ /* 0x000fe200078e0093 */
[----:B------:R-:W-:Y:S04]  /*47cb0*/  STL [R1+0x1068], R147 ;  /* 0x0010689301007387 */ /* 0x000fe80000100800 */
[----:B------:R1:W-:Y:S04]  /*47cc0*/  STL [R1+0x10ac], R144 ;  /* 0x0010ac9001007387 */ /* 0x0003e80000100800 */
[----:B---3--:R-:W3:Y:S04]  /*47cd0*/  LDL.LU R143, [R1+0x9f4] ;  /* 0x0009f400018f7983 */ /* 0x008ee80000300800 */
[----:B------:R-:W-:Y:S04]  /*47ce0*/  STL [R1+0x10a8], R146 ;  /* 0x0010a89201007387 */ /* 0x000fe80000100800 */
[----:B------:R1:W-:Y:S04]  /*47cf0*/  LDGSTS.E [R2+0xd000], [R128.64], P0 ;  /* 0x0d00000080027fae */ /* 0x0003e80008121848 */
[----:B------:R-:W3:Y:S01]  /*47d00*/  LDL.LU R184, [R1+0xa34] ;  /* 0x000a340001b87983 */ /* 0x000ee20000300800 */
[----:B-1----:R-:W-:-:S03]  /*47d10*/  IMAD.MOV.U32 R128, RZ, RZ, R144 ;  /* 0x000000ffff807224 */ /* 0x002fc600078e0090 */
[----:B------:R-:W3:Y:S01]  /*47d20*/  LDL.LU R144, [R1+0x9f0] ;  /* 0x0009f00001907983 */ /* 0x000ee20000300800 */
[----:B------:R-:W-:-:S03]  /*47d30*/  IMAD.MOV.U32 R129, RZ, RZ, R146 ;  /* 0x000000ffff817224 */ /* 0x000fc600078e0092 */
[----:B------:R-:W3:Y:S04]  /*47d40*/  LDL.LU R185, [R1+0xa30] ;  /* 0x000a300001b97983 */ /* 0x000ee80000300800 */
[----:B------:R1:W-:Y:S01]  /*47d50*/  LDGSTS.E [R2+0xd800], [R128.64], P0 ;  /* 0x0d80000080027fae */ /* 0x0003e20008121848 */
[----:B------:R-:W-:-:S04]  /*47d60*/  IADD3 R134, P1, R134, UR7, RZ ;  /* 0x0000000786867c10 */ /* 0x000fc8000ff3e0ff */
[----:B------:R-:W-:Y:S02]  /*47d70*/  IADD3.X R139, R139, UR6, RZ, P1, !PT ;  /* 0x000000068b8b7c10 */ /* 0x000fe40008ffe4ff */
[----:B------:R-:W-:Y:S01]  /*47d80*/  IADD3 R142, P2, R142, UR7, RZ ;  /* 0x000000078e8e7c10 */ /* 0x000fe2000ff5e0ff */
[----:B------:R1:W-:Y:S02]  /*47d90*/  STL [R1+0x10ec], R134 ;  /* 0x0010ec8601007387 */ /* 0x0003e40000100800 */
[----:B-1----:R-:W-:Y:S01]  /*47da0*/  IMAD.MOV.U32 R128, RZ, RZ, R134 ;  /* 0x000000ffff807224 */ /* 0x002fe200078e0086 */
[----:B------:R-:W-:Y:S01]  /*47db0*/  IADD3.X R145, R145, UR6, RZ, P2, !PT ;  /* 0x0000000691917c10 */ /* 0x000fe200097fe4ff */
[----:B------:R1:W-:Y:S01]  /*47dc0*/  STL [R1+0x10e8], R139 ;  /* 0x0010e88b01007387 */ /* 0x0003e20000100800 */
[----:B------:R-:W-:-:S03]  /*47dd0*/  IMAD.MOV.U32 R129, RZ, RZ, R139 ;  /* 0x000000ffff817224 */ /* 0x000fc600078e008b */
[----:B------:R-:W-:Y:S04]  /*47de0*/  STL [R1+0x112c], R142 ;  /* 0x00112c8e01007387 */ /* 0x000fe80000100800 */
[----:B------:R-:W3:Y:S04]  /*47df0*/  LDL.LU R134, [R1+0xa74] ;  /* 0x000a740001867983 */ /* 0x000ee80000300800 */
[----:B------:R-:W-:Y:S04]  /*47e00*/  STL [R1+0x1128], R145 ;  /* 0x0011289101007387 */ /* 0x000fe80000100800 */
[----:B-1----:R-:W3:Y:S04]  /*47e10*/  LDL.LU R139, [R1+0xab4] ;  /* 0x000ab400018b7983 */ /* 0x002ee80000300800 */
[----:B------:R-:W3:Y:S04]  /*47e20*/  LDL.LU R146, [R1+0xa70] ;  /* 0x000a700001927983 */ /* 0x000ee80000300800 */
[----:B------:R-:W3:Y:S04]  /*47e30*/  LDL.LU R147, [R1+0xab0] ;  /* 0x000ab00001937983 */ /* 0x000ee80000300800 */
[----:B------:R1:W-:Y:S02]  /*47e40*/  LDGSTS.E [R2+0xe000], [R128.64], P0 ;  /* 0x0e00000080027fae */ /* 0x0003e40008121848 */
[----:B-1----:R-:W-:Y:S01]  /*47e50*/  IMAD.MOV.U32 R128, RZ, RZ, R142 ;  /* 0x000000ffff807224 */ /* 0x002fe200078e008e */
[----:B------:R-:W-:-:S05]  /*47e60*/  MOV R129, R145 ;  /* 0x0000009100817202 */ /* 0x000fca0000000f00 */
[----:B------:R1:W-:Y:S01]  /*47e70*/  LDGSTS.E [R2+0xe800], [R128.64], P0 ;  /* 0x0e80000080027fae */ /* 0x0003e20008121848 */
[----:B----4-:R-:W-:-:S04]  /*47e80*/  IADD3 R136, P1, R136, UR7, RZ ;  /* 0x0000000788887c10 */ /* 0x010fc8000ff3e0ff */
[----:B--2---:R-:W-:Y:S02]  /*47e90*/  IADD3.X R141, R141, UR6, RZ, P1, !PT ;  /* 0x000000068d8d7c10 */ /* 0x004fe40008ffe4ff */
[----:B------:R-:W-:Y:S01]  /*47ea0*/  IADD3 R3, P2, R3, UR7, RZ ;  /* 0x0000000703037c10 */ /* 0x000fe2000ff5e0ff */
[----:B------:R2:W-:Y:S01]  /*47eb0*/  STL [R1+0x116c], R136 ;  /* 0x00116c8801007387 */ /* 0x0005e20000100800 */
[----:B-1----:R-:W-:Y:S02]  /*47ec0*/  IMAD.MOV.U32 R128, RZ, RZ, R136 ;  /* 0x000000ffff807224 */ /* 0x002fe400078e0088 */
[----:B------:R-:W-:Y:S01]  /*47ed0*/  IADD3.X R138, R138, UR6, RZ, P2, !PT ;  /* 0x000000068a8a7c10 */ /* 0x000fe200097fe4ff */
[----:B------:R-:W-:Y:S01]  /*47ee0*/  IMAD.MOV.U32 R129, RZ, RZ, R141 ;  /* 0x000000ffff817224 */ /* 0x000fe200078e008d */
[----:B------:R1:W-:Y:S04]  /*47ef0*/  STL [R1+0x1168], R141 ;  /* 0x0011688d01007387 */ /* 0x0003e80000100800 */
[----:B------:R-:W-:Y:S04]  /*47f00*/  STL [R1+0x11ac], R3 ;  /* 0x0011ac0301007387 */ /* 0x000fe80000100800 */
[----:B--2---:R-:W2:Y:S04]  /*47f10*/  LDL.LU R136, [R1+0xaf4] ;  /* 0x000af40001887983 */ /* 0x004ea80000300800 */
[----:B------:R4:W-:Y:S04]  /*47f20*/  STL [R1+0x11a8], R138 ;  /* 0x0011a88a01007387 */ /* 0x0009e80000100800 */
[----:B------:R4:W-:Y:S04]  /*47f30*/  LDGSTS.E [R2+0xf000], [R128.64], P0 ;  /* 0x0f00000080027fae */ /* 0x0009e80008121848 */
[----:B-1----:R-:W2:Y:S01]  /*47f40*/  LDL.LU R141, [R1+0xb34] ;  /* 0x000b3400018d7983 */ /* 0x002ea20000300800 */
[----:B----4-:R-:W-:-:S03]  /*47f50*/  IMAD.MOV.U32 R129, RZ, RZ, R138 ;  /* 0x000000ffff817224 */ /* 0x010fc600078e008a */
[----:B------:R-:W4:Y:S04]  /*47f60*/  LDL.LU R138, [R1+0xaf0] ;  /* 0x000af000018a7983 */ /* 0x000f280000300800 */
[----:B------:R-:W4:Y:S01]  /*47f70*/  LDL.LU R145, [R1+0xb30] ;  /* 0x000b300001917983 */ /* 0x000f220000300800 */
[----:B------:R-:W-:Y:S01]  /*47f80*/  IMAD.MOV.U32 R128, RZ, RZ, R3 ;  /* 0x000000ffff807224 */ /* 0x000fe200078e0003 */
[----:B------:R-:W-:-:S04]  /*47f90*/  LOP3.LUT R3, R195, 0x10, RZ, 0x3c, !PT ;  /* 0x00000010c3037812 */ /* 0x000fc800078e3cff */
[----:B------:R1:W-:Y:S02]  /*47fa0*/  LDGSTS.E [R2+0xf800], [R128.64], P0 ;  /* 0x0f80000080027fae */ /* 0x0003e40008121848 */
[----:B-1----:R-:W-:-:S04]  /*47fb0*/  IMAD.U32 R2, RZ, RZ, UR5 ;  /* 0x00000005ff027e24 */ /* 0x002fc8000f8e00ff */
[----:B------:R-:W-:Y:S01]  /*47fc0*/  IMAD R2, R2, 0x10000, R3 ;  /* 0x0001000002027824 */ /* 0x000fe200078e0203 */
[----:B---3--:R-:W-:-:S05]  /*47fd0*/  IADD3 R143, P1, R143, UR7, RZ ;  /* 0x000000078f8f7c10 */ /* 0x008fca000ff3e0ff */
[----:B------:R-:W-:Y:S01]  /*47fe0*/  STL [R1+0x9f4], R143 ;  /* 0x0009f48f01007387 */ /* 0x000fe20000100800 */
[----:B------:R-:W-:Y:S01]  /*47ff0*/  IADD3 R184, P2, R184, UR7, RZ ;  /* 0x00000007b8b87c10 */ /* 0x000fe2000ff5e0ff */
[----:B------:R-:W-:-:S04]  /*48000*/  IMAD.MOV.U32 R128, RZ, RZ, R143 ;  /* 0x000000ffff807224 */ /* 0x000fc800078e008f */
[----:B------:R-:W-:Y:S01]  /*48010*/  STL [R1+0xa34], R184 ;  /* 0x000a34b801007387 */ /* 0x000fe20000100800 */
[----:B------:R-:W-:-:S05]  /*48020*/  IADD3.X R144, R144, UR6, RZ, P1, !PT ;  /* 0x0000000690907c10 */ /* 0x000fca0008ffe4ff */
[----:B------:R1:W-:Y:S01]  /*48030*/  STL [R1+0x9f0], R144 ;  /* 0x0009f09001007387 */ /* 0x0003e20000100800 */
[----:B------:R-:W-:-:S03]  /*48040*/  MOV R129, R144 ;  /* 0x0000009000817202 */ /* 0x000fc60000000f00 */
[----:B------:R-:W3:Y:S01]  /*48050*/  LDL.LU R142, [R1+0xb74] ;  /* 0x000b7400018e7983 */ /* 0x000ee20000300800 */
[----:B------:R-:W-:-:S03]  /*48060*/  IADD3.X R185, R185, UR6, RZ, P2, !PT ;  /* 0x00000006b9b97c10 */ /* 0x000fc600097fe4ff */
[----:B------:R-:W3:Y:S04]  /*48070*/  LDL.LU R3, [R1+0xbb4] ;  /* 0x000bb40001037983 */ /* 0x000ee80000300800 */
[----:B-1----:R-:W3:Y:S04]  /*48080*/  LDL.LU R144, [R1+0xb70] ;  /* 0x000b700001907983 */ /* 0x002ee80000300800 */
[----:B------:R1:W-:Y:S04]  /*48090*/  LDGSTS.E [R2+0x100], [R128.64], P0 ;  /* 0x0010000080027fae */ /* 0x0003e80008121848 */
[----:B------:R-:W3:Y:S01]  /*480a0*/  LDL.LU R143, [R1+0xbb0] ;  /* 0x000bb000018f7983 */ /* 0x000ee20000300800 */
[----:B-1----:R-:W-:-:S02]  /*480b0*/  IMAD.MOV.U32 R128, RZ, RZ, R184 ;  /* 0x000000ffff807224 */ /* 0x002fc400078e00b8 */
[----:B------:R-:W-:Y:S01]  /*480c0*/  IMAD.MOV.U32 R129, RZ, RZ, R185 ;  /* 0x000000ffff817224 */ /* 0x000fe200078e00b9 */
[----:B------:R-:W-:Y:S01]  /*480d0*/  IADD3 R134, P1, R134, UR7, RZ ;  /* 0x0000000786867c10 */ /* 0x000fe2000ff3e0ff */
[----:B------:R-:W-:Y:S04]  /*480e0*/  STL [R1+0xa30], R185 ;  /* 0x000a30b901007387 */ /* 0x000fe80000100800 */
[----:B------:R1:W-:Y:S01]  /*480f0*/  LDGSTS.E [R2+0x900], [R128.64], P0 ;  /* 0x0090000080027fae */ /* 0x0003e20008121848 */
[----:B------:R-:W-:Y:S02]  /*48100*/  IADD3 R139, P2, R139, UR7, RZ ;  /* 0x000000078b8b7c10 */ /* 0x000fe4000ff5e0ff */
[----:B------:R-:W-:Y:S01]  /*48110*/  IADD3.X R146, R146, UR6, RZ, P1, !PT ;  /* 0x0000000692927c10 */ /* 0x000fe20008ffe4ff */
[----:B------:R-:W-:Y:S01]  /*48120*/  STL [R1+0xa74], R134 ;  /* 0x000a748601007387 */ /* 0x000fe20000100800 */
[----:B------:R-:W-:Y:S01]  /*48130*/  IADD3.X R147, R147, UR6, RZ, P2, !PT ;  /* 0x0000000693937c10 */ /* 0x000fe200097fe4ff */
[----:B-1----:R-:W-:-:S02]  /*48140*/  IMAD.MOV.U32 R128, RZ, RZ, R134 ;  /* 0x000000ffff807224 */ /* 0x002fc400078e0086 */
[----:B------:R1:W-:Y:S01]  /*48150*/  STL [R1+0xa70], R146 ;  /* 0x000a709201007387 */ /* 0x0003e20000100800 */
[----:B------:R-:W-:-:S03]  /*48160*/  IMAD.MOV.U32 R129, RZ, RZ, R146 ;  /* 0x000000ffff817224 */ /* 0x000fc600078e0092 */
[----:B------:R-:W-:Y:S04]  /*48170*/  STL [R1+0xab4], R139 ;  /* 0x000ab48b01007387 */ /* 0x000fe80000100800 */
[----:B------:R1:W-:Y:S04]  /*48180*/  LDGSTS.E [R2+0x1100], [R128.64], P0 ;  /* 0x0110000080027fae */ /* 0x0003e80008121848 */
[----:B-1----:R-:W3:Y:S04]  /*48190*/  LDL.LU R146, [R1+0xbf4] ;  /* 0x000bf40001927983 */ /* 0x002ee80000300800 */
[----:B------:R1:W-:Y:S04]  /*481a0*/  STL [R1+0xab0], R147 ;  /* 0x000ab09301007387 */ /* 0x0003e80000100800 */
[----:B------:R-:W3:Y:S01]  /*481b0*/  LDL.LU R134, [R1+0xc34] ;  /* 0x000c340001867983 */ /* 0x000ee20000300800 */
[----:B------:R-:W-:-:S03]  /*481c0*/  IMAD.MOV.U32 R129, RZ, RZ, R147 ;  /* 0x000000ffff817224 */ /* 0x000fc600078e0093 */
[----:B-1----:R-:W3:Y:S01]  /*481d0*/  LDL.LU R147, [R1+0xbf0] ;  /* 0x000bf00001937983 */ /* 0x002ee20000300800 */
[----:B------:R-:W-:-:S03]  /*481e0*/  IMAD.MOV.U32 R128, RZ, RZ, R139 ;  /* 0x000000ffff807224 */ /* 0x000fc600078e008b */
[----:B------:R-:W3:Y:S04]  /*481f0*/  LDL.LU R139, [R1+0xc30] ;  /* 0x000c3000018b7983 */ /* 0x000ee80000300800 */
[----:B------:R1:W-:Y:S01]  /*48200*/  LDGSTS.E [R2+0x1900], [R128.64], P0 ;  /* 0x0190000080027fae */ /* 0x0003e20008121848 */
[----:B--2---:R-:W-:-:S05]  /*48210*/  IADD3 R136, P1, R136, UR7, RZ ;  /* 0x0000000788887c10 */ /* 0x004fca000ff3e0ff */
[----:B------:R-:W-:Y:S01]  /*48220*/  STL [R1+0xaf4], R136 ;  /* 0x000af48801007387 */ /* 0x000fe20000100800 */
[----:B-1----:R-:W-:Y:S01]  /*48230*/  IMAD.MOV.U32 R128, RZ, RZ, R136 ;  /* 0x000000ffff807224 */ /* 0x002fe200078e0088 */
[----:B------:R-:W-:Y:S02]  /*48240*/  IADD3 R141, P2, R141, UR7, RZ ;  /* 0x000000078d8d7c10 */ /* 0x000fe4000ff5e0ff */
[----:B----4-:R-:W-:Y:S02]  /*48250*/  IADD3.X R138, R138, UR6, RZ, P1, !PT ;  /* 0x000000068a8a7c10 */ /* 0x010fe40008ffe4ff */
[----:B------:R-:W-:-:S03]  /*48260*/  IADD3.X R145, R145, UR6, RZ, P2, !PT ;  /* 0x0000000691917c10 */ /* 0x000fc600097fe4ff */
[----:B------:R1:W-:Y:S01]  /*48270*/  STL [R1+0xaf0], R138 ;  /* 0x000af08a01007387 */ /* 0x0003e20000100800 */
[----:B------:R-:W-:-:S03]  /*48280*/  MOV R129, R138 ;  /* 0x0000008a00817202 */ /* 0x000fc60000000f00 */
[----:B------:R-:W-:Y:S04]  /*48290*/  STL [R1+0xb34], R141 ;  /* 0x000b348d01007387 */ /* 0x000fe80000100800 */
[----:B------:R2:W-:Y:S04]  /*482a0*/  LDGSTS.E [R2+0x2100], [R128.64], P0 ;  /* 0x0210000080027fae */ /* 0x0005e80008121848 */
[----:B-1----:R-:W4:Y:S04]  /*482b0*/  LDL.LU R138, [R1+0xc74] ;  /* 0x000c7400018a7983 */ /* 0x002f280000300800 */
[----:B------:R1:W-:Y:S04]  /*482c0*/  STL [R1+0xb30], R145 ;  /* 0x000b309101007387 */ /* 0x0003e80000100800 */
[----:B------:R-:W4:Y:S01]  /*482d0*/  LDL.LU R136, [R1+0xcb4] ;  /* 0x000cb40001887983 */ /* 0x000f220000300800 */
[----:B--2---:R-:W-:-:S03]  /*482e0*/  IMAD.MOV.U32 R129, RZ, RZ, R145 ;  /* 0x000000ffff817224 */ /* 0x004fc600078e0091 */
[----:B-1----:R-:W2:Y:S01]  /*482f0*/  LDL.LU R145, [R1+0xc70] ;  /* 0x000c700001917983 */ /* 0x002ea20000300800 */
[----:B------:R-:W-:-:S03]  /*48300*/  IMAD.MOV.U32 R128, RZ, RZ, R141 ;  /* 0x000000ffff807224 */ /* 0x000fc600078e008d */
[----:B------:R-:W2:Y:S04]  /*48310*/  LDL.LU R141, [R1+0xcb0] ;  /* 0x000cb000018d7983 */ /* 0x000ea80000300800 */
[----:B------:R1:W-:Y:S01]  /*48320*/  LDGSTS.E [R2+0x2900], [R128.64], P0 ;  /* 0x0290000080027fae */ /* 0x0003e20008121848 */
[----:B---3--:R-:W-:Y:S02]  /*48330*/  IADD3 R142, P1, R142, UR7, RZ ;  /* 0x000000078e8e7c10 */ /* 0x008fe4000ff3e0ff */
[----:B------:R-:W-:Y:S02]  /*48340*/  IADD3 R3, P2, R3, UR7, RZ ;  /* 0x0000000703037c10 */ /* 0x000fe4000ff5e0ff */
[----:B------:R-:W-:Y:S01]  /*48350*/  IADD3.X R144, R144, UR6, RZ, P1, !PT ;  /* 0x0000000690907c10 */ /* 0x000fe20008ffe4ff */
[----:B------:R3:W-:Y:S01]  /*48360*/  STL [R1+0xb74], R142 ;  /* 0x000b748e01007387 */ /* 0x0007e20000100800 */
[----:B-1----:R-:W-:-:S03]  /*48370*/  IMAD.MOV.U32 R128, RZ, RZ, R142 ;  /* 0x000000ffff807224 */ /* 0x002fc600078e008e */
[----:B------:R-:W-:Y:S01]  /*48380*/  IMAD.MOV.U32 R129, RZ, RZ, R144 ;  /* 0x000000ffff817224 */ /* 0x000fe200078e0090 */
[----:B------:R-:W-:Y:S01]  /*48390*/  STL [R1+0xb70], R144 ;  /* 0x000b709001007387 */ /* 0x000fe20000100800 */
[----:B------:R-:W-:-:S03]  /*483a0*/  IADD3.X R143, R143, UR6, RZ, P2, !PT ;  /* 0x000000068f8f7c10 */ /* 0x000fc600097fe4ff */
[----:B------:R-:W-:Y:S04]  /*483b0*/  STL [R1+0xbb4], R3 ;  /* 0x000bb40301007387 */ /* 0x000fe80000100800 */
[----:B---3--:R-:W3:Y:S04]  /*483c0*/  LDL.LU R142, [R1+0xcf4] ;  /* 0x000cf400018e7983 */ /* 0x008ee80000300800 */
[----:B------:R1:W-:Y:S04]  /*483d0*/  STL [R1+0xbb0], R143 ;  /* 0x000bb08f01007387 */ /* 0x0003e80000100800 */
[----:B------:R1:W-:Y:S04]  /*483e0*/  LDGSTS.E [R2+0x3100], [R128.64], P0 ;  /* 0x0310000080027fae */ /* 0x0003e80008121848 */
[----:B------:R-:W3:Y:S01]  /*483f0*/  LDL.LU R184, [R1+0xd34] ;  /* 0x000d340001b87983 */ /* 0x000ee20000300800 */
[----:B-1----:R-:W-:-:S03]  /*48400*/  IMAD.MOV.U32 R129, RZ, RZ, R143 ;  /* 0x000000ffff817224 */ /* 0x002fc600078e008f */
[----:B------:R-:W3:Y:S01]  /*48410*/  LDL.LU R143, [R1+0xcf0] ;  /* 0x000cf000018f7983 */ /* 0x000ee20000300800 */
[----:B------:R-:W-:-:S03]  /*48420*/  IMAD.MOV.U32 R128, RZ, RZ, R3 ;  /* 0x000000ffff807224 */ /* 0x000fc600078e0003 */
[----:B------:R-:W3:Y:S04]  /*48430*/  LDL.LU R185, [R1+0xd30] ;  /* 0x000d300001b97983 */ /* 0x000ee80000300800 */
[----:B------:R-:W3:Y:S04]  /*48440*/  LDL.LU R3, [R1+0xd74] ;  /* 0x000d740001037983 */ /* 0x000ee80000300800 */
[----:B------:R-:W3:Y:S01]  /*48450*/  LDL.LU R144, [R1+0xdb4] ;  /* 0x000db40001907983 */ /* 0x000ee20000300800 */
[----:B------:R-:W-:-:S03]  /*48460*/  IADD3 R146, P1, R146, UR7, RZ ;  /* 0x0000000792927c10 */ /* 0x000fc6000ff3e0ff */
[----:B------:R1:W-:Y:S04]  /*48470*/  LDGSTS.E [R2+0x3900], [R128.64], P0 ;  /* 0x0390000080027fae */ /* 0x0003e80008121848 */
[----:B------:R1:W-:Y:S01]  /*48480*/  STL [R1+0xbf4], R146 ;  /* 0x000bf49201007387 */ /* 0x0003e20000100800 */
[----:B------:R-:W-:Y:S02]  /*48490*/  IADD3 R134, P2, R134, UR7, RZ ;  /* 0x0000000786867c10 */ /* 0x000fe4000ff5e0ff */
[----:B------:R-:W-:Y:S01]  /*484a0*/  IADD3.X R147, R147, UR6, RZ, P1, !PT ;  /* 0x0000000693937c10 */ /* 0x000fe20008ffe4ff */
[----:B-1----:R-:W-:Y:S01]  /*484b0*/  IMAD.MOV.U32 R128, RZ, RZ, R146 ;  /* 0x000000ffff807224 */ /* 0x002fe200078e0092 */
[----:B------:R-:W-:-:S03]  /*484c0*/  IADD3.X R139, R139, UR6, RZ, P2, !PT ;  /* 0x000000068b8b7c10 */ /* 0x000fc600097fe4ff */
[----:B------:R1:W-:Y:S04]  /*484d0*/  STL [R1+0xbf0], R147 ;  /* 0x000bf09301007387 */ /* 0x0003e80000100800 */
[----:B------:R1:W-:Y:S04]  /*484e0*/  STL [R1+0xc34], R134 ;  /* 0x000c348601007387 */ /* 0x0003e80000100800 */
[----:B------:R-:W3:Y:S01]  /*484f0*/  LDL.LU R146, [R1+0xd70] ;  /* 0x000d700001927983 */ /* 0x000ee20000300800 */
[----:B------:R-:W-:-:S03]  /*48500*/  MOV R129, R147 ;  /* 0x0000009300817202 */ /* 0x000fc60000000f00 */
[----:B------:R1:W-:Y:S04]  /*48510*/  STL [R1+0xc30], R139 ;  /* 0x000c308b01007387 */ /* 0x0003e80000100800 */
[----:B-1----:R-:W3:Y:S04]  /*48520*/  LDL.LU R147, [R1+0xdb0] ;  /* 0x000db00001937983 */ /* 0x002ee80000300800 */
[----:B------:R1:W-:Y:S02]  /*48530*/  LDGSTS.E [R2+0x4100], [R128.64], P0 ;  /* 0x0410000080027fae */ /* 0x0003e40008121848 */
[----:B-1----:R-:W-:-:S02]  /*48540*/  IMAD.MOV.U32 R128, RZ, RZ, R134 ;  /* 0x000000ffff807224 */ /* 0x002fc400078e0086 */
[----:B------:R-:W-:Y:S01]  /*48550*/  IMAD.MOV.U32 R129, RZ, RZ, R139 ;  /* 0x000000ffff817224 */ /* 0x000fe200078e008b */
[----:B------:R-:W3:Y:S04]  /*48560*/  LDL.LU R134, [R1+0xdf4] ;  /* 0x000df40001867983 */ /* 0x000ee80000300800 */
[----:B------:R-:W3:Y:S04]  /*48570*/  LDL.LU R139, [R1+0xe34] ;  /* 0x000e3400018b7983 */ /* 0x000ee80000300800 */
[----:B------:R1:W-:Y:S01]  /*48580*/  LDGSTS.E [R2+0x4900], [R128.64], P0 ;  /* 0x0490000080027fae */ /* 0x0003e20008121848 */
[----:B----4-:R-:W-:-:S05]  /*48590*/  IADD3 R138, P1, R138, UR7, RZ ;  /* 0x000000078a8a7c10 */ /* 0x010fca000ff3e0ff */
[----:B------:R4:W-:Y:S01]  /*485a0*/  STL [R1+0xc74], R138 ;  /* 0x000c748a01007387 */ /* 0x0009e20000100800 */
[----:B------:R-:W-:Y:S02]  /*485b0*/  IADD3 R136, P2, R136, UR7, RZ ;  /* 0x0000000788887c10 */ /* 0x000fe4000ff5e0ff */
[----:B--2---:R-:W-:Y:S01]  /*485c0*/  IADD3.X R145, R145, UR6, RZ, P1, !PT ;  /* 0x0000000691917c10 */ /* 0x004fe20008ffe4ff */
[----:B-1----:R-:W-:Y:S01]  /*485d0*/  IMAD.MOV.U32 R128, RZ, RZ, R138 ;  /* 0x000000ffff807224 */ /* 0x002fe200078e008a */
[----:B------:R-:W-:-:S03]  /*485e0*/  IADD3.X R141, R141, UR6, RZ, P2, !PT ;  /* 0x000000068d8d7c10 */ /* 0x000fc600097fe4ff */
[----:B------:R1:W-:Y:S04]  /*485f0*/  STL [R1+0xc70], R145 ;  /* 0x000c709101007387 */ /* 0x0003e80000100800 */
[----:B------:R-:W-:Y:S01]  /*48600*/  STL [R1+0xcb4], R136 ;  /* 0x000cb48801007387 */ /* 0x000fe20000100800 */
[----:B------:R-:W-:-:S03]  /*48610*/  IMAD.MOV.U32 R129, RZ, RZ, R145 ;  /* 0x000000ffff817224 */ /* 0x000fc600078e0091 */
[----:B----4-:R-:W2:Y:S04]  /*48620*/  LDL.LU R138, [R1+0xdf0] ;  /* 0x000df000018a7983 */ /* 0x010ea80000300800 */
[----:B------:R4:W-:Y:S04]  /*48630*/  STL [R1+0xcb0], R141 ;  /* 0x000cb08d01007387 */ /* 0x0009e80000100800 */
[----:B-1----:R-:W2:Y:S04]  /*48640*/  LDL.LU R145, [R1+0xe30] ;  /* 0x000e300001917983 */ /* 0x002ea80000300800 */
[----:B------:R1:W-:Y:S02]  /*48650*/  LDGSTS.E [R2+0x5100], [R128.64], P0 ;  /* 0x0510000080027fae */ /* 0x0003e40008121848 */
[----:B-1----:R-:W-:-:S02]  /*48660*/  IMAD.MOV.U32 R128, RZ, RZ, R136 ;  /* 0x000000ffff807224 */ /* 0x002fc400078e0088 */
[----:B------:R-:W-:Y:S02]  /*48670*/  IMAD.MOV.U32 R129, RZ, RZ, R141 ;  /* 0x000000ffff817224 */ /* 0x000fe400078e008d */
[----:B----4-:R-:W4:Y:S04]  /*48680*/  LDL.LU R141, [R1+0xe74] ;  /* 0x000e7400018d7983 */ /* 0x010f280000300800 */
[----:B------:R-:W4:Y:S04]  /*48690*/  LDL.LU R136, [R1+0xeb4] ;  /* 0x000eb40001887983 */ /* 0x000f280000300800 */
[----:B------:R1:W-:Y:S01]  /*486a0*/  LDGSTS.E [R2+0x5900], [R128.64], P0 ;  /* 0x0590000080027fae */ /* 0x0003e20008121848 */
[----:B---3--:R-:W-:-:S05]  /*486b0*/  IADD3 R142, P1, R142, UR7, RZ ;  /* 0x000000078e8e7c10 */ /* 0x008fca000ff3e0ff */
[----:B------:R-:W-:Y:S01]  /*486c0*/  STL [R1+0xcf4], R142 ;  /* 0x000cf48e01007387 */ /* 0x000fe20000100800 */
[----:B-1----:R-:W-:Y:S01]  /*486d0*/  IMAD.MOV.U32 R128, RZ, RZ, R142 ;  /* 0x000000ffff807224 */ /* 0x002fe200078e008e */
[----:B------:R-:W-:Y:S02]  /*486e0*/  IADD3 R184, P2, R184, UR7, RZ ;  /* 0x00000007b8b87c10 */ /* 0x000fe4000ff5e0ff */
[----:B------:R-:W-:-:S04]  /*486f0*/  IADD3.X R143, R143, UR6, RZ, P1, !PT ;  /* 0x000000068f8f7c10 */ /* 0x000fc80008ffe4ff */
[----:B------:R-:W-:Y:S01]  /*48700*/  MOV R129, R143 ;  /* 0x0000008f00817202 */ /* 0x000fe20000000f00 */
[----:B------:R1:W-:Y:S01]  /*48710*/  STL [R1+0xcf0], R143 ;  /* 0x000cf08f01007387 */ /* 0x0003e20000100800 */
[----:B------:R-:W-:Y:S02]  /*48720*/  IADD3.X R185, R185, UR6, RZ, P2, !PT ;  /* 0x00000006b9b97c10 */ /* 0x000fe400097fe4ff */
[----:B------:R-:W-:Y:S01]  /*48730*/  IADD3 R3, P1, R3, UR7, RZ ;  /* 0x0000000703037c10 */ /* 0x000fe2000ff3e0ff */
[----:B------:R-:W-:Y:S04]  /*48740*/  STL [R1+0xd34], R184 ;  /* 0x000d34b801007387 */ /* 0x000fe80000100800 */
[----:B------:R3:W-:Y:S04]  /*48750*/  LDGSTS.E [R2+0x6100], [R128.64], P0 ;  /* 0x0610000080027fae */ /* 0x0007e80008121848 */
[----:B-1----:R-:W4:Y:S01]  /*48760*/  LDL.LU R143, [R1+0xe70] ;  /* 0x000e7000018f7983 */ /* 0x002f220000300800 */
[----:B------:R-:W-:-:S03]  /*48770*/  IADD3 R144, P2, R144, UR7, RZ ;  /* 0x0000000790907c10 */ /* 0x000fc6000ff5e0ff */
[----:B------:R-:W-:Y:S01]  /*48780*/  STL [R1+0xd30], R185 ;  /* 0x000d30b901007387 */ /* 0x000fe20000100800 */
[----:B---3--:R-:W-:-:S03]  /*48790*/  IMAD.MOV.U32 R128, RZ, RZ, R184 ;  /* 0x000000ffff807224 */ /* 0x008fc600078e00b8 */
[----:B------:R-:W3:Y:S01]  /*487a0*/  LDL.LU R142, [R1+0xeb0] ;  /* 0x000eb000018e7983 */ /* 0x000ee20000300800 */
[----:B------:R-:W-:-:S03]  /*487b0*/  IMAD.MOV.U32 R129, RZ, RZ, R185 ;  /* 0x000000ffff817224 */ /* 0x000fc600078e00b9 */
[----:B------:R-:W-:Y:S04]  /*487c0*/  STL [R1+0xd74], R3 ;  /* 0x000d740301007387 */ /* 0x000fe80000100800 */
[----:B------:R1:W-:Y:S01]  /*487d0*/  LDGSTS.E [R2+0x6900], [R128.64], P0 ;  /* 0x0690000080027fae */ /* 0x0003e20008121848 */
[----:B------:R-:W-:Y:S01]  /*487e0*/  IADD3.X R146, R146, UR6, RZ, P1, !PT ;  /* 0x0000000692927c10 */ /* 0x000fe20008ffe4ff */
[----:B-1----:R-:W-:-:S04]  /*487f0*/  IMAD.MOV.U32 R128, RZ, RZ, R3 ;  /* 0x000000ffff807224 */ /* 0x002fc800078e0003 */
[----:B------:R-:W-:Y:S01]  /*48800*/  IMAD.MOV.U32 R129, RZ, RZ, R146 ;  /* 0x000000ffff817224 */ /* 0x000fe200078e0092 */
[----:B------:R1:W-:Y:S01]  /*48810*/  STL [R1+0xd70], R146 ;  /* 0x000d709201007387 */ /* 0x0003e20000100800 */
[----:B------:R-:W-:-:S03]  /*48820*/  IADD3.X R147, R147, UR6, RZ, P2, !PT ;  /* 0x0000000693937c10 */ /* 0x000fc600097fe4ff */
[----:B------:R-:W-:Y:S04]  /*48830*/  STL [R1+0xdb4], R144 ;  /* 0x000db49001007387 */ /* 0x000fe80000100800 */
[----:B------:R1:W-:Y:S04]  /*48840*/  LDGSTS.E [R2+0x7100], [R128.64], P0 ;  /* 0x0710000080027fae */ /* 0x0003e80008121848 */
[----:B-1----:R-:W3:Y:S04]  /*48850*/  LDL.LU R146, [R1+0xef4] ;  /* 0x000ef40001927983 */ /* 0x002ee80000300800 */
[----:B------:R1:W-:Y:S04]  /*48860*/  STL [R1+0xdb0], R147 ;  /* 0x000db09301007387 */ /* 0x0003e80000100800 */
[----:B------:R-:W3:Y:S01]  /*48870*/  LDL.LU R3, [R1+0xf34] ;  /* 0x000f340001037983 */ /* 0x000ee20000300800 */
[----:B------:R-:W-:Y:S01]  /*48880*/  IMAD.MOV.U32 R129, RZ, RZ, R147 ;  /* 0x000000ffff817224 */ /* 0x000fe200078e0093 */
[----:B------:R-:W-:-:S02]  /*48890*/  IADD3 R134, P1, R134, UR7, RZ ;  /* 0x0000000786867c10 */ /* 0x000fc4000ff3e0ff */
[----:B-1----:R-:W3:Y:S01]  /*488a0*/  LDL.LU R147, [R1+0xef0] ;  /* 0x000ef00001937983 */ /* 0x002ee20000300800 */
[----:B------:R-:W-:Y:S01]  /*488b0*/  IMAD.MOV.U32 R128, RZ, RZ, R144 ;  /* 0x000000ffff807224 */ /* 0x000fe200078e0090 */
[----:B------:R-:W-:Y:S02]  /*488c0*/  IADD3 R139, P2, R139, UR7, RZ ;  /* 0x000000078b8b7c10 */ /* 0x000fe4000ff5e0ff */
[----:B------:R-:W3:Y:S04]  /*488d0*/  LDL.LU R144, [R1+0xf30] ;  /* 0x000f300001907983 */ /* 0x000ee80000300800 */
[----:B------:R1:W-:Y:S04]  /*488e0*/  LDGSTS.E [R2+0x7900], [R128.64], P0 ;  /* 0x0790000080027fae */ /* 0x0003e80008121848 */
[----:B------:R2:W-:Y:S01]  /*488f0*/  STL [R1+0xdf4], R134 ;  /* 0x000df48601007387 */ /* 0x0005e20000100800 */
[----:B-1----:R-:W-:Y:S01]  /*48900*/  IMAD.MOV.U32 R128, RZ, RZ, R134 ;  /* 0x000000ffff807224 */ /* 0x002fe200078e0086 */
[----:B--2---:R-:W-:-:S04]  /*48910*/  IADD3.X R138, R138, UR6, RZ, P1, !PT ;  /* 0x000000068a8a7c10 */ /* 0x004fc80008ffe4ff */
[----:B------:R-:W-:Y:S01]  /*48920*/  MOV R129, R138 ;  /* 0x0000008a00817202 */ /* 0x000fe20000000f00 */
[----:B------:R1:W-:Y:S01]  /*48930*/  STL [R1+0xdf0], R138 ;  /* 0x000df08a01007387 */ /* 0x0003e20000100800 */
[----:B------:R-:W-:-:S03]  /*48940*/  IADD3.X R145, R145, UR6, RZ, P2, !PT ;  /* 0x0000000691917c10 */ /* 0x000fc600097fe4ff */
[----:B------:R-:W-:Y:S04]  /*48950*/  STL [R1+0xe34], R139 ;  /* 0x000e348b01007387 */ /* 0x000fe80000100800 */
[----:B------:R-:W2:Y:S04]  /*48960*/  LDL.LU R134, [R1+0xf74] ;  /* 0x000f740001867983 */ /* 0x000ea80000300800 */
[----:B------:R1:W-:Y:S04]  /*48970*/  STL [R1+0xe30], R145 ;  /* 0x000e309101007387 */ /* 0x0003e80000100800 */
[----:B------:R1:W-:Y:S04]  /*48980*/  LDGSTS.E [R2+0x8100], [R128.64], P0 ;  /* 0x0810000080027fae */ /* 0x0003e80008121848 */
[----:B-1----:R-:W2:Y:S01]  /*48990*/  LDL.LU R138, [R1+0xfb4] ;  /* 0x000fb400018a7983 */ /* 0x002ea20000300800 */
[----:B------:R-:W-:-:S03]  /*489a0*/  IMAD.MOV.U32 R129, RZ, RZ, R145 ;  /* 0x000000ffff817224 */ /* 0x000fc600078e0091 */
[----:B------:R-:W2:Y:S01]  /*489b0*/  LDL.LU R145, [R1+0xf70] ;  /* 0x000f700001917983 */ /* 0x000ea20000300800 */
[----:B------:R-:W-:-:S03]  /*489c0*/  IMAD.MOV.U32 R128, RZ, RZ, R139 ;  /* 0x000000ffff807224 */ /* 0x000fc600078e008b */
[----:B------:R-:W2:Y:S01]  /*489d0*/  LDL.LU R139, [R1+0xfb0] ;  /* 0x000fb000018b7983 */ /* 0x000ea20000300800 */
[----:B----4-:R-:W-:Y:S02]  /*489e0*/  IADD3 R141, P1, R141, UR7, RZ ;  /* 0x000000078d8d7c10 */ /* 0x010fe4000ff3e0ff */
[----:B------:R-:W-:Y:S01]  /*489f0*/  IADD3 R136, P2, R136, UR7, RZ ;  /* 0x0000000788887c10 */ /* 0x000fe2000ff5e0ff */
[----:B------:R1:W-:Y:S04]  /*48a00*/  LDGSTS.E [R2+0x8900], [R128.64], P0 ;  /* 0x0890000080027fae */ /* 0x0003e80008121848 */
[----:B------:R4:W-:Y:S01]  /*48a10*/  STL [R1+0xe74], R141 ;  /* 0x000e748d01007387 */ /* 0x0009e20000100800 */
[----:B-1----:R-:W-:Y:S01]  /*48a20*/  IMAD.MOV.U32 R128, RZ, RZ, R141 ;  /* 0x000000ffff807224 */ /* 0x002fe200078e008d */
[----:B------:R-:W-:-:S05]  /*48a30*/  IADD3.X R143, R143, UR6, RZ, P1, !PT ;  /* 0x000000068f8f7c10 */ /* 0x000fca0008ffe4ff */
[----:B------:R-:W-:Y:S01]  /*48a40*/  IMAD.MOV.U32 R129, RZ, RZ, R143 ;  /* 0x000000ffff817224 */ /* 0x000fe200078e008f */
[----:B------:R-:W-:Y:S01]  /*48a50*/  STL [R1+0xe70], R143 ;  /* 0x000e708f01007387 */ /* 0x000fe20000100800 */
[----:B---3--:R-:W-:-:S03]  /*48a60*/  IADD3.X R142, R142, UR6, RZ, P2, !PT ;  /* 0x000000068e8e7c10 */ /* 0x008fc600097fe4ff */
[----:B------:R-:W-:Y:S04]  /*48a70*/  STL [R1+0xeb4], R136 ;  /* 0x000eb48801007387 */ /* 0x000fe80000100800 */
[----:B----4-:R-:W3:Y:S04]  /*48a80*/  LDL.LU R141, [R1+0xff4] ;  /* 0x000ff400018d7983 */ /* 0x010ee80000300800 */
[----:B------:R1:W-:Y:S04]  /*48a90*/  STL [R1+0xeb0], R142 ;  /* 0x000eb08e01007387 */ /* 0x0003e80000100800 */
[----:B------:R4:W-:Y:S04]  /*48aa0*/  LDGSTS.E [R2+0x9100], [R128.64], P0 ;  /* 0x0910000080027fae */ /* 0x0009e80008121848 */
[----:B------:R-:W3:Y:S01]  /*48ab0*/  LDL.LU R184, [R1+0x1034] ;  /* 0x0010340001b87983 */ /* 0x000ee20000300800 */
[----:B----4-:R-:W-:-:S03]  /*48ac0*/  IMAD.MOV.U32 R129, RZ, RZ, R142 ;  /* 0x000000ffff817224 */ /* 0x010fc600078e008e */
[----:B-1----:R-:W4:Y:S01]  /*48ad0*/  LDL.LU R142, [R1+0xff0] ;  /* 0x000ff000018e7983 */ /* 0x002f220000300800 */
[----:B------:R-:W-:-:S03]  /*48ae0*/  IMAD.MOV.U32 R128, RZ, RZ, R136 ;  /* 0x000000ffff807224 */ /* 0x000fc600078e0088 */
[----:B------:R-:W4:Y:S01]  /*48af0*/  LDL.LU R185, [R1+0x1030] ;  /* 0x0010300001b97983 */ /* 0x000f220000300800 */
[----:B------:R-:W-:-:S03]  /*48b00*/  IADD3 R146, P1, R146, UR7, RZ ;  /* 0x0000000792927c10 */ /* 0x000fc6000ff3e0ff */
[----:B------:R-:W4:Y:S04]  /*48b10*/  LDL.LU R136, [R1+0x1074] ;  /* 0x0010740001887983 */ /* 0x000f280000300800 */
[----:B------:R-:W4:Y:S01]  /*48b20*/  LDL.LU R143, [R1+0x10b4] ;  /* 0x0010b400018f7983 */ /* 0x000f220000300800 */
[----:B------:R-:W-:-:S03]  /*48b30*/  IADD3 R3, P2, R3, UR7, RZ ;  /* 0x0000000703037c10 */ /* 0x000fc6000ff5e0ff */
[----:B------:R-:W-:Y:S04]  /*48b40*/  STL [R1+0xef4], R146 ;  /* 0x000ef49201007387 */ /* 0x000fe80000100800 */
[----:B------:R1:W-:Y:S01]  /*48b50*/  LDGSTS.E [R2+0x9900], [R128.64], P0 ;  /* 0x0990000080027fae */ /* 0x0003e20008121848 */
[----:B------:R-:W-:Y:S02]  /*48b60*/  IADD3.X R147, R147, UR6, RZ, P1, !PT ;  /* 0x0000000693937c10 */ /* 0x000fe40008ffe4ff */
[----:B------:R-:W-:-:S03]  /*48b70*/  IADD3.X R144, R144, UR6, RZ, P2, !PT ;  /* 0x0000000690907c10 */ /* 0x000fc600097fe4ff */
[----:B------:R1:W-:Y:S04]  /*48b80*/  STL [R1+0xef0], R147 ;  /* 0x000ef09301007387 */ /* 0x0003e80000100800 */
[----:B------:R1:W-:Y:S02]  /*48b90*/  STL [R1+0xf34], R3 ;  /* 0x000f340301007387 */ /* 0x0003e40000100800 */
[----:B-1----:R-:W-:Y:S02]  /*48ba0*/  MOV R129, R147 ;  /* 0x0000009300817202 */ /* 0x002fe40000000f00 */
[----:B------:R-:W4:Y:S01]  /*48bb0*/  LDL.LU R147, [R1+0x1070] ;  /* 0x0010700001937983 */ /* 0x000f220000300800 */
[----:B------:R-:W-:-:S03]  /*48bc0*/  IMAD.MOV.U32 R128, RZ, RZ, R146 ;  /* 0x000000ffff807224 */ /* 0x000fc600078e0092 */
[----:B------:R1:W-:Y:S04]  /*48bd0*/  STL [R1+0xf30], R144 ;  /* 0x000f309001007387 */ /* 0x0003e80000100800 */
[----:B------:R-:W4:Y:S04]  /*48be0*/  LDL.LU R146, [R1+0x10b0] ;  /* 0x0010b00001927983 */ /* 0x000f280000300800 */
[----:B------:R1:W-:Y:S02]  /*48bf0*/  LDGSTS.E [R2+0xa100], [R128.64], P0 ;  /* 0x0a10000080027fae */ /* 0x0003e40008121848 */
[----:B-1----:R-:W-:-:S02]  /*48c00*/  IMAD.MOV.U32 R128, RZ, RZ, R3 ;  /* 0x000000ffff807224 */ /* 0x002fc400078e0003 */
[----:B------:R-:W-:Y:S01]  /*48c10*/  IMAD.MOV.U32 R129, RZ, RZ, R144 ;  /* 0x000000ffff817224 */ /* 0x000fe200078e0090 */
[----:B------:R-:W4:Y:S04]  /*48c20*/  LDL.LU R3, [R1+0x10f4] ;  /* 0x0010f40001037983 */ /* 0x000f280000300800 */
[----:B------:R-:W4:Y:S04]  /*48c30*/  LDL.LU R144, [R1+0x1134] ;  /* 0x0011340001907983 */ /* 0x000f280000300800 */
[----:B------:R1:W-:Y:S01]  /*48c40*/  LDGSTS.E [R2+0xa900], [R128.64], P0 ;  /* 0x0a90000080027fae */ /* 0x0003e20008121848 */
[----:B--2---:R-:W-:-:S05]  /*48c50*/  IADD3 R134, P1, R134, UR7, RZ ;  /* 0x0000000786867c10 */ /* 0x004fca000ff3e0ff */
[----:B------:R2:W-:Y:S01]  /*48c60*/  STL [R1+0xf74], R134 ;  /* 0x000f748601007387 */ /* 0x0005e20000100800 */
[----:B-1----:R-:W-:Y:S01]  /*48c70*/  IMAD.MOV.U32 R128, RZ, RZ, R134 ;  /* 0x000000ffff807224 */ /* 0x002fe200078e0086 */
[----:B------:R-:W-:Y:S02]  /*48c80*/  IADD3 R138, P2, R138, UR7, RZ ;  /* 0x000000078a8a7c10 */ /* 0x000fe4000ff5e0ff */
[----:B------:R-:W-:Y:S02]  /*48c90*/  IADD3.X R145, R145, UR6, RZ, P1, !PT ;  /* 0x0000000691917c10 */ /* 0x000fe40008ffe4ff */
[----:B------:R-:W-:-:S03]  /*48ca0*/  IADD3.X R139, R139, UR6, RZ, P2, !PT ;  /* 0x000000068b8b7c10 */ /* 0x000fc600097fe4ff */
[----:B------:R1:W-:Y:S04]  /*48cb0*/  STL [R1+0xf70], R145 ;  /* 0x000f709101007387 */ /* 0x0003e80000100800 */
[----:B------:R1:W-:Y:S01]  /*48cc0*/  STL [R1+0xfb4], R138 ;  /* 0x000fb48a01007387 */ /* 0x0003e20000100800 */
[----:B------:R-:W-:-:S03]  /*48cd0*/  IMAD.MOV.U32 R129, RZ, RZ, R145 ;  /* 0x000000ffff817224 */ /* 0x000fc600078e0091 */
[----:B--2---:R-:W2:Y:S04]  /*48ce0*/  LDL.LU R134, [R1+0x10f0] ;  /* 0x0010f00001867983 */ /* 0x004ea80000300800 */
[----:B------:R1:W-:Y:S04]  /*48cf0*/  STL [R1+0xfb0], R139 ;  /* 0x000fb08b01007387 */ /* 0x0003e80000100800 */
[----:B-1----:R-:W2:Y:S04]  /*48d00*/  LDL.LU R145, [R1+0x1130] ;  /* 0x0011300001917983 */ /* 0x002ea80000300800 */
[----:B------:R1:W-:Y:S02]  /*48d10*/  LDGSTS.E [R2+0xb100], [R128.64], P0 ;  /* 0x0b10000080027fae */ /* 0x0003e40008121848 */
[----:B-1----:R-:W-:-:S02]  /*48d20*/  IMAD.MOV.U32 R128, RZ, RZ, R138 ;  /* 0x000000ffff807224 */ /* 0x002fc400078e008a */
[----:B------:R-:W-:Y:S01]  /*48d30*/  IMAD.MOV.U32 R129, RZ, RZ, R139 ;  /* 0x000000ffff817224 */ /* 0x000fe200078e008b */
[----:B------:R-:W2:Y:S04]  /*48d40*/  LDL.LU R138, [R1+0x1174] ;  /* 0x00117400018a7983 */ /* 0x000ea80000300800 */
[----:B------:R-:W2:Y:S04]  /*48d50*/  LDL.LU R139, [R1+0x11b4] ;  /* 0x0011b400018b7983 */ /* 0x000ea80000300800 */
[----:B------:R1:W-:Y:S01]  /*48d60*/  LDGSTS.E [R2+0xb900], [R128.64], P0 ;  /* 0x0b90000080027fae */ /* 0x0003e20008121848 */
[----:B---3--:R-:W-:-:S05]  /*48d70*/  IADD3 R141, P1, R141, UR7, RZ ;  /* 0x000000078d8d7c10 */ /* 0x008fca000ff3e0ff */
[----:B------:R3:W-:Y:S01]  /*48d80*/  STL [R1+0xff4], R141 ;  /* 0x000ff48d01007387 */ /* 0x0007e20000100800 */
[----:B-1----:R-:W-:Y:S01]  /*48d90*/  IMAD.MOV.U32 R128, RZ, RZ, R141 ;  /* 0x000000ffff807224 */ /* 0x002fe200078e008d */
[----:B------:R-:W-:Y:S02]  /*48da0*/  IADD3 R184, P2, R184, UR7, RZ ;  /* 0x00000007b8b87c10 */ /* 0x000fe4000ff5e0ff */
[----:B----4-:R-:W-:-:S04]  /*48db0*/  IADD3.X R142, R142, UR6, RZ, P1, !PT ;  /* 0x000000068e8e7c10 */ /* 0x010fc80008ffe4ff */
[----:B------:R-:W-:Y:S01]  /*48dc0*/  MOV R129, R142 ;  /* 0x0000008e00817202 */ /* 0x000fe20000000f00 */
[----:B------:R1:W-:Y:S01]  /*48dd0*/  STL [R1+0xff0], R142 ;  /* 0x000ff08e01007387 */ /* 0x0003e20000100800 */
[----:B------:R-:W-:-:S03]  /*48de0*/  IADD3.X R185, R185, UR6, RZ, P2, !PT ;  /* 0x00000006b9b97c10 */ /* 0x000fc600097fe4ff */
[----:B------:R-:W-:Y:S01]  /*48df0*/  STL [R1+0x1034], R184 ;  /* 0x001034b801007387 */ /* 0x000fe20000100800 */
[----:B------:R-:W-:-:S03]  /*48e00*/  IADD3 R136, P1, R136, UR7, RZ ;  /* 0x0000000788887c10 */ /* 0x000fc6000ff3e0ff */
[----:B---3--:R-:W3:Y:S01]  /*48e10*/  LDL.LU R141, [R1+0x1170] ;  /* 0x00117000018d7983 */ /* 0x008ee20000300800 */
[----:B------:R-:W-:-:S03]  /*48e20*/  IADD3 R143, P2, R143, UR7, RZ ;  /* 0x000000078f8f7c10 */ /* 0x000fc6000ff5e0ff */
[----:B------:R4:W-:Y:S04]  /*48e30*/  LDGSTS.E [R2+0xc100], [R128.64], P0 ;  /* 0x0c10000080027fae */ /* 0x0009e80008121848 */
[----:B------:R-:W-:Y:S04]  /*48e40*/  STL [R1+0x1030], R185 ;  /* 0x001030b901007387 */ /* 0x000fe80000100800 */
[----:B-1----:R-:W3:Y:S01]  /*48e50*/  LDL.LU R142, [R1+0x11b0] ;  /* 0x0011b000018e7983 */ /* 0x002ee20000300800 */
[----:B----4-:R-:W-:Y:S02]  /*48e60*/  IMAD.MOV.U32 R128, RZ, RZ, R184 ;  /* 0x000000ffff807224 */ /* 0x010fe400078e00b8 */
[----:B------:R-:W-:Y:S01]  /*48e70*/  IMAD.MOV.U32 R129, RZ, RZ, R185 ;  /* 0x000000ffff817224 */ /* 0x000fe200078e00b9 */
[----:B------:R1:W-:Y:S04]  /*48e80*/  STL [R1+0x1074], R136 ;  /* 0x0010748801007387 */ /* 0x0003e80000100800 */
[----:B------:R4:W-:Y:S01]  /*48e90*/  LDGSTS.E [R2+0xc900], [R128.64], P0 ;  /* 0x0c90000080027fae */ /* 0x0009e20008121848 */
[----:B------:R-:W-:-:S05]  /*48ea0*/  IADD3.X R147, R147, UR6, RZ, P1, !PT ;  /* 0x0000000693937c10 */ /* 0x000fca0008ffe4ff */
[----:B------:R4:W-:Y:S01]  /*48eb0*/  STL [R1+0x1070], R147 ;  /* 0x0010709301007387 */ /* 0x0009e20000100800 */
[----:B------:R-:W-:-:S03]  /*48ec0*/  IADD3.X R146, R146, UR6, RZ, P2, !PT ;  /* 0x0000000692927c10 */ /* 0x000fc600097fe4ff */
[----:B------:R4:W-:Y:S02]  /*48ed0*/  STL [R1+0x10b4], R143 ;  /* 0x0010b48f01007387 */ /* 0x0009e40000100800 */
[----:B----4-:R-:W-:Y:S02]  /*48ee0*/  IMAD.MOV.U32 R128, RZ, RZ, R136 ;  /* 0x000000ffff807224 */ /* 0x010fe400078e0088 */
[----:B------:R-:W-:Y:S01]  /*48ef0*/  IMAD.MOV.U32 R129, RZ, RZ, R147 ;  /* 0x000000ffff817224 */ /* 0x000fe200078e0093 */
[----:B-1----:R-:W4:Y:S04]  /*48f00*/  LDL.LU R136, [R1+0x9fc] ;  /* 0x0009fc0001887983 */ /* 0x002f280000300800 */
[----:B------:R-:W-:Y:S04]  /*48f10*/  STL [R1+0x10b0], R146 ;  /* 0x0010b09201007387 */ /* 0x000fe80000100800 */
[----:B------:R1:W-:Y:S04]  /*48f20*/  LDGSTS.E [R2+0xd100], [R128.64], P0 ;  /* 0x0d10000080027fae */ /* 0x0003e80008121848 */
[----:B------:R-:W4:Y:S01]  /*48f30*/  LDL.LU R147, [R1+0xa3c] ;  /* 0x000a3c0001937983 */ /* 0x000f220000300800 */
[----:B------:R-:W-:Y:S01]  /*48f40*/  IADD3 R3, P1, R3, UR7, RZ ;  /* 0x0000000703037c10 */ /* 0x000fe2000ff3e0ff */
[----:B-1----:R-:W-:-:S02]  /*48f50*/  IMAD.MOV.U32 R128, RZ, RZ, R143 ;  /* 0x000000ffff807224 */ /* 0x002fc400078e008f */
[----:B------:R-:W4:Y:S01]  /*48f60*/  LDL.LU R143, [R1+0x9f8] ;  /* 0x0009f800018f7983 */ /* 0x000f220000300800 */
[----:B------:R-:W-:Y:S01]  /*48f70*/  IMAD.MOV.U32 R129, RZ, RZ, R146 ;  /* 0x000000ffff817224 */ /* 0x000fe200078e0092 */
[----:B------:R-:W-:Y:S02]  /*48f80*/  IADD3 R144, P2, R144, UR7, RZ ;  /* 0x0000000790907c10 */ /* 0x000fe4000ff5e0ff */
[----:B------:R-:W4:Y:S04]  /*48f90*/  LDL.LU R184, [R1+0xa38] ;  /* 0x000a380001b87983 */ /* 0x000f280000300800 */
        /* <DEDUP_REMOVED lines=13> */
[----:B------:R-:W2:Y:S04]  /*49070*/  LDL.LU R145, [R1+0xa78] ;  /* 0x000a780001917983 */ /* 0x000ea80000300800 */
[----:B------:R-:W2:Y:S01]  /*49080*/  LDL.LU R146, [R1+0xab8] ;  /* 0x000ab80001927983 */ /* 0x000ea20000300800 */
[----:B------:R-:W-:Y:S01]  /*49090*/  IADD3 R138, P1, R138, UR7, RZ ;  /* 0x000000078a8a7c10 */ /* 0x000fe2000ff3e0ff */
[----:B------:R-:W-:Y:S01]  /*490a0*/  IMAD.MOV.U32 R128, RZ, RZ, R144 ;  /* 0x000000ffff807224 */ /* 0x000fe200078e0090 */
[----:B------:R-:W-:-:S03]  /*490b0*/  IADD3 R139, P2, R139, UR7, RZ ;  /* 0x000000078b8b7c10 */ /* 0x000fc6000ff5e0ff */
[----:B------:R1:W-:Y:S04]  /*490c0*/  STL [R1+0x1174], R138 ;  /* 0x0011748a01007387 */ /* 0x0003e80000100800 */
[----:B------:R1:W-:Y:S02]  /*490d0*/  LDGSTS.E [R2+0xe900], [R128.64], P0 ;  /* 0x0e90000080027fae */ /* 0x0003e40008121848 */
[----:B-1----:R-:W-:Y:S01]  /*490e0*/  IMAD.MOV.U32 R128, RZ, RZ, R138 ;  /* 0x000000ffff807224 */ /* 0x002fe200078e008a */
[----:B---3--:R-:W-:-:S05]  /*490f0*/  IADD3.X R141, R141, UR6, RZ, P1, !PT ;  /* 0x000000068d8d7c10 */ /* 0x008fca0008ffe4ff */
[----:B------:R-:W-:Y:S01]  /*49100*/  IMAD.MOV.U32 R129, RZ, RZ, R141 ;  /* 0x000000ffff817224 */ /* 0x000fe200078e008d */
[----:B------:R1:W-:Y:S04]  /*49110*/  STL [R1+0x1170], R141 ;  /* 0x0011708d01007387 */ /* 0x0003e80000100800 */
[----:B------:R3:W-:Y:S01]  /*49120*/  STL [R1+0x11b4], R139 ;  /* 0x0011b48b01007387 */ /* 0x0007e20000100800 */
[----:B------:R-:W-:-:S03]  /*49130*/  IADD3.X R142, R142, UR6, RZ, P2, !PT ;  /* 0x000000068e8e7c10 */ /* 0x000fc600097fe4ff */
[----:B------:R-:W2:Y:S04]  /*49140*/  LDL.LU R138, [R1+0xafc] ;  /* 0x000afc00018a7983 */ /* 0x000ea80000300800 */
[----:B------:R3:W-:Y:S04]  /*49150*/  STL [R1+0x11b0], R142 ;  /* 0x0011b08e01007387 */ /* 0x0007e80000100800 */
[----:B------:R3:W-:Y:S04]  /*49160*/  LDGSTS.E [R2+0xf100], [R128.64], P0 ;  /* 0x0f10000080027fae */ /* 0x0007e80008121848 */
[----:B-1----:R-:W2:Y:S01]  /*49170*/  LDL.LU R141, [R1+0xb3c] ;  /* 0x000b3c00018d7983 */ /* 0x002ea20000300800 */
[----:B---3--:R-:W-:-:S03]  /*49180*/  IMAD.MOV.U32 R128, RZ, RZ, R139 ;  /* 0x000000ffff807224 */ /* 0x008fc600078e008b */
[----:B------:R-:W3:Y:S01]  /*49190*/  LDL.LU R139, [R1+0xaf8] ;  /* 0x000af800018b7983 */ /* 0x000ee20000300800 */
[----:B------:R-:W-:Y:S01]  /*491a0*/  IMAD.MOV.U32 R129, RZ, RZ, R142 ;  /* 0x000000ffff817224 */ /* 0x000fe200078e008e */
[----:B----4-:R-:W-:Y:S02]  /*491b0*/  IADD3 R136, P1, R136, UR7, RZ ;  /* 0x0000000788887c10 */ /* 0x010fe4000ff3e0ff */
[----:B------:R-:W3:Y:S04]  /*491c0*/  LDL.LU R144, [R1+0xb38] ;  /* 0x000b380001907983 */ /* 0x000ee80000300800 */
[----:B------:R1:W-:Y:S01]  /*491d0*/  LDGSTS.E [R2+0xf900], [R128.64], P0 ;  /* 0x0f90000080027fae */ /* 0x0003e20008121848 */
[----:B------:R-:W-:-:S03]  /*491e0*/  IADD3 R147, P2, R147, UR7, RZ ;  /* 0x0000000793937c10 */ /* 0x000fc6000ff5e0ff */
[----:B------:R-:W-:Y:S04]  /*491f0*/  STL [R1+0x9fc], R136 ;  /* 0x0009fc8801007387 */ /* 0x000fe80000100800 */
[----:B------:R-:W-:Y:S01]  /*49200*/  STL [R1+0xa3c], R147 ;  /* 0x000a3c9301007387 */ /* 0x000fe20000100800 */
[----:B-1----:R-:W-:Y:S01]  /*49210*/  IMAD.U32 R2, RZ, RZ, UR5 ;  /* 0x00000005ff027e24 */ /* 0x002fe2000f8e00ff */
[----:B------:R-:W-:-:S04]  /*49220*/  IADD3.X R143, R143, UR6, RZ, P1, !PT ;  /* 0x000000068f8f7c10 */ /* 0x000fc80008ffe4ff */
[----:B------:R-:W-:Y:S01]  /*49230*/  LEA R2, R2, R131, 0x10 ;  /* 0x0000008302027211 */ /* 0x000fe200078e80ff */
[----:B------:R1:W-:Y:S01]  /*49240*/  STL [R1+0x9f8], R143 ;  /* 0x0009f88f01007387 */ /* 0x0003e20000100800 */
[----:B------:R-:W-:-:S03]  /*49250*/  IMAD.MOV.U32 R129, RZ, RZ, R143 ;  /* 0x000000ffff817224 */ /* 0x000fc600078e008f */
[----:B------:R-:W3:Y:S01]  /*49260*/  LDL.LU R142, [R1+0xb7c] ;  /* 0x000b7c00018e7983 */ /* 0x000ee20000300800 */
[----:B------:R-:W-:-:S03]  /*49270*/  IMAD.MOV.U32 R128, RZ, RZ, R136 ;  /* 0x000000ffff807224 */ /* 0x000fc600078e0088 */
[----:B------:R-:W3:Y:S01]  /*49280*/  LDL.LU R131, [R1+0xbbc] ;  /* 0x000bbc0001837983 */ /* 0x000ee20000300800 */
[----:B------:R-:W-:-:S03]  /*49290*/  IADD3.X R184, R184, UR6, RZ, P2, !PT ;  /* 0x00000006b8b87c10 */ /* 0x000fc600097fe4ff */
[----:B-1----:R-:W3:Y:S04]  /*492a0*/  LDL.LU R143, [R1+0xb78] ;  /* 0x000b7800018f7983 */ /* 0x002ee80000300800 */
[----:B------:R-:W3:Y:S04]  /*492b0*/  LDL.LU R136, [R1+0xbb8] ;  /* 0x000bb80001887983 */ /* 0x000ee80000300800 */
[----:B------:R1:W-:Y:S04]  /*492c0*/  LDGSTS.E [R2+0x200], [R128.64], P0 ;  /* 0x0020000080027fae */ /* 0x0003e80008121848 */
[----:B------:R-:W-:Y:S01]  /*492d0*/  STL [R1+0xa38], R184 ;  /* 0x000a38b801007387 */ /* 0x000fe20000100800 */
[----:B-1----:R-:W-:-:S02]  /*492e0*/  IMAD.MOV.U32 R128, RZ, RZ, R147 ;  /* 0x000000ffff807224 */ /* 0x002fc400078e0093 */
[----:B------:R-:W-:-:S05]  /*492f0*/  IMAD.MOV.U32 R129, RZ, RZ, R184 ;  /* 0x000000ffff817224 */ /* 0x000fca00078e00b8 */
[----:B------:R1:W-:Y:S01]  /*49300*/  LDGSTS.E [R2+0xa00], [R128.64], P0 ;  /* 0x00a0000080027fae */ /* 0x0003e20008121848 */
[----:B--2---:R-:W-:-:S05]  /*49310*/  IADD3 R3, P1, R3, UR7, RZ ;  /* 0x0000000703037c10 */ /* 0x004fca000ff3e0ff */
[----:B------:R-:W-:Y:S01]  /*49320*/  STL [R1+0xa7c], R3 ;  /* 0x000a7c0301007387 */ /* 0x000fe20000100800 */
[----:B-1----:R-:W-:Y:S01]  /*49330*/  IMAD.MOV.U32 R128, RZ, RZ, R3 ;  /* 0x000000ffff807224 */ /* 0x002fe200078e0003 */
[----:B------:R-:W-:Y:S02]  /*49340*/  IADD3 R134, P2, R134, UR7, RZ ;  /* 0x0000000786867c10 */ /* 0x000fe4000ff5e0ff */
[----:B------:R-:W-:Y:S02]  /*49350*/  IADD3.X R145, R145, UR6, RZ, P1, !PT ;  /* 0x0000000691917c10 */ /* 0x000fe40008ffe4ff */
[----:B------:R-:W-:-:S03]  /*49360*/  IADD3.X R146, R146, UR6, RZ, P2, !PT ;  /* 0x0000000692927c10 */ /* 0x000fc600097fe4ff */
[----:B------:R-:W-:Y:S01]  /*49370*/  IMAD.MOV.U32 R129, RZ, RZ, R145 ;  /* 0x000000ffff817224 */ /* 0x000fe200078e0091 */
[----:B------:R1:W-:Y:S04]  /*49380*/  STL [R1+0xa78], R145 ;  /* 0x000a789101007387 */ /* 0x0003e80000100800 */
[----:B------:R-:W-:Y:S04]  /*49390*/  STL [R1+0xabc], R134 ;  /* 0x000abc8601007387 */ /* 0x000fe80000100800 */
[----:B------:R2:W-:Y:S04]  /*493a0*/  LDGSTS.E [R2+0x1200], [R128.64], P0 ;  /* 0x0120000080027fae */ /* 0x0005e80008121848 */
[----:B-1----:R-:W4:Y:S04]  /*493b0*/  LDL.LU R145, [R1+0xbfc] ;  /* 0x000bfc0001917983 */ /* 0x002f280000300800 */
[----:B------:R1:W-:Y:S04]  /*493c0*/  STL [R1+0xab8], R146 ;  /* 0x000ab89201007387 */ /* 0x0003e80000100800 */
[----:B------:R-:W4:Y:S01]  /*493d0*/  LDL.LU R3, [R1+0xc3c] ;  /* 0x000c3c0001037983 */ /* 0x000f220000300800 */
[----:B--2---:R-:W-:-:S03]  /*493e0*/  MOV R129, R146 ;  /* 0x0000009200817202 */ /* 0x004fc60000000f00 */
[----:B-1----:R-:W2:Y:S01]  /*493f0*/  LDL.LU R146, [R1+0xbf8] ;  /* 0x000bf80001927983 */ /* 0x002ea20000300800 */
[----:B------:R-:W-:-:S03]  /*49400*/  IMAD.MOV.U32 R128, RZ, RZ, R134 ;  /* 0x000000ffff807224 */ /* 0x000fc600078e0086 */
[----:B------:R-:W2:Y:S04]  /*49410*/  LDL.LU R134, [R1+0xc38] ;  /* 0x000c380001867983 */ /* 0x000ea80000300800 */
[----:B------:R1:W-:Y:S01]  /*49420*/  LDGSTS.E [R2+0x1a00], [R128.64], P0 ;  /* 0x01a0000080027fae */ /* 0x0003e20008121848 */
[----:B------:R-:W-:-:S05]  /*49430*/  IADD3 R138, P1, R138, UR7, RZ ;  /* 0x000000078a8a7c10 */ /* 0x000fca000ff3e0ff */
[----:B------:R-:W-:Y:S01]  /*49440*/  STL [R1+0xafc], R138 ;  /* 0x000afc8a01007387 */ /* 0x000fe20000100800 */
[----:B-1----:R-:W-:Y:S01]  /*49450*/  IMAD.MOV.U32 R128, RZ, RZ, R138 ;  /* 0x000000ffff807224 */ /* 0x002fe200078e008a */
[----:B------:R-:W-:Y:S02]  /*49460*/  IADD3 R141, P2, R141, UR7, RZ ;  /* 0x000000078d8d7c10 */ /* 0x000fe4000ff5e0ff */
[----:B---3--:R-:W-:Y:S02]  /*49470*/  IADD3.X R139, R139, UR6, RZ, P1, !PT ;  /* 0x000000068b8b7c10 */ /* 0x008fe40008ffe4ff */
[----:B------:R-:W-:-:S03]  /*49480*/  IADD3.X R144, R144, UR6, RZ, P2, !PT ;  /* 0x0000000690907c10 */ /* 0x000fc600097fe4ff */
[----:B------:R-:W-:Y:S01]  /*49490*/  IMAD.MOV.U32 R129, RZ, RZ, R139 ;  /* 0x000000ffff817224 */ /* 0x000fe200078e008b */
[----:B------:R1:W-:Y:S04]  /*494a0*/  STL [R1+0xaf8], R139 ;  /* 0x000af88b01007387 */ /* 0x0003e80000100800 */
[----:B------:R-:W-:Y:S04]  /*494b0*/  STL [R1+0xb3c], R141 ;  /* 0x000b3c8d01007387 */ /* 0x000fe80000100800 */
[----:B------:R3:W-:Y:S04]  /*494c0*/  LDGSTS.E [R2+0x2200], [R128.64], P0 ;  /* 0x0220000080027fae */ /* 0x0007e80008121848 */
[----:B-1----:R-:W2:Y:S04]  /*494d0*/  LDL.LU R139, [R1+0xc7c] ;  /* 0x000c7c00018b7983 */ /* 0x002ea80000300800 */
[----:B------:R1:W-:Y:S04]  /*494e0*/  STL [R1+0xb38], R144 ;  /* 0x000b389001007387 */ /* 0x0003e80000100800 */
[----:B------:R-:W2:Y:S01]  /*494f0*/  LDL.LU R138, [R1+0xcbc] ;  /* 0x000cbc00018a7983 */ /* 0x000ea20000300800 */
[----:B---3--:R-:W-:-:S02]  /*49500*/  IMAD.MOV.U32 R129, RZ, RZ, R144 ;  /* 0x000000ffff817224 */ /* 0x008fc400078e0090 */
[----:B------:R-:W-:Y:S01]  /*49510*/  IMAD.MOV.U32 R128, RZ, RZ, R141 ;  /* 0x000000ffff807224 */ /* 0x000fe200078e008d */
[----:B-1----:R-:W3:Y:S01]  /*49520*/  LDL.LU R144, [R1+0xc78] ;  /* 0x000c780001907983 */ /* 0x002ee20000300800 */
[----:B------:R-:W-:-:S03]  /*49530*/  IADD3 R142, P1, R142, UR7, RZ ;  /* 0x000000078e8e7c10 */ /* 0x000fc6000ff3e0ff */
[----:B------:R-:W3:Y:S01]  /*49540*/  LDL.LU R141, [R1+0xcb8] ;  /* 0x000cb800018d7983 */ /* 0x000ee20000300800 */
[----:B------:R-:W-:-:S03]  /*49550*/  IADD3 R131, P2, R131, UR7, RZ ;  /* 0x0000000783837c10 */ /* 0x000fc6000ff5e0ff */
[----:B------:R1:W-:Y:S01]  /*49560*/  LDGSTS.E [R2+0x2a00], [R128.64], P0 ;  /* 0x02a0000080027fae */ /* 0x0003e20008121848 */
[----:B------:R-:W-:-:S03]  /*49570*/  IADD3.X R143, R143, UR6, RZ, P1, !PT ;  /* 0x000000068f8f7c10 */ /* 0x000fc60008ffe4ff */
[----:B------:R1:W-:Y:S01]  /*49580*/  STL [R1+0xb7c], R142 ;  /* 0x000b7c8e01007387 */ /* 0x0003e20000100800 */
[----:B------:R-:W-:-:S03]  /*49590*/  IADD3.X R136, R136, UR6, RZ, P2, !PT ;  /* 0x0000000688887c10 */ /* 0x000fc600097fe4ff */
[----:B------:R1:W-:Y:S02]  /*495a0*/  STL [R1+0xb78], R143 ;  /* 0x000b788f01007387 */ /* 0x0003e40000100800 */
[----:B-1----:R-:W-:Y:S02]  /*495b0*/  IMAD.MOV.U32 R128, RZ, RZ, R142 ;  /* 0x000000ffff807224 */ /* 0x002fe400078e008e */
[----:B------:R1:W-:Y:S01]  /*495c0*/  STL [R1+0xbbc], R131 ;  /* 0x000bbc8301007387 */ /* 0x0003e20000100800 */
[----:B------:R-:W-:-:S03]  /*495d0*/  IMAD.MOV.U32 R129, RZ, RZ, R143 ;  /* 0x000000ffff817224 */ /* 0x000fc600078e008f */
[----:B------:R-:W3:Y:S04]  /*495e0*/  LDL.LU R142, [R1+0xcfc] ;  /* 0x000cfc00018e7983 */ /* 0x000ee80000300800 */
[----:B------:R1:W-:Y:S04]  /*495f0*/  STL [R1+0xbb8], R136 ;  /* 0x000bb88801007387 */ /* 0x0003e80000100800 */
[----:B------:R-:W3:Y:S04]  /*49600*/  LDL.LU R147, [R1+0xd3c] ;  /* 0x000d3c0001937983 */ /* 0x000ee80000300800 */
[----:B------:R-:W3:Y:S04]  /*49610*/  LDL.LU R143, [R1+0xcf8] ;  /* 0x000cf800018f7983 */ /* 0x000ee80000300800 */
[----:B------:R-:W3:Y:S04]  /*49620*/  LDL.LU R184, [R1+0xd38] ;  /* 0x000d380001b87983 */ /* 0x000ee80000300800 */
[----:B------:R1:W-:Y:S02]  /*49630*/  LDGSTS.E [R2+0x3200], [R128.64], P0 ;  /* 0x0320000080027fae */ /* 0x0003e40008121848 */
[----:B-1----:R-:W-:Y:S01]  /*49640*/  IMAD.MOV.U32 R128, RZ, RZ, R131 ;  /* 0x000000ffff807224 */ /* 0x002fe200078e0083 */
[----:B------:R-:W-:Y:S01]  /*49650*/  MOV R129, R136 ;  /* 0x0000008800817202 */ /* 0x000fe20000000f00 */
        /* <DEDUP_REMOVED lines=10> */
[----:B------:R2:W-:Y:S04]  /*49700*/  STL [R1+0xc3c], R3 ;  /* 0x000c3c0301007387 */ /* 0x0005e80000100800 */
[----:B----4-:R-:W4:Y:S01]  /*49710*/  LDL.LU R145, [R1+0xd78] ;  /* 0x000d780001917983 */ /* 0x010f220000300800 */
[----:B------:R-:W-:-:S03]  /*49720*/  IMAD.MOV.U32 R129, RZ, RZ, R146 ;  /* 0x000000ffff817224 */ /* 0x000fc600078e0092 */
[----:B------:R2:W-:Y:S04]  /*49730*/  STL [R1+0xc38], R134 ;  /* 0x000c388601007387 */ /* 0x0005e80000100800 */
[----:B-1----:R-:W4:Y:S04]  /*49740*/  LDL.LU R146, [R1+0xdb8] ;  /* 0x000db80001927983 */ /* 0x002f280000300800 */
[----:B------:R1:W-:Y:S02]  /*49750*/  LDGSTS.E [R2+0x4200], [R128.64], P0 ;  /* 0x0420000080027fae */ /* 0x0003e40008121848 */
[----:B-1----:R-:W-:-:S02]  /*49760*/  IMAD.MOV.U32 R128, RZ, RZ, R3 ;  /* 0x000000ffff807224 */ /* 0x002fc400078e0003 */
[----:B------:R-:W-:Y:S01]  /*49770*/  IMAD.MOV.U32 R129, RZ, RZ, R134 ;  /* 0x000000ffff817224 */ /* 0x000fe200078e0086 */
[----:B--2---:R-:W2:Y:S04]  /*49780*/  LDL.LU R3, [R1+0xdfc] ;  /* 0x000dfc0001037983 */ /* 0x004ea80000300800 */
[----:B------:R-:W2:Y:S04]  /*49790*/  LDL.LU R134, [R1+0xe3c] ;  /* 0x000e3c0001867983 */ /* 0x000ea80000300800 */
[----:B------:R1:W-:Y:S01]  /*497a0*/  LDGSTS.E [R2+0x4a00], [R128.64], P0 ;  /* 0x04a0000080027fae */ /* 0x0003e20008121848 */
[----:B------:R-:W-:-:S05]  /*497b0*/  IADD3 R139, P1, R139, UR7, RZ ;  /* 0x000000078b8b7c10 */ /* 0x000fca000ff3e0ff */
[----:B------:R1:W-:Y:S01]  /*497c0*/  STL [R1+0xc7c], R139 ;  /* 0x000c7c8b01007387 */ /* 0x0003e20000100800 */
[----:B------:R-:W-:Y:S02]  /*497d0*/  IADD3 R138, P2, R138, UR7, RZ ;  /* 0x000000078a8a7c10 */ /* 0x000fe4000ff5e0ff */
[----:B---3--:R-:W-:Y:S01]  /*497e0*/  IADD3.X R144, R144, UR6, RZ, P1, !PT ;  /* 0x0000000690907c10 */ /* 0x008fe20008ffe4ff */
[----:B-1----:R-:W-:Y:S01]  /*497f0*/  IMAD.MOV.U32 R128, RZ, RZ, R139 ;  /* 0x000000ffff807224 */ /* 0x002fe200078e008b */
[----:B------:R-:W-:-:S03]  /*49800*/  IADD3.X R141, R141, UR6, RZ, P2, !PT ;  /* 0x000000068d8d7c10 */ /* 0x000fc600097fe4ff */
[----:B------:R1:W-:Y:S01]  /*49810*/  STL [R1+0xc78], R144 ;  /* 0x000c789001007387 */ /* 0x0003e20000100800 */
[----:B------:R-:W-:-:S03]  /*49820*/  IMAD.MOV.U32 R129, RZ, RZ, R144 ;  /* 0x000000ffff817224 */ /* 0x000fc600078e0090 */
[----:B------:R3:W-:Y:S04]  /*49830*/  STL [R1+0xcbc], R138 ;  /* 0x000cbc8a01007387 */ /* 0x0007e80000100800 */
[----:B------:R-:W2:Y:S04]  /*49840*/  LDL.LU R139, [R1+0xdf8] ;  /* 0x000df800018b7983 */ /* 0x000ea80000300800 */
[----:B------:R3:W-:Y:S04]  /*49850*/  STL [R1+0xcb8], R141 ;  /* 0x000cb88d01007387 */ /* 0x0007e80000100800 */
[----:B-1----:R-:W2:Y:S01]  /*49860*/  LDL.LU R144, [R1+0xe38] ;  /* 0x000e380001907983 */ /* 0x002ea20000300800 */
[----:B------:R-:W-:-:S03]  /*49870*/  IADD3 R142, P1, R142, UR7, RZ ;  /* 0x000000078e8e7c10 */ /* 0x000fc6000ff3e0ff */
[----:B------:R1:W-:Y:S01]  /*49880*/  LDGSTS.E [R2+0x5200], [R128.64], P0 ;  /* 0x0520000080027fae */ /* 0x0003e20008121848 */
[----:B------:R-:W-:Y:S02]  /*49890*/  IADD3 R147, P2, R147, UR7, RZ ;  /* 0x0000000793937c10 */ /* 0x000fe4000ff5e0ff */
[----:B------:R-:W-:Y:S01]  /*498a0*/  IADD3.X R143, R143, UR6, RZ, P1, !PT ;  /* 0x000000068f8f7c10 */ /* 0x000fe20008ffe4ff */
[----:B-1----:R-:W-:Y:S01]  /*498b0*/  IMAD.MOV.U32 R128, RZ, RZ, R138 ;  /* 0x000000ffff807224 */ /* 0x002fe200078e008a */
[----:B------:R-:W-:Y:S01]  /*498c0*/  MOV R129, R141 ;  /* 0x0000008d00817202 */ /* 0x000fe20000000f00 */
[----:B---3--:R-:W2:Y:S01]  /*498d0*/  LDL.LU R138, [R1+0xe7c] ;  /* 0x000e7c00018a7983 */ /* 0x008ea20000300800 */
[----:B------:R-:W-:-:S03]  /*498e0*/  IADD3.X R184, R184, UR6, RZ, P2, !PT ;  /* 0x00000006b8b87c10 */ /* 0x000fc600097fe4ff */
[----:B------:R-:W2:Y:S04]  /*498f0*/  LDL.LU R141, [R1+0xebc] ;  /* 0x000ebc00018d7983 */ /* 0x000ea80000300800 */
[----:B------:R-:W-:Y:S04]  /*49900*/  STL [R1+0xcfc], R142 ;  /* 0x000cfc8e01007387 */ /* 0x000fe80000100800 */
[----:B------:R1:W-:Y:S04]  /*49910*/  LDGSTS.E [R2+0x5a00], [R128.64], P0 ;  /* 0x05a0000080027fae */ /* 0x0003e80008121848 */
[----:B------:R1:W-:Y:S04]  /*49920*/  STL [R1+0xcf8], R143 ;  /* 0x000cf88f01007387 */ /* 0x0003e80000100800 */
[----:B------:R-:W-:Y:S01]  /*49930*/  STL [R1+0xd3c], R147 ;  /* 0x000d3c9301007387 */ /* 0x000fe20000100800 */
[----:B-1----:R-:W-:-:S03]  /*49940*/  IMAD.MOV.U32 R129, RZ, RZ, R143 ;  /* 0x000000ffff817224 */ /* 0x002fc600078e008f */
[----:B------:R-:W2:Y:S01]  /*49950*/  LDL.LU R143, [R1+0xe78] ;  /* 0x000e7800018f7983 */ /* 0x000ea20000300800 */
[----:B------:R-:W-:Y:S01]  /*49960*/  IMAD.MOV.U32 R128, RZ, RZ, R142 ;  /* 0x000000ffff807224 */ /* 0x000fe200078e008e */
[----:B------:R-:W-:Y:S02]  /*49970*/  IADD3 R131, P1, R131, UR7, RZ ;  /* 0x0000000783837c10 */ /* 0x000fe4000ff3e0ff */
[----:B------:R-:W-:Y:S04]  /*49980*/  STL [R1+0xd38], R184 ;  /* 0x000d38b801007387 */ /* 0x000fe80000100800 */
[----:B------:R-:W2:Y:S01]  /*49990*/  LDL.LU R142, [R1+0xeb8] ;  /* 0x000eb800018e7983 */ /* 0x000ea20000300800 */
[----:B------:R-:W-:-:S03]  /*499a0*/  IADD3 R136, P2, R136, UR7, RZ ;  /* 0x0000000788887c10 */ /* 0x000fc6000ff5e0ff */
[----:B------:R1:W-:Y:S04]  /*499b0*/  LDGSTS.E [R2+0x6200], [R128.64], P0 ;  /* 0x0620000080027fae */ /* 0x0003e80008121848 */
[----:B------:R-:W-:Y:S01]  /*499c0*/  STL [R1+0xd7c], R131 ;  /* 0x000d7c8301007387 */ /* 0x000fe20000100800 */
[----:B-1----:R-:W-:Y:S02]  /*499d0*/  IMAD.MOV.U32 R128, RZ, RZ, R147 ;  /* 0x000000ffff807224 */ /* 0x002fe400078e0093 */
[----:B------:R-:W-:-:S05]  /*499e0*/  IMAD.MOV.U32 R129, RZ, RZ, R184 ;  /* 0x000000ffff817224 */ /* 0x000fca00078e00b8 */
[----:B------:R1:W-:Y:S02]  /*499f0*/  LDGSTS.E [R2+0x6a00], [R128.64], P0 ;  /* 0x06a0000080027fae */ /* 0x0003e40008121848 */
[----:B-1----:R-:W-:Y:S01]  /*49a00*/  IMAD.MOV.U32 R128, RZ, RZ, R131 ;  /* 0x000000ffff807224 */ /* 0x002fe200078e0083 */
[----:B----4-:R-:W-:-:S05]  /*49a10*/  IADD3.X R145, R145, UR6, RZ, P1, !PT ;  /* 0x0000000691917c10 */ /* 0x010fca0008ffe4ff */
        /* <DEDUP_REMOVED lines=8> */
[----:B----4-:R-:W-:-:S03]  /*49aa0*/  MOV R129, R146 ;  /* 0x0000009200817202 */ /* 0x010fc60000000f00 */
[----:B-1----:R-:W4:Y:S01]  /*49ab0*/  LDL.LU R146, [R1+0xef8] ;  /* 0x000ef80001927983 */ /* 0x002f220000300800 */
[----:B------:R-:W-:-:S03]  /*49ac0*/  IMAD.MOV.U32 R128, RZ, RZ, R136 ;  /* 0x000000ffff807224 */ /* 0x000fc600078e0088 */
[----:B------:R-:W4:Y:S01]  /*49ad0*/  LDL.LU R136, [R1+0xf38] ;  /* 0x000f380001887983 */ /* 0x000f220000300800 */
[----:B--2---:R-:W-:Y:S02]  /*49ae0*/  IADD3 R3, P1, R3, UR7, RZ ;  /* 0x0000000703037c10 */ /* 0x004fe4000ff3e0ff */
[----:B------:R-:W-:Y:S01]  /*49af0*/  IADD3 R134, P2, R134, UR7, RZ ;  /* 0x0000000786867c10 */ /* 0x000fe2000ff5e0ff */
[----:B------:R1:W-:Y:S04]  /*49b00*/  LDGSTS.E [R2+0x7a00], [R128.64], P0 ;  /* 0x07a0000080027fae */ /* 0x0003e80008121848 */
[----:B------:R-:W-:Y:S01]  /*49b10*/  STL [R1+0xdfc], R3 ;  /* 0x000dfc0301007387 */ /* 0x000fe20000100800 */
[----:B-1----:R-:W-:Y:S01]  /*49b20*/  IMAD.MOV.U32 R128, RZ, RZ, R3 ;  /* 0x000000ffff807224 */ /* 0x002fe200078e0003 */
[----:B------:R-:W-:-:S05]  /*49b30*/  IADD3.X R139, R139, UR6, RZ, P1, !PT ;  /* 0x000000068b8b7c10 */ /* 0x000fca0008ffe4ff */
[----:B------:R-:W-:Y:S01]  /*49b40*/  IMAD.MOV.U32 R129, RZ, RZ, R139 ;  /* 0x000000ffff817224 */ /* 0x000fe200078e008b */
[----:B------:R1:W-:Y:S01]  /*49b50*/  STL [R1+0xdf8], R139 ;  /* 0x000df88b01007387 */ /* 0x0003e20000100800 */
[----:B------:R-:W-:-:S03]  /*49b60*/  IADD3.X R144, R144, UR6, RZ, P2, !PT ;  /* 0x0000000690907c10 */ /* 0x000fc600097fe4ff */
[----:B------:R-:W-:Y:S04]  /*49b70*/  STL [R1+0xe3c], R134 ;  /* 0x000e3c8601007387 */ /* 0x000fe80000100800 */
[----:B------:R2:W-:Y:S04]  /*49b80*/  LDGSTS.E [R2+0x8200], [R128.64], P0 ;  /* 0x0820000080027fae */ /* 0x0005e80008121848 */
[----:B-1----:R-:W4:Y:S04]  /*49b90*/  LDL.LU R139, [R1+0xf7c] ;  /* 0x000f7c00018b7983 */ /* 0x002f280000300800 */
[----:B------:R1:W-:Y:S04]  /*49ba0*/  STL [R1+0xe38], R144 ;  /* 0x000e389001007387 */ /* 0x0003e80000100800 */
[----:B------:R-:W4:Y:S01]  /*49bb0*/  LDL.LU R3, [R1+0xfbc] ;  /* 0x000fbc0001037983 */ /* 0x000f220000300800 */
[----:B------:R-:W-:Y:S01]  /*49bc0*/  IADD3 R138, P1, R138, UR7, RZ ;  /* 0x000000078a8a7c10 */ /* 0x000fe2000ff3e0ff */
[----:B--2---:R-:W-:-:S02]  /*49bd0*/  IMAD.MOV.U32 R129, RZ, RZ, R144 ;  /* 0x000000ffff817224 */ /* 0x004fc400078e0090 */
[----:B------:R-:W-:Y:S01]  /*49be0*/  IMAD.MOV.U32 R128, RZ, RZ, R134 ;  /* 0x000000ffff807224 */ /* 0x000fe200078e0086 */
[----:B------:R-:W-:Y:S01]  /*49bf0*/  IADD3 R141, P2, R141, UR7, RZ ;  /* 0x000000078d8d7c10 */ /* 0x000fe2000ff5e0ff */
[----:B-1----:R-:W2:Y:S04]  /*49c00*/  LDL.LU R144, [R1+0xf78] ;  /* 0x000f780001907983 */ /* 0x002ea80000300800 */
[----:B------:R-:W2:Y:S04]  /*49c10*/  LDL.LU R134, [R1+0xfb8] ;  /* 0x000fb80001867983 */ /* 0x000ea80000300800 */
[----:B------:R1:W-:Y:S04]  /*49c20*/  STL [R1+0xe7c], R138 ;  /* 0x000e7c8a01007387 */ /* 0x0003e80000100800 */
[----:B------:R1:W-:Y:S01]  /*49c30*/  LDGSTS.E [R2+0x8a00], [R128.64], P0 ;  /* 0x08a0000080027fae */ /* 0x0003e20008121848 */
[----:B------:R-:W-:Y:S01]  /*49c40*/  IADD3.X R143, R143, UR6, RZ, P1, !PT ;  /* 0x000000068f8f7c10 */ /* 0x000fe20008ffe4ff */
[----:B-1----:R-:W-:-:S04]  /*49c50*/  IMAD.MOV.U32 R128, RZ, RZ, R138 ;  /* 0x000000ffff807224 */ /* 0x002fc800078e008a */
[----:B------:R1:W-:Y:S01]  /*49c60*/  STL [R1+0xe78], R143 ;  /* 0x000e788f01007387 */ /* 0x0003e20000100800 */
[----:B------:R-:W-:-:S03]  /*49c70*/  IADD3.X R142, R142, UR6, RZ, P2, !PT ;  /* 0x000000068e8e7c10 */ /* 0x000fc600097fe4ff */
[----:B------:R1:W-:Y:S01]  /*49c80*/  STL [R1+0xebc], R141 ;  /* 0x000ebc8d01007387 */ /* 0x0003e20000100800 */
[----:B------:R-:W-:-:S03]  /*49c90*/  IMAD.MOV.U32 R129, RZ, RZ, R143 ;  /* 0x000000ffff817224 */ /* 0x000fc600078e008f */
[----:B------:R-:W2:Y:S04]  /*49ca0*/  LDL.LU R138, [R1+0xffc] ;  /* 0x000ffc00018a7983 */ /* 0x000ea80000300800 */
[----:B------:R1:W-:Y:S04]  /*49cb0*/  STL [R1+0xeb8], R142 ;  /* 0x000eb88e01007387 */ /* 0x0003e80000100800 */
[----:B------:R-:W2:Y:S04]  /*49cc0*/  LDL.LU R147, [R1+0x103c] ;  /* 0x00103c0001937983 */ /* 0x000ea80000300800 */
[----:B-1----:R-:W2:Y:S04]  /*49cd0*/  LDL.LU R143, [R1+0xff8] ;  /* 0x000ff800018f7983 */ /* 0x002ea80000300800 */
[----:B------:R-:W2:Y:S04]  /*49ce0*/  LDL.LU R184, [R1+0x1038] ;  /* 0x0010380001b87983 */ /* 0x000ea80000300800 */
[----:B------:R1:W-:Y:S02]  /*49cf0*/  LDGSTS.E [R2+0x9200], [R128.64], P0 ;  /* 0x0920000080027fae */ /* 0x0003e40008121848 */
[----:B-1----:R-:W-:Y:S01]  /*49d00*/  IMAD.MOV.U32 R128, RZ, RZ, R141 ;  /* 0x000000ffff807224 */ /* 0x002fe200078e008d */
[----:B------:R-:W-:Y:S01]  /*49d10*/  MOV R129, R142 ;  /* 0x0000008e00817202 */ /* 0x000fe20000000f00 */
[----:B------:R-:W2:Y:S04]  /*49d20*/  LDL.LU R141, [R1+0x107c] ;  /* 0x00107c00018d7983 */ /* 0x000ea80000300800 */
[----:B------:R-:W2:Y:S04]  /*49d30*/  LDL.LU R142, [R1+0x10bc] ;  /* 0x0010bc00018e7983 */ /* 0x000ea80000300800 */
[----:B------:R1:W-:Y:S01]  /*49d40*/  LDGSTS.E [R2+0x9a00], [R128.64], P0 ;  /* 0x09a0000080027fae */ /* 0x0003e20008121848 */
[----:B---3--:R-:W-:-:S05]  /*49d50*/  IADD3 R145, P1, R145, UR7, RZ ;  /* 0x0000000791917c10 */ /* 0x008fca000ff3e0ff */
[----:B------:R-:W-:Y:S01]  /*49d60*/  STL [R1+0xefc], R145 ;  /* 0x000efc9101007387 */ /* 0x000fe20000100800 */
[----:B------:R-:W-:Y:S02]  /*49d70*/  IADD3 R131, P2, R131, UR7, RZ ;  /* 0x0000000783837c10 */ /* 0x000fe4000ff5e0ff */
[----:B----4-:R-:W-:Y:S02]  /*49d80*/  IADD3.X R146, R146, UR6, RZ, P1, !PT ;  /* 0x0000000692927c10 */ /* 0x010fe40008ffe4ff */
[----:B------:R-:W-:-:S03]  /*49d90*/  IADD3.X R136, R136, UR6, RZ, P2, !PT ;  /* 0x0000000688887c10 */ /* 0x000fc600097fe4ff */
[----:B------:R3:W-:Y:S01]  /*49da0*/  STL [R1+0xef8], R146 ;  /* 0x000ef89201007387 */ /* 0x0007e20000100800 */
[----:B-1----:R-:W-:-:S03]  /*49db0*/  IMAD.MOV.U32 R129, RZ, RZ, R146 ;  /* 0x000000ffff817224 */ /* 0x002fc600078e0092 */
[----:B------:R1:W-:Y:S01]  /*49dc0*/  STL [R1+0xf3c], R131 ;  /* 0x000f3c8301007387 */ /* 0x0003e20000100800 */
[----:B------:R-:W-:-:S03]  /*49dd0*/  IMAD.MOV.U32 R128, RZ, RZ, R145 ;  /* 0x000000ffff807224 */ /* 0x000fc600078e0091 */
[----:B---3--:R-:W3:Y:S04]  /*49de0*/  LDL.LU R146, [R1+0x1078] ;  /* 0x0010780001927983 */ /* 0x008ee80000300800 */
[----:B------:R4:W-:Y:S04]  /*49df0*/  STL [R1+0xf38], R136 ;  /* 0x000f388801007387 */ /* 0x0009e80000100800 */
[----:B------:R-:W3:Y:S04]  /*49e00*/  LDL.LU R145, [R1+0x10b8] ;  /* 0x0010b80001917983 */ /* 0x000ee80000300800 */
[----:B------:R1:W-:Y:S02]  /*49e10*/  LDGSTS.E [R2+0xa200], [R128.64], P0 ;  /* 0x0a20000080027fae */ /* 0x0003e40008121848 */
[----:B-1----:R-:W-:-:S02]  /*49e20*/  IMAD.MOV.U32 R128, RZ, RZ, R131 ;  /* 0x000000ffff807224 */ /* 0x002fc400078e0083 */
[----:B------:R-:W-:Y:S01]  /*49e30*/  IMAD.MOV.U32 R129, RZ, RZ, R136 ;  /* 0x000000ffff817224 */ /* 0x000fe200078e0088 */
[----:B------:R-:W3:Y:S04]  /*49e40*/  LDL.LU R131, [R1+0x10fc] ;  /* 0x0010fc0001837983 */ /* 0x000ee80000300800 */
[----:B----4-:R-:W4:Y:S04]  /*49e50*/  LDL.LU R136, [R1+0x113c] ;  /* 0x00113c0001887983 */ /* 0x010f280000300800 */
[----:B------:R1:W-:Y:S01]  /*49e60*/  LDGSTS.E [R2+0xaa00], [R128.64], P0 ;  /* 0x0aa0000080027fae */ /* 0x0003e20008121848 */
[----:B------:R-:W-:-:S05]  /*49e70*/  IADD3 R139, P1, R139, UR7, RZ ;  /* 0x000000078b8b7c10 */ /* 0x000fca000ff3e0ff */
[----:B------:R1:W-:Y:S01]  /*49e80*/  STL [R1+0xf7c], R139 ;  /* 0x000f7c8b01007387 */ /* 0x0003e20000100800 */
[----:B------:R-:W-:Y:S02]  /*49e90*/  IADD3 R3, P2, R3, UR7, RZ ;  /* 0x0000000703037c10 */ /* 0x000fe4000ff5e0ff */
[----:B--2---:R-:W-:Y:S01]  /*49ea0*/  IADD3.X R144, R144, UR6, RZ, P1, !PT ;  /* 0x0000000690907c10 */ /* 0x004fe20008ffe4ff */
[----:B-1----:R-:W-:-:S04]  /*49eb0*/  IMAD.MOV.U32 R128, RZ, RZ, R139 ;  /* 0x000000ffff807224 */ /* 0x002fc800078e008b */
[----:B------:R1:W-:Y:S01]  /*49ec0*/  STL [R1+0xf78], R144 ;  /* 0x000f789001007387 */ /* 0x0003e20000100800 */
[----:B------:R-:W-:Y:S01]  /*49ed0*/  IMAD.MOV.U32 R129, RZ, RZ, R144 ;  /* 0x000000ffff817224 */ /* 0x000fe200078e0090 */
[----:B------:R-:W-:Y:S02]  /*49ee0*/  IADD3.X R134, R134, UR6, RZ, P2, !PT ;  /* 0x0000000686867c10 */ /* 0x000fe400097fe4ff */
[----:B------:R2:W-:Y:S04]  /*49ef0*/  STL [R1+0xfbc], R3 ;  /* 0x000fbc0301007387 */ /* 0x0005e80000100800 */
[----:B------:R-:W4:Y:S04]  /*49f00*/  LDL.LU R139, [R1+0x10f8] ;  /* 0x0010f800018b7983 */ /* 0x000f280000300800 */
[----:B------:R2:W-:Y:S04]  /*49f10*/  LDGSTS.E [R2+0xb200], [R128.64], P0 ;  /* 0x0b20000080027fae */ /* 0x0005e80008121848 */
[----:B------:R2:W-:Y:S04]  /*49f20*/  STL [R1+0xfb8], R134 ;  /* 0x000fb88601007387 */ /* 0x0005e80000100800 */
[----:B-1----:R-:W4:Y:S01]  /*49f30*/  LDL.LU R144, [R1+0x1138] ;  /* 0x0011380001907983 */ /* 0x002f220000300800 */
[----:B--2---:R-:W-:Y:S01]  /*49f40*/  IMAD.MOV.U32 R128, RZ, RZ, R3 ;  /* 0x000000ffff807224 */ /* 0x004fe200078e0003 */
[----:B------:R-:W-:-:S02]  /*49f50*/  MOV R129, R134 ;  /* 0x0000008600817202 */ /* 0x000fc40000000f00 */
[----:B------:R-:W4:Y:S01]  /*49f60*/  LDL.LU R3, [R1+0x117c] ;  /* 0x00117c0001037983 */ /* 0x000f220000300800 */
[----:B------:R-:W-:-:S03]  /*49f70*/  IADD3 R138, P1, R138, UR7, RZ ;  /* 0x000000078a8a7c10 */ /* 0x000fc6000ff3e0ff */
[----:B------:R-:W4:Y:S04]  /*49f80*/  LDL.LU R134, [R1+0x11bc] ;  /* 0x0011bc0001867983 */ /* 0x000f280000300800 */
[----:B------:R1:W-:Y:S01]  /*49f90*/  STL [R1+0xffc], R138 ;  /* 0x000ffc8a01007387 */ /* 0x0003e20000100800 */
[----:B------:R-:W-:-:S03]  /*49fa0*/  IADD3 R147, P2, R147, UR7, RZ ;  /* 0x0000000793937c10 */ /* 0x000fc6000ff5e0ff */
[----:B------:R1:W-:Y:S01]  /*49fb0*/  LDGSTS.E [R2+0xba00], [R128.64], P0 ;  /* 0x0ba0000080027fae */ /* 0x0003e20008121848 */
[----:B------:R-:W-:Y:S02]  /*49fc0*/  IADD3.X R143, R143, UR6, RZ, P1, !PT ;  /* 0x000000068f8f7c10 */ /* 0x000fe40008ffe4ff */
[----:B------:R-:W-:-:S03]  /*49fd0*/  IADD3.X R184, R184, UR6, RZ, P2, !PT ;  /* 0x00000006b8b87c10 */ /* 0x000fc600097fe4ff */
[----:B------:R1:W-:Y:S02]  /*49fe0*/  STL [R1+0xff8], R143 ;  /* 0x000ff88f01007387 */ /* 0x0003e40000100800 */
[----:B-1----:R-:W-:Y:S02]  /*49ff0*/  IMAD.MOV.U32 R128, RZ, RZ, R138 ;  /* 0x000000ffff807224 */ /* 0x002fe400078e008a */
[----:B------:R-:W-:Y:S01]  /*4a000*/  STL [R1+0x103c], R147 ;  /* 0x00103c9301007387 */ /* 0x000fe20000100800 */
[----:B------:R-:W-:-:S03]  /*4a010*/  IMAD.MOV.U32 R129, RZ, RZ, R143 ;  /* 0x000000ffff817224 */ /* 0x000fc600078e008f */
[----:B------:R-:W4:Y:S04]  /*4a020*/  LDL.LU R138, [R1+0x1178] ;  /* 0x00117800018a7983 */ /* 0x000f280000300800 */
[----:B------:R-:W-:Y:S04]  /*4a030*/  STL [R1+0x1038], R184 ;  /* 0x001038b801007387 */ /* 0x000fe80000100800 */
[----:B------:R-:W4:Y:S01]  /*4a040*/  LDL.LU R143, [R1+0x11b8] ;  /* 0x0011b800018f7983 */ /* 0x000f220000300800 */
[----:B------:R-:W-:-:S03]  /*4a050*/  IADD3 R141, P1, R141, UR7, RZ ;  /* 0x000000078d8d7c10 */ /* 0x000fc6000ff3e0ff */
[----:B------:R1:W-:Y:S01]  /*4a060*/  LDGSTS.E [R2+0xc200], [R128.64], P0 ;  /* 0x0c20000080027fae */ /* 0x0003e20008121848 */
[----:B------:R-:W-:-:S03]  /*4a070*/  IADD3 R142, P2, R142, UR7, RZ ;  /* 0x000000078e8e7c10 */ /* 0x000fc6000ff5e0ff */
[----:B------:R3:W-:Y:S01]  /*4a080*/  STL [R1+0x107c], R141 ;  /* 0x00107c8d01007387 */ /* 0x0007e20000100800 */
[----:B-1----:R-:W-:Y:S02]  /*4a090*/  IMAD.MOV.U32 R128, RZ, RZ, R147 ;  /* 0x000000ffff807224 */ /* 0x002fe400078e0093 */
[----:B------:R-:W-:-:S05]  /*4a0a0*/  IMAD.MOV.U32 R129, RZ, RZ, R184 ;  /* 0x000000ffff817224 */ /* 0x000fca00078e00b8 */
[----:B------:R1:W-:Y:S02]  /*4a0b0*/  LDGSTS.E [R2+0xca00], [R128.64], P0 ;  /* 0x0ca0000080027fae */ /* 0x0003e40008121848 */
[----:B-1----:R-:W-:Y:S01]  /*4a0c0*/  IMAD.MOV.U32 R128, RZ, RZ, R141 ;  /* 0x000000ffff807224 */ /* 0x002fe200078e008d */
[----:B---3--:R-:W-:-:S05]  /*4a0d0*/  IADD3.X R146, R146, UR6, RZ, P1, !PT ;  /* 0x0000000692927c10 */ /* 0x008fca0008ffe4ff */
[----:B------:R-:W-:Y:S01]  /*4a0e0*/  IMAD.MOV.U32 R129, RZ, RZ, R146 ;  /* 0x000000ffff817224 */ /* 0x000fe200078e0092 */
[----:B------:R1:W-:Y:S01]  /*4a0f0*/  STL [R1+0x1078], R146 ;  /* 0x0010789201007387 */ /* 0x0003e20000100800 */
[----:B------:R-:W-:-:S03]  /*4a100*/  IADD3.X R145, R145, UR6, RZ, P2, !PT ;  /* 0x0000000691917c10 */ /* 0x000fc600097fe4ff */
[----:B------:R3:W-:Y:S04]  /*4a110*/  STL [R1+0x10bc], R142 ;  /* 0x0010bc8e01007387 */ /* 0x0007e80000100800 */
[----:B------:R-:W2:Y:S04]  /*4a120*/  LDL.LU R141, [R1+0xa04] ;  /* 0x000a0400018d7983 */ /* 0x000ea80000300800 */
[----:B------:R-:W-:Y:S04]  /*4a130*/  STL [R1+0x10b8], R145 ;  /* 0x0010b89101007387 */ /* 0x000fe80000100800 */
[----:B------:R3:W-:Y:S04]  /*4a140*/  LDGSTS.E [R2+0xd200], [R128.64], P0 ;  /* 0x0d20000080027fae */ /* 0x0007e80008121848 */
[----:B-1----:R-:W2:Y:S01]  /*4a150*/  LDL.LU R146, [R1+0xa44] ;  /* 0x000a440001927983 */ /* 0x002ea20000300800 */
[----:B---3--:R-:W-:-:S03]  /*4a160*/  IMAD.MOV.U32 R128, RZ, RZ, R142 ;  /* 0x000000ffff807224 */ /* 0x008fc600078e008e */
[----:B------:R-:W3:Y:S01]  /*4a170*/  LDL.LU R142, [R1+0xa00] ;  /* 0x000a0000018e7983 */ /* 0x000ee20000300800 */
[----:B------:R-:W-:Y:S02]  /*4a180*/  IADD3 R131, P1, R131, UR7, RZ ;  /* 0x0000000783837c10 */ /* 0x000fe4000ff3e0ff */
[----:B------:R-:W-:Y:S01]  /*4a190*/  MOV R129, R145 ;  /* 0x0000009100817202 */ /* 0x000fe20000000f00 */
[----:B------:R-:W3:Y:S01]  /*4a1a0*/  LDL.LU R147, [R1+0xa40] ;  /* 0x000a400001937983 */ /* 0x000ee20000300800 */
[----:B----4-:R-:W-:-:S03]  /*4a1b0*/  IADD3 R136, P2, R136, UR7, RZ ;  /* 0x0000000788887c10 */ /* 0x010fc6000ff5e0ff */
[----:B------:R1:W-:Y:S04]  /*4a1c0*/  LDGSTS.E [R2+0xda00], [R128.64], P0 ;  /* 0x0da0000080027fae */ /* 0x0003e80008121848 */
[----:B------:R4:W-:Y:S01]  /*4a1d0*/  STL [R1+0x10fc], R131 ;  /* 0x0010fc8301007387 */ /* 0x0009e20000100800 */
[----:B-1----:R-:W-:Y:S01]  /*4a1e0*/  IMAD.MOV.U32 R128, RZ, RZ, R131 ;  /* 0x000000ffff807224 */ /* 0x002fe200078e0083 */
[----:B------:R-:W-:-:S05]  /*4a1f0*/  IADD3.X R139, R139, UR6, RZ, P1, !PT ;  /* 0x000000068b8b7c10 */ /* 0x000fca0008ffe4ff */
[----:B------:R-:W-:Y:S01]  /*4a200*/  IMAD.MOV.U32 R129, RZ, RZ, R139 ;  /* 0x000000ffff817224 */ /* 0x000fe200078e008b */
[----:B------:R1:W-:Y:S04]  /*4a210*/  STL [R1+0x10f8], R139 ;  /* 0x0010f88b01007387 */ /* 0x0003e80000100800 */
[----:B------:R1:W-:Y:S01]  /*4a220*/  STL [R1+0x113c], R136 ;  /* 0x00113c8801007387 */ /* 0x0003e20000100800 */
[----:B------:R-:W-:-:S03]  /*4a230*/  IADD3.X R144, R144, UR6, RZ, P2, !PT ;  /* 0x0000000690907c10 */ /* 0x000fc600097fe4ff */
[----:B----4-:R-:W4:Y:S01]  /*4a240*/  LDL.LU R131, [R1+0xa84] ;  /* 0x000a840001837983 */ /* 0x010f220000300800 */
[----:B------:R-:W-:-:S03]  /*4a250*/  IADD3 R3, P1, R3, UR7, RZ ;  /* 0x0000000703037c10 */ /* 0x000fc6000ff3e0ff */
[----:B------:R1:W-:Y:S04]  /*4a260*/  LDGSTS.E [R2+0xe200], [R128.64], P0 ;  /* 0x0e20000080027fae */ /* 0x0003e80008121848 */
[----:B------:R1:W-:Y:S01]  /*4a270*/  STL [R1+0x1138], R144 ;  /* 0x0011389001007387 */ /* 0x0003e20000100800 */
[----:B------:R-:W-:-:S03]  /*4a280*/  IADD3 R134, P2, R134, UR7, RZ ;  /* 0x0000000786867c10 */ /* 0x000fc6000ff5e0ff */
[----:B-1----:R-:W4:Y:S01]  /*4a290*/  LDL.LU R139, [R1+0xac4] ;  /* 0x000ac400018b7983 */ /* 0x002f220000300800 */
[----:B------:R-:W-:Y:S02]  /*4a2a0*/  IMAD.MOV.U32 R128, RZ, RZ, R136 ;  /* 0x000000ffff807224 */ /* 0x000fe400078e0088 */
[----:B------:R-:W-:Y:S01]  /*4a2b0*/  IMAD.MOV.U32 R129, RZ, RZ, R144 ;  /* 0x000000ffff817224 */ /* 0x000fe200078e0090 */
[----:B------:R-:W4:Y:S04]  /*4a2c0*/  LDL.LU R136, [R1+0xa80] ;  /* 0x000a800001887983 */ /* 0x000f280000300800 */
[----:B------:R-:W4:Y:S04]  /*4a2d0*/  LDL.LU R144, [R1+0xac0] ;  /* 0x000ac00001907983 */ /* 0x000f280000300800 */
[----:B------:R1:W-:Y:S01]  /*4a2e0*/  LDGSTS.E [R2+0xea00], [R128.64], P0 ;  /* 0x0ea0000080027fae */ /* 0x0003e20008121848 */
[----:B------:R-:W-:-:S03]  /*4a2f0*/  IADD3.X R138, R138, UR6, RZ, P1, !PT ;  /* 0x000000068a8a7c10 */ /* 0x000fc60008ffe4ff */
[----:B------:R1:W-:Y:S04]  /*4a300*/  STL [R1+0x117c], R3 ;  /* 0x00117c0301007387 */ /* 0x0003e80000100800 */
[----:B------:R1:W-:Y:S02]  /*4a310*/  STL [R1+0x1178], R138 ;  /* 0x0011788a01007387 */ /* 0x0003e40000100800 */
[----:B-1----:R-:W-:Y:S01]  /*4a320*/  IMAD.MOV.U32 R128, RZ, RZ, R3 ;  /* 0x000000ffff807224 */ /* 0x002fe200078e0003 */
[----:B------:R-:W-:Y:S01]  /*4a330*/  IADD3.X R143, R143, UR6, RZ, P2, !PT ;  /* 0x000000068f8f7c10 */ /* 0x000fe200097fe4ff */
[----:B------:R-:W-:Y:S01]  /*4a340*/  IMAD.MOV.U32 R129, RZ, RZ, R138 ;  /* 0x000000ffff817224 */ /* 0x000fe200078e008a */
[----:B------:R-:W-:Y:S04]  /*4a350*/  STL [R1+0x11bc], R134 ;  /* 0x0011bc8601007387 */ /* 0x000fe80000100800 */
[----:B------:R-:W4:Y:S04]  /*4a360*/  LDL.LU R3, [R1+0xb04] ;  /* 0x000b040001037983 */ /* 0x000f280000300800 */
[----:B------:R1:W-:Y:S04]  /*4a370*/  STL [R1+0x11b8], R143 ;  /* 0x0011b88f01007387 */ /* 0x0003e80000100800 */
[----:B------:R1:W-:Y:S04]  /*4a380*/  LDGSTS.E [R2+0xf200], [R128.64], P0 ;  /* 0x0f20000080027fae */ /* 0x0003e80008121848 */
[----:B------:R-:W4:Y:S01]  /*4a390*/  LDL.LU R138, [R1+0xb44] ;  /* 0x000b4400018a7983 */ /* 0x000f220000300800 */
[----:B-1----:R-:W-:-:S03]  /*4a3a0*/  MOV R129, R143 ;  /* 0x0000008f00817202 */ /* 0x002fc60000000f00 */
[----:B------:R-:W4:Y:S01]  /*4a3b0*/  LDL.LU R143, [R1+0xb00] ;  /* 0x000b0000018f7983 */ /* 0x000f220000300800 */
[----:B------:R-:W-:-:S03]  /*4a3c0*/  IMAD.MOV.U32 R128, RZ, RZ, R134 ;  /* 0x000000ffff807224 */ /* 0x000fc600078e0086 */
[----:B------:R-:W4:Y:S01]  /*4a3d0*/  LDL.LU R145, [R1+0xb40] ;  /* 0x000b400001917983 */ /* 0x000f220000300800 */
[----:B------:R-:W-:-:S03]  /*4a3e0*/  LOP3.LUT R134, R140, 0x30, RZ, 0x3c, !PT ;  /* 0x000000308c867812 */ /* 0x000fc600078e3cff */
[----:B------:R1:W-:Y:S02]  /*4a3f0*/  LDGSTS.E [R2+0xfa00], [R128.64], P0 ;  /* 0x0fa0000080027fae */ /* 0x0003e40008121848 */
[----:B-1----:R-:W-:-:S04]  /*4a400*/  IMAD.U32 R2, RZ, RZ, UR5 ;  /* 0x00000005ff027e24 */ /* 0x002fc8000f8e00ff */
[----:B------:R-:W-:Y:S01]  /*4a410*/  IMAD R2, R2, 0x10000, R134 ;  /* 0x0001000002027824 */ /* 0x000fe200078e0286 */
[----:B--2---:R-:W-:-:S05]  /*4a420*/  IADD3 R141, P1, R141, UR7, RZ ;  /* 0x000000078d8d7c10 */ /* 0x004fca000ff3e0ff */
[----:B------:R-:W-:Y:S01]  /*4a430*/  STL [R1+0xa04], R141 ;  /* 0x000a048d01007387 */ /* 0x000fe20000100800 */
[----:B------:R-:W-:-:S05]  /*4a440*/  IADD3 R146, P2, R146, UR7, RZ ;  /* 0x0000000792927c10 */ /* 0x000fca000ff5e0ff */
[----:B------:R-:W-:Y:S01]  /*4a450*/  STL [R1+0xa44], R146 ;  /* 0x000a449201007387 */ /* 0x000fe20000100800 */
[----:B---3--:R-:W-:-:S05]  /*4a460*/  IADD3.X R142, R142, UR6, RZ, P1, !PT ;  /* 0x000000068e8e7c10 */ /* 0x008fca0008ffe4ff */
[----:B------:R1:W-:Y:S01]  /*4a470*/  STL [R1+0xa00], R142 ;  /* 0x000a008e01007387 */ /* 0x0003e20000100800 */
[----:B------:R-:W-:-:S03]  /*4a480*/  IMAD.MOV.U32 R129, RZ, RZ, R142 ;  /* 0x000000ffff817224 */ /* 0x000fc600078e008e */
[----:B------:R-:W2:Y:S04]  /*4a490*/  LDL.LU R140, [R1+0xb84] ;  /* 0x000b8400018c7983 */ /* 0x000ea80000300800 */
[----:B------:R-:W3:Y:S01]  /*4a4a0*/  LDL.LU R134, [R1+0xbc4] ;  /* 0x000bc40001867983 */ /* 0x000ee20000300800 */
[----:B------:R-:W-:-:S03]  /*4a4b0*/  IMAD.MOV.U32 R128, RZ, RZ, R141 ;  /* 0x000000ffff807224 */ /* 0x000fc600078e008d */
[----:B-1----:R-:W3:Y:S04]  /*4a4c0*/  LDL.LU R142, [R1+0xb80] ;  /* 0x000b8000018e7983 */ /* 0x002ee80000300800 */
[----:B------:R-:W3:Y:S01]  /*4a4d0*/  LDL.LU R141, [R1+0xbc0] ;  /* 0x000bc000018d7983 */ /* 0x000ee20000300800 */
[----:B------:R-:W-:-:S03]  /*4a4e0*/  IADD3.X R147, R147, UR6, RZ, P2, !PT ;  /* 0x0000000693937c10 */ /* 0x000fc600097fe4ff */
[----:B------:R1:W-:Y:S04]  /*4a4f0*/  LDGSTS.E [R2+0x300], [R128.64], P0 ;  /* 0x0030000080027fae */ /* 0x0003e80008121848 */
[----:B------:R-:W-:Y:S01]  /*4a500*/  STL [R1+0xa40], R147 ;  /* 0x000a409301007387 */ /* 0x000fe20000100800 */
[----:B-1----:R-:W-:Y:S02]  /*4a510*/  IMAD.MOV.U32 R128, RZ, RZ, R146 ;  /* 0x000000ffff807224 */ /* 0x002fe400078e0092 */
[----:B------:R-:W-:-:S05]  /*4a520*/  IMAD.MOV.U32 R129, RZ, RZ, R147 ;  /* 0x000000ffff817224 */ /* 0x000fca00078e0093 */
[----:B------:R1:W-:Y:S01]  /*4a530*/  LDGSTS.E [R2+0xb00], [R128.64], P0 ;  /* 0x00b0000080027fae */ /* 0x0003e20008121848 */
[----:B----4-:R-:W-:-:S05]  /*4a540*/  IADD3 R131, P1, R131, UR7, RZ ;  /* 0x0000000783837c10 */ /* 0x010fca000ff3e0ff */
[----:B-1----:R-:W-:Y:S01]  /*4a550*/  IMAD.MOV.U32 R128, RZ, RZ, R131 ;  /* 0x000000ffff807224 */ /* 0x002fe200078e0083 */
[----:B------:R-:W-:Y:S01]  /*4a560*/  STL [R1+0xa84], R131 ;  /* 0x000a848301007387 */ /* 0x000fe20000100800 */
[----:B------:R-:W-:Y:S02]  /*4a570*/  IADD3 R139, P2, R139, UR7, RZ ;  /* 0x000000078b8b7c10 */ /* 0x000fe4000ff5e0ff */
[----:B------:R-:W-:-:S04]  /*4a580*/  IADD3.X R136, R136, UR6, RZ, P1, !PT ;  /* 0x0000000688887c10 */ /* 0x000fc80008ffe4ff */
[----:B------:R-:W-:Y:S01]  /*4a590*/  MOV R129, R136 ;  /* 0x0000008800817202 */ /* 0x000fe20000000f00 */
[----:B------:R1:W-:Y:S01]  /*4a5a0*/  STL [R1+0xa80], R136 ;  /* 0x000a808801007387 */ /* 0x0003e20000100800 */
[----:B------:R-:W-:-:S03]  /*4a5b0*/  IADD3.X R144, R144, UR6, RZ, P2, !PT ;  /* 0x0000000690907c10 */ /* 0x000fc600097fe4ff */
[----:B------:R-:W-:Y:S04]  /*4a5c0*/  STL [R1+0xac4], R139 ;  /* 0x000ac48b01007387 */ /* 0x000fe80000100800 */
[----:B------:R4:W-:Y:S04]  /*4a5d0*/  LDGSTS.E [R2+0x1300], [R128.64], P0 ;  /* 0x0130000080027fae */ /* 0x0009e80008121848 */
[----:B-1----:R-:W3:Y:S04]  /*4a5e0*/  LDL.LU R136, [R1+0xc04] ;  /* 0x000c040001887983 */ /* 0x002ee80000300800 */
[----:B------:R1:W-:Y:S01]  /*4a5f0*/  STL [R1+0xac0], R144 ;  /* 0x000ac09001007387 */ /* 0x0003e20000100800 */
[----:B------:R-:W-:Y:S01]  /*4a600*/  IADD3 R3, P1, R3, UR7, RZ ;  /* 0x0000000703037c10 */ /* 0x000fe2000ff3e0ff */
[----:B----4-:R-:W-:-:S02]  /*4a610*/  IMAD.MOV.U32 R128, RZ, RZ, R139 ;  /* 0x000000ffff807224 */ /* 0x010fc400078e008b */
[----:B------:R-:W4:Y:S01]  /*4a620*/  LDL.LU R131, [R1+0xc44] ;  /* 0x000c440001837983 */ /* 0x000f220000300800 */
[----:B------:R-:W-:-:S03]  /*4a630*/  IMAD.MOV.U32 R129, RZ, RZ, R144 ;  /* 0x000000ffff817224 */ /* 0x000fc600078e0090 */
[----:B-1----:R-:W4:Y:S04]  /*4a640*/  LDL.LU R144, [R1+0xc00] ;  /* 0x000c000001907983 */ /* 0x002f280000300800 */
[----:B------:R-:W4:Y:S01]  /*4a650*/  LDL.LU R139, [R1+0xc40] ;  /* 0x000c4000018b7983 */ /* 0x000f220000300800 */
[----:B------:R-:W-:-:S03]  /*4a660*/  IADD3 R138, P2, R138, UR7, RZ ;  /* 0x000000078a8a7c10 */ /* 0x000fc6000ff5e0ff */
[----:B------:R1:W-:Y:S01]  /*4a670*/  LDGSTS.E [R2+0x1b00], [R128.64], P0 ;  /* 0x01b0000080027fae */ /* 0x0003e20008121848 */
[----:B------:R-:W-:-:S03]  /*4a680*/  IADD3.X R143, R143, UR6, RZ, P1, !PT ;  /* 0x000000068f8f7c10 */ /* 0x000fc60008ffe4ff */
[----:B------:R-:W-:Y:S01]  /*4a690*/  STL [R1+0xb04], R3 ;  /* 0x000b040301007387 */ /* 0x000fe20000100800 */
[----:B------:R-:W-:Y:S01]  /*4a6a0*/  IADD3.X R145, R145, UR6, RZ, P2, !PT ;  /* 0x0000000691917c10 */ /* 0x000fe200097fe4ff */
[----:B-1----:R-:W-:Y:S02]  /*4a6b0*/  IMAD.MOV.U32 R128, RZ, RZ, R3 ;  /* 0x000000ffff807224 */ /* 0x002fe400078e0003 */
[----:B------:R1:W-:Y:S01]  /*4a6c0*/  STL [R1+0xb00], R143 ;  /* 0x000b008f01007387 */ /* 0x0003e20000100800 */
[----:B------:R-:W-:-:S03]  /*4a6d0*/  IMAD.MOV.U32 R129, RZ, RZ, R143 ;  /* 0x000000ffff817224 */ /* 0x000fc600078e008f */
[----:B------:R-:W-:Y:S04]  /*4a6e0*/  STL [R1+0xb44], R138 ;  /* 0x000b448a01007387 */ /* 0x000fe80000100800 */
[----:B------:R1:W-:Y:S04]  /*4a6f0*/  LDGSTS.E [R2+0x2300], [R128.64], P0 ;  /* 0x0230000080027fae */ /* 0x0003e80008121848 */
[----:B-1----:R-:W4:Y:S04]  /*4a700*/  LDL.LU R143, [R1+0xc84] ;  /* 0x000c8400018f7983 */ /* 0x002f280000300800 */
[----:B------:R1:W-:Y:S04]  /*4a710*/  STL [R1+0xb40], R145 ;  /* 0x000b409101007387 */ /* 0x0003e80000100800 */
[----:B------:R-:W4:Y:S01]  /*4a720*/  LDL.LU R3, [R1+0xcc4] ;  /* 0x000cc40001037983 */ /* 0x000f220000300800 */
[----:B------:R-:W-:-:S03]  /*4a730*/  IMAD.MOV.U32 R129, RZ, RZ, R145 ;  /* 0x000000ffff817224 */ /* 0x000fc600078e0091 */
[----:B-1----:R-:W4:Y:S01]  /*4a740*/  LDL.LU R145, [R1+0xc80] ;  /* 0x000c800001917983 */ /* 0x002f220000300800 */
[----:B------:R-:W-:-:S03]  /*4a750*/  IMAD.MOV.U32 R128, RZ, RZ, R138 ;  /* 0x000000ffff807224 */ /* 0x000fc600078e008a */
[----:B------:R-:W4:Y:S04]  /*4a760*/  LDL.LU R138, [R1+0xcc0] ;  /* 0x000cc000018a7983 */ /* 0x000f280000300800 */
[----:B------:R1:W-:Y:S01]  /*4a770*/  LDGSTS.E [R2+0x2b00], [R128.64], P0 ;  /* 0x02b0000080027fae */ /* 0x0003e20008121848 */
[----:B--2---:R-:W-:Y:S02]  /*4a780*/  IADD3 R140, P1, R140, UR7, RZ ;  /* 0x000000078c8c7c10 */ /* 0x004fe4000ff3e0ff */
[----:B---3--:R-:W-:Y:S02]  /*4a790*/  IADD3 R134, P2, R134, UR7, RZ ;  /* 0x0000000786867c10 */ /* 0x008fe4000ff5e0ff */
[----:B------:R-:W-:Y:S01]  /*4a7a0*/  IADD3.X R142, R142, UR6, RZ, P1, !PT ;  /* 0x000000068e8e7c10 */ /* 0x000fe20008ffe4ff */
[----:B------:R2:W-:Y:S01]  /*4a7b0*/  STL [R1+0xb84], R140 ;  /* 0x000b848c01007387 */ /* 0x0005e20000100800 */
[----:B-1----:R-:W-:Y:S01]  /*4a7c0*/  IMAD.MOV.U32 R128, RZ, RZ, R140 ;  /* 0x000000ffff807224 */ /* 0x002fe200078e008c */
[----:B------:R-:W-:-:S02]  /*4a7d0*/  IADD3.X R141, R141, UR6, RZ, P2, !PT ;  /* 0x000000068d8d7c10 */ /* 0x000fc400097fe4ff */
[----:B------:R1:W-:Y:S04]  /*4a7e0*/  STL [R1+0xb80], R142 ;  /* 0x000b808e01007387 */ /* 0x0003e80000100800 */
[----:B------:R3:W-:Y:S01]  /*4a7f0*/  STL [R1+0xbc4], R134 ;  /* 0x000bc48601007387 */ /* 0x0007e20000100800 */
[----:B------:R-:W-:-:S03]  /*4a800*/  MOV R129, R142 ;  /* 0x0000008e00817202 */ /* 0x000fc60000000f00 */
[----:B--2---:R-:W2:Y:S04]  /*4a810*/  LDL.LU R140, [R1+0xd04] ;  /* 0x000d0400018c7983 */ /* 0x004ea80000300800 */
[----:B------:R3:W-:Y:S04]  /*4a820*/  STL [R1+0xbc0], R141 ;  /* 0x000bc08d01007387 */ /* 0x0007e80000100800 */
[----:B------:R-:W2:Y:S04]  /*4a830*/  LDL.LU R146, [R1+0xd44] ;  /* 0x000d440001927983 */ /* 0x000ea80000300800 */
[----:B-1----:R-:W2:Y:S04]  /*4a840*/  LDL.LU R142, [R1+0xd00] ;  /* 0x000d0000018e7983 */ /* 0x002ea80000300800 */
[----:B------:R-:W2:Y:S04]  /*4a850*/  LDL.LU R147, [R1+0xd40] ;  /* 0x000d400001937983 */ /* 0x000ea80000300800 */
[----:B------:R1:W-:Y:S02]  /*4a860*/  LDGSTS.E [R2+0x3300], [R128.64], P0 ;  /* 0x0330000080027fae */ /* 0x0003e40008121848 */
[----:B-1----:R-:W-:-:S02]  /*4a870*/  IMAD.MOV.U32 R128, RZ, RZ, R134 ;  /* 0x000000ffff807224 */ /* 0x002fc400078e0086 */
[----:B------:R-:W-:Y:S01]  /*4a880*/  IMAD.MOV.U32 R129, RZ, RZ, R141 ;  /* 0x000000ffff817224 */ /* 0x000fe200078e008d */
[----:B---3--:R-:W3:Y:S04]  /*4a890*/  LDL.LU R134, [R1+0xd84] ;  /* 0x000d840001867983 */ /* 0x008ee80000300800 */
[----:B------:R-:W3:Y:S04]  /*4a8a0*/  LDL.LU R141, [R1+0xdc4] ;  /* 0x000dc400018d7983 */ /* 0x000ee80000300800 */
[----:B------:R1:W-:Y:S01]  /*4a8b0*/  LDGSTS.E [R2+0x3b00], [R128.64], P0 ;  /* 0x03b0000080027fae */ /* 0x0003e20008121848 */
[----:B------:R-:W-:-:S05]  /*4a8c0*/  IADD3 R136, P1, R136, UR7, RZ ;  /* 0x0000000788887c10 */ /* 0x000fca000ff3e0ff */
[----:B------:R4:W-:Y:S01]  /*4a8d0*/  STL [R1+0xc04], R136 ;  /* 0x000c048801007387 */ /* 0x0009e20000100800 */
[----:B-1----:R-:W-:Y:S01]  /*4a8e0*/  IMAD.MOV.U32 R128, RZ, RZ, R136 ;  /* 0x000000ffff807224 */ /* 0x002fe200078e0088 */
[----:B----4-:R-:W-:Y:S02]  /*4a8f0*/  IADD3 R131, P2, R131, UR7, RZ ;  /* 0x0000000783837c10 */ /* 0x010fe4000ff5e0ff */
[----:B------:R-:W-:Y:S02]  /*4a900*/  IADD3.X R144, R144, UR6, RZ, P1, !PT ;  /* 0x0000000690907c10 */ /* 0x000fe40008ffe4ff */
[----:B------:R-:W-:-:S03]  /*4a910*/  IADD3.X R139, R139, UR6, RZ, P2, !PT ;  /* 0x000000068b8b7c10 */ /* 0x000fc600097fe4ff */
[----:B------:R1:W-:Y:S01]  /*4a920*/  STL [R1+0xc00], R144 ;  /* 0x000c009001007387 */ /* 0x0003e20000100800 */
[----:B------:R-:W-:-:S03]  /*4a930*/  IMAD.MOV.U32 R129, RZ, RZ, R144 ;  /* 0x000000ffff817224 */ /* 0x000fc600078e0090 */
[----:B------:R4:W-:Y:S04]  /*4a940*/  STL [R1+0xc44], R131 ;  /* 0x000c448301007387 */ /* 0x0009e80000100800 */
[----:B------:R-:W3:Y:S04]  /*4a950*/  LDL.LU R136, [R1+0xd80] ;  /* 0x000d800001887983 */ /* 0x000ee80000300800 */
[----:B------:R4:W-:Y:S04]  /*4a960*/  STL [R1+0xc40], R139 ;  /* 0x000c408b01007387 */ /* 0x0009e80000100800 */
[----:B------:R4:W-:Y:S04]  /*4a970*/  LDGSTS.E [R2+0x4300], [R128.64], P0 ;  /* 0x0430000080027fae */ /* 0x0009e80008121848 */
[----:B-1----:R-:W3:Y:S01]  /*4a980*/  LDL.LU R144, [R1+0xdc0] ;  /* 0x000dc00001907983 */ /* 0x002ee20000300800 */
[----:B------:R-:W-:Y:S01]  /*4a990*/  IADD3 R143, P1, R143, UR7, RZ ;  /* 0x000000078f8f7c10 */ /* 0x000fe2000ff3e0ff */
[----:B----4-:R-:W-:-:S02]  /*4a9a0*/  IMAD.MOV.U32 R128, RZ, RZ, R131 ;  /* 0x000000ffff807224 */ /* 0x010fc400078e0083 */
[----:B------:R-:W-:Y:S01]  /*4a9b0*/  IMAD.MOV.U32 R129, RZ, RZ, R139 ;  /* 0x000000ffff817224 */ /* 0x000fe200078e008b */
[----:B------:R-:W4:Y:S01]  /*4a9c0*/  LDL.LU R131, [R1+0xe04] ;  /* 0x000e040001837983 */ /* 0x000f220000300800 */
[----:B------:R-:W-:-:S03]  /*4a9d0*/  IADD3 R3, P2, R3, UR7, RZ ;  /* 0x0000000703037c10 */ /* 0x000fc6000ff5e0ff */
[----:B------:R-:W4:Y:S01]  /*4a9e0*/  LDL.LU R139, [R1+0xe44] ;  /* 0x000e4400018b7983 */ /* 0x000f220000300800 */
[----:B------:R-:W-:-:S03]  /*4a9f0*/  IADD3.X R145, R145, UR6, RZ, P1, !PT ;  /* 0x0000000691917c10 */ /* 0x000fc60008ffe4ff */
[----:B------:R1:W-:Y:S01]  /*4aa00*/  STL [R1+0xc84], R143 ;  /* 0x000c848f01007387 */ /* 0x0003e20000100800 */
[----:B------:R-:W-:-:S03]  /*4aa10*/  IADD3.X R138, R138, UR6, RZ, P2, !PT ;  /* 0x000000068a8a7c10 */ /* 0x000fc600097fe4ff */
[----:B------:R1:W-:Y:S04]  /*4aa20*/  LDGSTS.E [R2+0x4b00], [R128.64], P0 ;  /* 0x04b0000080027fae */ /* 0x0003e80008121848 */
[----:B------:R1:W-:Y:S04]  /*4aa30*/  STL [R1+0xc80], R145 ;  /* 0x000c809101007387 */ /* 0x0003e80000100800 */
[----:B------:R-:W-:Y:S01]  /*4aa40*/  STL [R1+0xcc4], R3 ;  /* 0x000cc40301007387 */ /* 0x000fe20000100800 */
[----:B-1----:R-:W-:-:S03]  /*4aa50*/  IMAD.MOV.U32 R128, RZ, RZ, R143 ;  /* 0x000000ffff807224 */ /* 0x002fc600078e008f */
[----:B------:R-:W4:Y:S01]  /*4aa60*/  LDL.LU R143, [R1+0xe00] ;  /* 0x000e0000018f7983 */ /* 0x000f220000300800 */
[----:B------:R-:W-:-:S03]  /*4aa70*/  MOV R129, R145 ;  /* 0x0000009100817202 */ /* 0x000fc60000000f00 */
[----:B------:R1:W-:Y:S04]  /*4aa80*/  STL [R1+0xcc0], R138 ;  /* 0x000cc08a01007387 */ /* 0x0003e80000100800 */
[----:B------:R-:W4:Y:S04]  /*4aa90*/  LDL.LU R145, [R1+0xe40] ;  /* 0x000e400001917983 */ /* 0x000f280000300800 */
[----:B------:R1:W-:Y:S02]  /*4aaa0*/  LDGSTS.E [R2+0x5300], [R128.64], P0 ;  /* 0x0530000080027fae */ /* 0x0003e40008121848 */
[----:B-1----:R-:W-:-:S02]  /*4aab0*/  IMAD.MOV.U32 R128, RZ, RZ, R3 ;  /* 0x000000ffff807224 */ /* 0x002fc400078e0003 */
[----:B------:R-:W-:Y:S02]  /*4aac0*/  IMAD.MOV.U32 R129, RZ, RZ, R138 ;  /* 0x000000ffff817224 */ /* 0x000fe400078e008a */
[----:B------:R-:W4:Y:S04]  /*4aad0*/  LDL.LU R138, [R1+0xe84] ;  /* 0x000e8400018a7983 */ /* 0x000f280000300800 */
[----:B------:R-:W4:Y:S04]  /*4aae0*/  LDL.LU R3, [R1+0xec4] ;  /* 0x000ec40001037983 */ /* 0x000f280000300800 */
[----:B------:R1:W-:Y:S01]  /*4aaf0*/  LDGSTS.E [R2+0x5b00], [R128.64], P0 ;  /* 0x05b0000080027fae */ /* 0x0003e20008121848 */
[----:B--2---:R-:W-:-:S05]  /*4ab00*/  IADD3 R140, P1, R140, UR7, RZ ;  /* 0x000000078c8c7c10 */ /* 0x004fca000ff3e0ff */
[----:B------:R-:W-:Y:S01]  /*4ab10*/  STL [R1+0xd04], R140 ;  /* 0x000d048c01007387 */ /* 0x000fe20000100800 */
[----:B------:R-:W-:Y:S02]  /*4ab20*/  IADD3 R146, P2, R146, UR7, RZ ;  /* 0x0000000792927c10 */ /* 0x000fe4000ff5e0ff */
[----:B------:R-:W-:Y:S02]  /*4ab30*/  IADD3.X R142, R142, UR6, RZ, P1, !PT ;  /* 0x000000068e8e7c10 */ /* 0x000fe40008ffe4ff */
[----:B------:R-:W-:-:S03]  /*4ab40*/  IADD3.X R147, R147, UR6, RZ, P2, !PT ;  /* 0x0000000693937c10 */ /* 0x000fc600097fe4ff */
[----:B------:R2:W-:Y:S01]  /*4ab50*/  STL [R1+0xd00], R142 ;  /* 0x000d008e01007387 */ /* 0x0005e20000100800 */
[----:B-1----:R-:W-:-:S03]  /*4ab60*/  IMAD.MOV.U32 R129, RZ, RZ, R142 ;  /* 0x000000ffff817224 */ /* 0x002fc600078e008e */
[----:B------:R-:W-:Y:S01]  /*4ab70*/  STL [R1+0xd44], R146 ;  /* 0x000d449201007387 */ /* 0x000fe20000100800 */
[----:B------:R-:W-:-:S03]  /*4ab80*/  IMAD.MOV.U32 R128, RZ, RZ, R140 ;  /* 0x000000ffff807224 */ /* 0x000fc600078e008c */
[----:B--2---:R-:W2:Y:S04]  /*4ab90*/  LDL.LU R142, [R1+0xe80] ;  /* 0x000e8000018e7983 */ /* 0x004ea80000300800 */
[----:B------:R-:W-:Y:S04]  /*4aba0*/  STL [R1+0xd40], R147 ;  /* 0x000d409301007387 */ /* 0x000fe80000100800 */
[----:B------:R-:W2:Y:S01]  /*4abb0*/  LDL.LU R140, [R1+0xec0] ;  /* 0x000ec000018c7983 */ /* 0x000ea20000300800 */
[----:B---3--:R-:W-:-:S03]  /*4abc0*/  IADD3 R134, P1, R134, UR7, RZ ;  /* 0x0000000786867c10 */ /* 0x008fc6000ff3e0ff */
[----:B------:R1:W-:Y:S01]  /*4abd0*/  LDGSTS.E [R2+0x6300], [R128.64], P0 ;  /* 0x0630000080027fae */ /* 0x0003e20008121848 */
[----:B------:R-:W-:-:S03]  /*4abe0*/  IADD3 R141, P2, R141, UR7, RZ ;  /* 0x000000078d8d7c10 */ /* 0x000fc6000ff5e0ff */
[----:B------:R-:W-:Y:S01]  /*4abf0*/  STL [R1+0xd84], R134 ;  /* 0x000d848601007387 */ /* 0x000fe20000100800 */
[----:B-1----:R-:W-:Y:S02]  /*4ac00*/  IMAD.MOV.U32 R128, RZ, RZ, R146 ;  /* 0x000000ffff807224 */ /* 0x002fe400078e0092 */
[----:B------:R-:W-:-:S05]  /*4ac10*/  IMAD.MOV.U32 R129, RZ, RZ, R147 ;  /* 0x000000ffff817224 */ /* 0x000fca00078e0093 */
[----:B------:R1:W-:Y:S02]  /*4ac20*/  LDGSTS.E [R2+0x6b00], [R128.64], P0 ;  /* 0x06b0000080027fae */ /* 0x0003e40008121848 */
[----:B-1----:R-:W-:Y:S01]  /*4ac30*/  IMAD.MOV.U32 R128, RZ, RZ, R134 ;  /* 0x000000ffff807224 */ /* 0x002fe200078e0086 */
[----:B------:R-:W-:-:S04]  /*4ac40*/  IADD3.X R136, R136, UR6, RZ, P1, !PT ;  /* 0x0000000688887c10 */ /* 0x000fc80008ffe4ff */
[----:B------:R-:W-:Y:S01]  /*4ac50*/  MOV R129, R136 ;  /* 0x0000008800817202 */ /* 0x000fe20000000f00 */
[----:B------:R1:W-:Y:S04]  /*4ac60*/  STL [R1+0xd80], R136 ;  /* 0x000d808801007387 */ /* 0x0003e80000100800 */
[----:B------:R3:W-:Y:S01]  /*4ac70*/  STL [R1+0xdc4], R141 ;  /* 0x000dc48d01007387 */ /* 0x0007e20000100800 */
[----:B------:R-:W-:-:S03]  /*4ac80*/  IADD3.X R144, R144, UR6, RZ, P2, !PT ;  /* 0x0000000690907c10 */ /* 0x000fc600097fe4ff */
[----:B------:R3:W-:Y:S04]  /*4ac90*/  LDGSTS.E [R2+0x7300], [R128.64], P0 ;  /* 0x0730000080027fae */ /* 0x0007e80008121848 */
[----:B-1----:R-:W2:Y:S04]  /*4aca0*/  LDL.LU R136, [R1+0xf04] ;  /* 0x000f040001887983 */ /* 0x002ea80000300800 */
[----:B------:R1:W-:Y:S01]  /*4acb0*/  STL [R1+0xdc0], R144 ;  /* 0x000dc09001007387 */ /* 0x0003e20000100800 */
[----:B----4-:R-:W-:-:S03]  /*4acc0*/  IADD3 R131, P1, R131, UR7, RZ ;  /* 0x0000000783837c10 */ /* 0x010fc6000ff3e0ff */
[----:B------:R-:W4:Y:S01]  /*4acd0*/  LDL.LU R134, [R1+0xf44] ;  /* 0x000f440001867983 */ /* 0x000f220000300800 */
[----:B---3--:R-:W-:Y:S02]  /*4ace0*/  IMAD.MOV.U32 R128, RZ, RZ, R141 ;  /* 0x000000ffff807224 */ /* 0x008fe400078e008d */
[----:B------:R-:W-:Y:S01]  /*4acf0*/  IMAD.MOV.U32 R129, RZ, RZ, R144 ;  /* 0x000000ffff817224 */ /* 0x000fe200078e0090 */
[----:B------:R-:W4:Y:S01]  /*4ad00*/  LDL.LU R141, [R1+0xf00] ;  /* 0x000f0000018d7983 */ /* 0x000f220000300800 */
[----:B------:R-:W-:-:S03]  /*4ad10*/  IADD3 R139, P2, R139, UR7, RZ ;  /* 0x000000078b8b7c10 */ /* 0x000fc6000ff5e0ff */
[----:B-1----:R-:W4:Y:S04]  /*4ad20*/  LDL.LU R144, [R1+0xf40] ;  /* 0x000f400001907983 */ /* 0x002f280000300800 */
[----:B------:R1:W-:Y:S04]  /*4ad30*/  LDGSTS.E [R2+0x7b00], [R128.64], P0 ;  /* 0x07b0000080027fae */ /* 0x0003e80008121848 */
[----:B------:R-:W-:Y:S01]  /*4ad40*/  STL [R1+0xe04], R131 ;  /* 0x000e048301007387 */ /* 0x000fe20000100800 */
[----:B------:R-:W-:Y:S01]  /*4ad50*/  IADD3.X R143, R143, UR6, RZ, P1, !PT ;  /* 0x000000068f8f7c10 */ /* 0x000fe20008ffe4ff */
[----:B-1----:R-:W-:-:S04]  /*4ad60*/  IMAD.MOV.U32 R128, RZ, RZ, R131 ;  /* 0x000000ffff807224 */ /* 0x002fc800078e0083 */
        /* <DEDUP_REMOVED lines=8> */
[----:B------:R-:W-:Y:S01]  /*4adf0*/  IMAD.MOV.U32 R129, RZ, RZ, R145 ;  /* 0x000000ffff817224 */ /* 0x000fe200078e0091 */
[----:B------:R-:W-:-:S02]  /*4ae00*/  IADD3 R138, P1, R138, UR7, RZ ;  /* 0x000000078a8a7c10 */ /* 0x000fc4000ff3e0ff */
[----:B-1----:R-:W4:Y:S01]  /*4ae10*/  LDL.LU R145, [R1+0xf80] ;  /* 0x000f800001917983 */ /* 0x002f220000300800 */
[----:B------:R-:W-:Y:S01]  /*4ae20*/  IMAD.MOV.U32 R128, RZ, RZ, R139 ;  /* 0x000000ffff807224 */ /* 0x000fe200078e008b */
[----:B------:R-:W-:Y:S02]  /*4ae30*/  IADD3 R3, P2, R3, UR7, RZ ;  /* 0x0000000703037c10 */ /* 0x000fe4000ff5e0ff */
[----:B------:R-:W4:Y:S04]  /*4ae40*/  LDL.LU R139, [R1+0xfc0] ;  /* 0x000fc000018b7983 */ /* 0x000f280000300800 */
[----:B------:R1:W-:Y:S04]  /*4ae50*/  STL [R1+0xe84], R138 ;  /* 0x000e848a01007387 */ /* 0x0003e80000100800 */
[----:B------:R1:W-:Y:S02]  /*4ae60*/  LDGSTS.E [R2+0x8b00], [R128.64], P0 ;  /* 0x08b0000080027fae */ /* 0x0003e40008121848 */
[----:B-1----:R-:W-:Y:S01]  /*4ae70*/  IMAD.MOV.U32 R128, RZ, RZ, R138 ;  /* 0x000000ffff807224 */ /* 0x002fe200078e008a */
[----:B--2---:R-:W-:-:S05]  /*4ae80*/  IADD3.X R142, R142, UR6, RZ, P1, !PT ;  /* 0x000000068e8e7c10 */ /* 0x004fca0008ffe4ff */
[----:B------:R1:W-:Y:S01]  /*4ae90*/  STL [R1+0xe80], R142 ;  /* 0x000e808e01007387 */ /* 0x0003e20000100800 */
[----:B------:R-:W-:-:S03]  /*4aea0*/  IADD3.X R140, R140, UR6, RZ, P2, !PT ;  /* 0x000000068c8c7c10 */ /* 0x000fc600097fe4ff */
[----:B------:R2:W-:Y:S01]  /*4aeb0*/  STL [R1+0xec4], R3 ;  /* 0x000ec40301007387 */ /* 0x0005e20000100800 */
[----:B------:R-:W-:-:S03]  /*4aec0*/  MOV R129, R142 ;  /* 0x0000008e00817202 */ /* 0x000fc60000000f00 */
[----:B------:R-:W3:Y:S04]  /*4aed0*/  LDL.LU R138, [R1+0x1004] ;  /* 0x00100400018a7983 */ /* 0x000ee80000300800 */
[----:B------:R2:W-:Y:S04]  /*4aee0*/  STL [R1+0xec0], R140 ;  /* 0x000ec08c01007387 */ /* 0x0005e80000100800 */
[----:B------:R-:W3:Y:S04]  /*4aef0*/  LDL.LU R146, [R1+0x1044] ;  /* 0x0010440001927983 */ /* 0x000ee80000300800 */
[----:B-1----:R-:W3:Y:S04]  /*4af00*/  LDL.LU R142, [R1+0x1000] ;  /* 0x00100000018e7983 */ /* 0x002ee80000300800 */
[----:B------:R-:W3:Y:S04]  /*4af10*/  LDL.LU R147, [R1+0x1040] ;  /* 0x0010400001937983 */ /* 0x000ee80000300800 */
[----:B------:R1:W-:Y:S02]  /*4af20*/  LDGSTS.E [R2+0x9300], [R128.64], P0 ;  /* 0x0930000080027fae */ /* 0x0003e40008121848 */
[----:B-1----:R-:W-:-:S02]  /*4af30*/  IMAD.MOV.U32 R128, RZ, RZ, R3 ;  /* 0x000000ffff807224 */ /* 0x002fc400078e0003 */
[----:B------:R-:W-:Y:S01]  /*4af40*/  IMAD.MOV.U32 R129, RZ, RZ, R140 ;  /* 0x000000ffff817224 */ /* 0x000fe200078e008c */
[----:B--2---:R-:W2:Y:S04]  /*4af50*/  LDL.LU R3, [R1+0x1084] ;  /* 0x0010840001037983 */ /* 0x004ea80000300800 */
[----:B------:R-:W2:Y:S04]  /*4af60*/  LDL.LU R140, [R1+0x10c4] ;  /* 0x0010c400018c7983 */ /* 0x000ea80000300800 */
[----:B------:R1:W-:Y:S01]  /*4af70*/  LDGSTS.E [R2+0x9b00], [R128.64], P0 ;  /* 0x09b0000080027fae */ /* 0x0003e20008121848 */
[----:B------:R-:W-:-:S05]  /*4af80*/  IADD3 R136, P1, R136, UR7, RZ ;  /* 0x0000000788887c10 */ /* 0x000fca000ff3e0ff */
[----:B------:R4:W-:Y:S02]  /*4af90*/  STL [R1+0xf04], R136 ;  /* 0x000f048801007387 */ /* 0x0009e40000100800 */
[----:B----4-:R-:W-:Y:S02]  /*4afa0*/  IADD3 R134, P2, R134, UR7, RZ ;  /* 0x0000000786867c10 */ /* 0x010fe4000ff5e0ff */
[----:B------:R-:W-:Y:S01]  /*4afb0*/  IADD3.X R141, R141, UR6, RZ, P1, !PT ;  /* 0x000000068d8d7c10 */ /* 0x000fe20008ffe4ff */
[----:B-1----:R-:W-:Y:S01]  /*4afc0*/  IMAD.MOV.U32 R128, RZ, RZ, R136 ;  /* 0x000000ffff807224 */ /* 0x002fe200078e0088 */
[----:B------:R-:W-:-:S03]  /*4afd0*/  IADD3.X R144, R144, UR6, RZ, P2, !PT ;  /* 0x0000000690907c10 */ /* 0x000fc600097fe4ff */
[----:B------:R1:W-:Y:S01]  /*4afe0*/  STL [R1+0xf00], R141 ;  /* 0x000f008d01007387 */ /* 0x0003e20000100800 */
[----:B------:R-:W-:-:S03]  /*4aff0*/  IMAD.MOV.U32 R129, RZ, RZ, R141 ;  /* 0x000000ffff817224 */ /* 0x000fc600078e008d */
[----:B------:R-:W-:Y:S04]  /*4b000*/  STL [R1+0xf44], R134 ;  /* 0x000f448601007387 */ /* 0x000fe80000100800 */
[----:B------:R-:W4:Y:S04]  /*4b010*/  LDL.LU R136, [R1+0x1080] ;  /* 0x0010800001887983 */ /* 0x000f280000300800 */
[----:B------:R1:W-:Y:S04]  /*4b020*/  STL [R1+0xf40], R144 ;  /* 0x000f409001007387 */ /* 0x0003e80000100800 */
[----:B-1----:R-:W4:Y:S04]  /*4b030*/  LDL.LU R141, [R1+0x10c0] ;  /* 0x0010c000018d7983 */ /* 0x002f280000300800 */
[----:B------:R1:W-:Y:S02]  /*4b040*/  LDGSTS.E [R2+0xa300], [R128.64], P0 ;  /* 0x0a30000080027fae */ /* 0x0003e40008121848 */
[----:B-1----:R-:W-:Y:S01]  /*4b050*/  IMAD.MOV.U32 R128, RZ, RZ, R134 ;  /* 0x000000ffff807224 */ /* 0x002fe200078e0086 */
[----:B------:R-:W-:Y:S01]  /*4b060*/  IADD3 R143, P1, R143, UR7, RZ ;  /* 0x000000078f8f7c10 */ /* 0x000fe2000ff3e0ff */
[----:B------:R-:W-:-:S02]  /*4b070*/  IMAD.MOV.U32 R129, RZ, RZ, R144 ;  /* 0x000000ffff817224 */ /* 0x000fc400078e0090 */
[----:B------:R-:W4:Y:S04]  /*4b080*/  LDL.LU R144, [R1+0x1104] ;  /* 0x0011040001907983 */ /* 0x000f280000300800 */
[----:B------:R-:W4:Y:S01]  /*4b090*/  LDL.LU R134, [R1+0x1144] ;  /* 0x0011440001867983 */ /* 0x000f220000300800 */
[----:B------:R-:W-:Y:S02]  /*4b0a0*/  IADD3 R131, P2, R131, UR7, RZ ;  /* 0x0000000783837c10 */ /* 0x000fe4000ff5e0ff */
[----:B------:R-:W-:Y:S01]  /*4b0b0*/  IADD3.X R145, R145, UR6, RZ, P1, !PT ;  /* 0x0000000691917c10 */ /* 0x000fe20008ffe4ff */
[----:B------:R-:W-:Y:S04]  /*4b0c0*/  STL [R1+0xf84], R143 ;  /* 0x000f848f01007387 */ /* 0x000fe80000100800 */
[----:B------:R1:W-:Y:S01]  /*4b0d0*/  LDGSTS.E [R2+0xab00], [R128.64], P0 ;  /* 0x0ab0000080027fae */ /* 0x0003e20008121848 */
        /* <DEDUP_REMOVED lines=14> */
[----:B---3--:R-:W-:-:S05]  /*4b1c0*/  IADD3 R138, P1, R138, UR7, RZ ;  /* 0x000000078a8a7c10 */ /* 0x008fca000ff3e0ff */
[----:B------:R3:W-:Y:S01]  /*4b1d0*/  STL [R1+0x1004], R138 ;  /* 0x0010048a01007387 */ /* 0x0007e20000100800 */
[----:B------:R-:W-:Y:S02]  /*4b1e0*/  IADD3 R146, P2, R146, UR7, RZ ;  /* 0x0000000792927c10 */ /* 0x000fe4000ff5e0ff */
[----:B------:R-:W-:Y:S01]  /*4b1f0*/  IADD3.X R142, R142, UR6, RZ, P1, !PT ;  /* 0x000000068e8e7c10 */ /* 0x000fe20008ffe4ff */
[----:B-1----:R-:W-:Y:S01]  /*4b200*/  IMAD.MOV.U32 R128, RZ, RZ, R138 ;  /* 0x000000ffff807224 */ /* 0x002fe200078e008a */
[----:B------:R-:W-:-:S03]  /*4b210*/  IADD3.X R147, R147, UR6, RZ, P2, !PT ;  /* 0x0000000693937c10 */ /* 0x000fc600097fe4ff */
[----:B------:R1:W-:Y:S04]  /*4b220*/  STL [R1+0x1000], R142 ;  /* 0x0010008e01007387 */ /* 0x0003e80000100800 */
[----:B------:R-:W-:Y:S01]  /*4b230*/  STL [R1+0x1044], R146 ;  /* 0x0010449201007387 */ /* 0x000fe20000100800 */
[----:B------:R-:W-:-:S03]  /*4b240*/  IMAD.MOV.U32 R129, RZ, RZ, R142 ;  /* 0x000000ffff817224 */ /* 0x000fc600078e008e */
[----:B---3--:R-:W3:Y:S04]  /*4b250*/  LDL.LU R138, [R1+0x1180] ;  /* 0x00118000018a7983 */ /* 0x008ee80000300800 */
[----:B------:R-:W-:Y:S04]  /*4b260*/  STL [R1+0x1040], R147 ;  /* 0x0010409301007387 */ /* 0x000fe80000100800 */
[----:B-1----:R-:W3:Y:S01]  /*4b270*/  LDL.LU R142, [R1+0x11c0] ;  /* 0x0011c000018e7983 */ /* 0x002ee20000300800 */
[----:B--2---:R-:W-:-:S03]  /*4b280*/  IADD3 R3, P1, R3, UR7, RZ ;  /* 0x0000000703037c10 */ /* 0x004fc6000ff3e0ff */
[----:B------:R1:W-:Y:S01]  /*4b290*/  LDGSTS.E [R2+0xc300], [R128.64], P0 ;  /* 0x0c30000080027fae */ /* 0x0003e20008121848 */
[----:B------:R-:W-:-:S03]  /*4b2a0*/  IADD3 R140, P2, R140, UR7, RZ ;  /* 0x000000078c8c7c10 */ /* 0x000fc6000ff5e0ff */
[----:B------:R-:W-:Y:S01]  /*4b2b0*/  STL [R1+0x1084], R3 ;  /* 0x0010840301007387 */ /* 0x000fe20000100800 */
[----:B-1----:R-:W-:Y:S02]  /*4b2c0*/  IMAD.MOV.U32 R128, RZ, RZ, R146 ;  /* 0x000000ffff807224 */ /* 0x002fe400078e0092 */
[----:B------:R-:W-:-:S05]  /*4b2d0*/  IMAD.MOV.U32 R129, RZ, RZ, R147 ;  /* 0x000000ffff817224 */ /* 0x000fca00078e0093 */
[----:B------:R1:W-:Y:S02]  /*4b2e0*/  LDGSTS.E [R2+0xcb00], [R128.64], P0 ;  /* 0x0cb0000080027fae */ /* 0x0003e40008121848 */
[----:B-1----:R-:W-:Y:S01]  /*4b2f0*/  IMAD.MOV.U32 R128, RZ, RZ, R3 ;  /* 0x000000ffff807224 */ /* 0x002fe200078e0003 */
[----:B----4-:R-:W-:-:S04]  /*4b300*/  IADD3.X R136, R136, UR6, RZ, P1, !PT ;  /* 0x0000000688887c10 */ /* 0x010fc80008ffe4ff */
[----:B------:R-:W-:Y:S01]  /*4b310*/  MOV R129, R136 ;  /* 0x0000008800817202 */ /* 0x000fe20000000f00 */
[----:B------:R1:W-:Y:S01]  /*4b320*/  STL [R1+0x1080], R136 ;  /* 0x0010808801007387 */ /* 0x0003e20000100800 */
[----:B------:R-:W-:-:S03]  /*4b330*/  IADD3.X R141, R141, UR6, RZ, P2, !PT ;  /* 0x000000068d8d7c10 */ /* 0x000fc600097fe4ff */
[----:B------:R2:W-:Y:S04]  /*4b340*/  STL [R1+0x10c4], R140 ;  /* 0x0010c48c01007387 */ /* 0x0005e80000100800 */
[----:B------:R4:W-:Y:S04]  /*4b350*/  LDGSTS.E [R2+0xd300], [R128.64], P0 ;  /* 0x0d30000080027fae */ /* 0x0009e80008121848 */
[----:B-1----:R-:W3:Y:S04]  /*4b360*/  LDL.LU R136, [R1+0xa0c] ;  /* 0x000a0c0001887983 */ /* 0x002ee80000300800 */
[----:B------:R1:W-:Y:S04]  /*4b370*/  STL [R1+0x10c0], R141 ;  /* 0x0010c08d01007387 */ /* 0x0003e80000100800 */
[----:B------:R-:W3:Y:S01]  /*4b380*/  LDL.LU R3, [R1+0xa4c] ;  /* 0x000a4c0001037983 */ /* 0x000ee20000300800 */
[----:B----4-:R-:W-:-:S02]  /*4b390*/  IMAD.MOV.U32 R128, RZ, RZ, R140 ;  /* 0x000000ffff807224 */ /* 0x010fc400078e008c */
[----:B------:R-:W-:Y:S01]  /*4b3a0*/  IMAD.MOV.U32 R129, RZ, RZ, R141 ;  /* 0x000000ffff817224 */ /* 0x000fe200078e008d */
[----:B--2---:R-:W2:Y:S01]  /*4b3b0*/  LDL.LU R140, [R1+0xa08] ;  /* 0x000a0800018c7983 */ /* 0x004ea20000300800 */
[----:B------:R-:W-:-:S03]  /*4b3c0*/  IADD3 R144, P1, R144, UR7, RZ ;  /* 0x0000000790907c10 */ /* 0x000fc6000ff3e0ff */
[----:B------:R4:W-:Y:S01]  /*4b3d0*/  LDGSTS.E [R2+0xdb00], [R128.64], P0 ;  /* 0x0db0000080027fae */ /* 0x0009e20008121848 */
[----:B------:R-:W-:-:S03]  /*4b3e0*/  IADD3 R134, P2, R134, UR7, RZ ;  /* 0x0000000786867c10 */ /* 0x000fc6000ff5e0ff */
[----:B-1----:R-:W2:Y:S04]  /*4b3f0*/  LDL.LU R141, [R1+0xa48] ;  /* 0x000a4800018d7983 */ /* 0x002ea80000300800 */
[----:B------:R-:W-:Y:S01]  /*4b400*/  STL [R1+0x1104], R144 ;  /* 0x0011049001007387 */ /* 0x000fe20000100800 */
[----:B----4-:R-:W-:Y:S01]  /*4b410*/  IMAD.MOV.U32 R128, RZ, RZ, R144 ;  /* 0x000000ffff807224 */ /* 0x010fe200078e0090 */
[----:B------:R-:W-:-:S05]  /*4b420*/  IADD3.X R145, R145, UR6, RZ, P1, !PT ;  /* 0x0000000691917c10 */ /* 0x000fca0008ffe4ff */
[----:B------:R-:W-:Y:S01]  /*4b430*/  IMAD.MOV.U32 R129, RZ, RZ, R145 ;  /* 0x000000ffff817224 */ /* 0x000fe200078e0091 */
[----:B------:R-:W-:Y:S01]  /*4b440*/  IADD3.X R143, R143, UR6, RZ, P2, !PT ;  /* 0x000000068f8f7c10 */ /* 0x000fe200097fe4ff */
[----:B------:R-:W-:Y:S04]  /*4b450*/  STL [R1+0x1100], R145 ;  /* 0x0011009101007387 */ /* 0x000fe80000100800 */
[----:B------:R-:W-:Y:S04]  /*4b460*/  STL [R1+0x1144], R134 ;  /* 0x0011448601007387 */ /* 0x000fe80000100800 */
[----:B------:R1:W-:Y:S04]  /*4b470*/  LDGSTS.E [R2+0xe300], [R128.64], P0 ;  /* 0x0e30000080027fae */ /* 0x0003e80008121848 */
[----:B------:R4:W-:Y:S01]  /*4b480*/  STL [R1+0x1140], R143 ;  /* 0x0011408f01007387 */ /* 0x0009e20000100800 */
[----:B-1----:R-:W-:-:S02]  /*4b490*/  IMAD.MOV.U32 R129, RZ, RZ, R143 ;  /* 0x000000ffff817224 */ /* 0x002fc400078e008f */
[----:B------:R-:W-:Y:S01]  /*4b4a0*/  IMAD.MOV.U32 R128, RZ, RZ, R134 ;  /* 0x000000ffff807224 */ /* 0x000fe200078e0086 */
[----:B----4-:R-:W4:Y:S01]  /*4b4b0*/  LDL.LU R143, [R1+0xa88] ;  /* 0x000a8800018f7983 */ /* 0x010f220000300800 */
[----:B------:R-:W-:-:S03]  /*4b4c0*/  IADD3 R131, P1, R131, UR7, RZ ;  /* 0x0000000783837c10 */ /* 0x000fc6000ff3e0ff */
[----:B------:R-:W4:Y:S01]  /*4b4d0*/  LDL.LU R134, [R1+0xa8c] ;  /* 0x000a8c0001867983 */ /* 0x000f220000300800 */
[----:B------:R-:W-:-:S03]  /*4b4e0*/  IADD3 R139, P2, R139, UR7, RZ ;  /* 0x000000078b8b7c10 */ /* 0x000fc6000ff5e0ff */
[----:B------:R-:W4:Y:S04]  /*4b4f0*/  LDL.LU R146, [R1+0xac8] ;  /* 0x000ac80001927983 */ /* 0x000f280000300800 */
[----:B------:R-:W4:Y:S04]  /*4b500*/  LDL.LU R145, [R1+0xacc] ;  /* 0x000acc0001917983 */ /* 0x000f280000300800 */
[----:B------:R1:W-:Y:S04]  /*4b510*/  LDGSTS.E [R2+0xeb00], [R128.64], P0 ;  /* 0x0eb0000080027fae */ /* 0x0003e80008121848 */
[----:B------:R3:W-:Y:S01]  /*4b520*/  STL [R1+0x1184], R131 ;  /* 0x0011848301007387 */ /* 0x0007e20000100800 */
[----:B-1----:R-:W-:Y:S01]  /*4b530*/  IMAD.MOV.U32 R128, RZ, RZ, R131 ;  /* 0x000000ffff807224 */ /* 0x002fe200078e0083 */
[----:B---3--:R-:W-:-:S04]  /*4b540*/  IADD3.X R138, R138, UR6, RZ, P1, !PT ;  /* 0x000000068a8a7c10 */ /* 0x008fc80008ffe4ff */
[----:B------:R-:W-:Y:S01]  /*4b550*/  MOV R129, R138 ;  /* 0x0000008a00817202 */ /* 0x000fe20000000f00 */
[----:B------:R1:W-:Y:S01]  /*4b560*/  STL [R1+0x1180], R138 ;  /* 0x0011808a01007387 */ /* 0x0003e20000100800 */
[----:B------:R-:W-:-:S03]  /*4b570*/  IADD3.X R142, R142, UR6, RZ, P2, !PT ;  /* 0x000000068e8e7c10 */ /* 0x000fc600097fe4ff */
[----:B------:R-:W-:Y:S04]  /*4b580*/  STL [R1+0x11c4], R139 ;  /* 0x0011c48b01007387 */ /* 0x000fe80000100800 */
[----:B------:R-:W3:Y:S04]  /*4b590*/  LDL.LU R131, [R1+0xb0c] ;  /* 0x000b0c0001837983 */ /* 0x000ee80000300800 */
[----:B------:R1:W-:Y:S04]  /*4b5a0*/  STL [R1+0x11c0], R142 ;  /* 0x0011c08e01007387 */ /* 0x0003e80000100800 */
[----:B------:R1:W-:Y:S04]  /*4b5b0*/  LDGSTS.E [R2+0xf300], [R128.64], P0 ;  /* 0x0f30000080027fae */ /* 0x0003e80008121848 */
[----:B-1----:R-:W3:Y:S01]  /*4b5c0*/  LDL.LU R138, [R1+0xb4c] ;  /* 0x000b4c00018a7983 */ /* 0x002ee20000300800 */
[----:B------:R-:W-:-:S03]  /*4b5d0*/  IMAD.MOV.U32 R129, RZ, RZ, R142 ;  /* 0x000000ffff817224 */ /* 0x000fc600078e008e */
[----:B------:R-:W3:Y:S04]  /*4b5e0*/  LDL.LU R142, [R1+0xb08] ;  /* 0x000b0800018e7983 */ /* 0x000ee80000300800 */
[----:B------:R-:W3:Y:S01]  /*4b5f0*/  LDL.LU R144, [R1+0xb48] ;  /* 0x000b480001907983 */ /* 0x000ee20000300800 */
[----:B------:R-:W-:-:S05]  /*4b600*/  IMAD.MOV.U32 R128, RZ, RZ, R139 ;  /* 0x000000ffff807224 */ /* 0x000fca00078e008b */
[----:B------:R1:W-:Y:S02]  /*4b610*/  LDGSTS.E [R2+0xfb00], [R128.64], P0 ;  /* 0x0fb0000080027fae */ /* 0x0003e40008121848 */
[----:B-1----:R-:W-:-:S04]  /*4b620*/  IMAD.U32 R2, RZ, RZ, UR5 ;  /* 0x00000005ff027e24 */ /* 0x002fc8000f8e00ff */
[----:B------:R-:W-:Y:S01]  /*4b630*/  IMAD R2, R2, 0x10000, R135 ;  /* 0x0001000002027824 */ /* 0x000fe200078e0287 */
[----:B------:R-:W-:Y:S02]  /*4b640*/  IADD3 R136, P1, R136, UR7, RZ ;  /* 0x0000000788887c10 */ /* 0x000fe4000ff3e0ff */
[----:B------:R-:W-:-:S03]  /*4b650*/  IADD3 R3, P2, R3, UR7, RZ ;  /* 0x0000000703037c10 */ /* 0x000fc6000ff5e0ff */
[----:B------:R1:W-:Y:S01]  /*4b660*/  STL [R1+0xa0c], R136 ;  /* 0x000a0c8801007387 */ /* 0x0003e20000100800 */
[----:B--2---:R-:W-:-:S03]  /*4b670*/  IADD3.X R140, R140, UR6, RZ, P1, !PT ;  /* 0x000000068c8c7c10 */ /* 0x004fc60008ffe4ff */
[----:B------:R-:W-:Y:S04]  /*4b680*/  STL [R1+0xa4c], R3 ;  /* 0x000a4c0301007387 */ /* 0x000fe80000100800 */
[----:B------:R2:W-:Y:S01]  /*4b690*/  STL [R1+0xa08], R140 ;  /* 0x000a088c01007387 */ /* 0x0005e20000100800 */
[----:B------:R-:W-:-:S03]  /*4b6a0*/  IMAD.MOV.U32 R128, RZ, RZ, R136 ;  /* 0x000000ffff807224 */ /* 0x000fc600078e0088 */
[----:B------:R-:W3:Y:S01]  /*4b6b0*/  LDL.LU R135, [R1+0xb8c] ;  /* 0x000b8c0001877983 */ /* 0x000ee20000300800 */
[----:B------:R-:W-:-:S03]  /*4b6c0*/  IMAD.MOV.U32 R129, RZ, RZ, R140 ;  /* 0x000000ffff817224 */ /* 0x000fc600078e008c */
[----:B------:R-:W3:Y:S01]  /*4b6d0*/  LDL.LU R139, [R1+0xbcc] ;  /* 0x000bcc00018b7983 */ /* 0x000ee20000300800 */
[----:B------:R-:W-:-:S03]  /*4b6e0*/  IADD3.X R141, R141, UR6, RZ, P2, !PT ;  /* 0x000000068d8d7c10 */ /* 0x000fc600097fe4ff */
[----:B-1----:R-:W3:Y:S04]  /*4b6f0*/  LDL.LU R136, [R1+0xb88] ;  /* 0x000b880001887983 */ /* 0x002ee80000300800 */
[----:B--2---:R-:W2:Y:S04]  /*4b700*/  LDL.LU R140, [R1+0xbc8] ;  /* 0x000bc800018c7983 */ /* 0x004ea80000300800 */
[----:B------:R1:W-:Y:S04]  /*4b710*/  LDGSTS.E [R2+0x400], [R128.64], P0 ;  /* 0x0040000080027fae */ /* 0x0003e80008121848 */
[----:B------:R1:W-:Y:S02]  /*4b720*/  STL [R1+0xa48], R141 ;  /* 0x000a488d01007387 */ /* 0x0003e40000100800 */
[----:B-1----:R-:W-:Y:S01]  /*4b730*/  IMAD.MOV.U32 R128, RZ, RZ, R3 ;  /* 0x000000ffff807224 */ /* 0x002fe200078e0003 */
[----:B------:R-:W-:-:S02]  /*4b740*/  MOV R129, R141 ;  /* 0x0000008d00817202 */ /* 0x000fc40000000f00 */
[----:B------:R-:W2:Y:S04]  /*4b750*/  LDL.LU R141, [R1+0xc0c] ;  /* 0x000c0c00018d7983 */ /* 0x000ea80000300800 */
[----:B------:R-:W2:Y:S04]  /*4b760*/  LDL.LU R3, [R1+0xc4c] ;  /* 0x000c4c0001037983 */ /* 0x000ea80000300800 */
[----:B------:R1:W-:Y:S01]  /*4b770*/  LDGSTS.E [R2+0xc00], [R128.64], P0 ;  /* 0x00c0000080027fae */ /* 0x0003e20008121848 */
[----:B----4-:R-:W-:-:S04]  /*4b780*/  IADD3 R134, P1, R134, UR7, RZ ;  /* 0x0000000786867c10 */ /* 0x010fc8000ff3e0ff */
[----:B------:R-:W-:Y:S01]  /*4b790*/  IADD3.X R143, R143, UR6, RZ, P1, !PT ;  /* 0x000000068f8f7c10 */ /* 0x000fe20008ffe4ff */
[----:B------:R-:W-:Y:S01]  /*4b7a0*/  STL [R1+0xa8c], R134 ;  /* 0x000a8c8601007387 */ /* 0x000fe20000100800 */
[----:B------:R-:W-:Y:S01]  /*4b7b0*/  IADD3 R145, P2, R145, UR7, RZ ;  /* 0x0000000791917c10 */ /* 0x000fe2000ff5e0ff */
[----:B-1----:R-:W-:Y:S02]  /*4b7c0*/  IMAD.MOV.U32 R128, RZ, RZ, R134 ;  /* 0x000000ffff807224 */ /* 0x002fe400078e0086 */
[----:B------:R1:W-:Y:S01]  /*4b7d0*/  STL [R1+0xa88], R143 ;  /* 0x000a888f01007387 */ /* 0x0003e20000100800 */
[----:B------:R-:W-:Y:S01]  /*4b7e0*/  IMAD.MOV.U32 R129, RZ, RZ, R143 ;  /* 0x000000ffff817224 */ /* 0x000fe200078e008f */
[----:B------:R-:W-:Y:S02]  /*4b7f0*/  IADD3.X R146, R146, UR6, RZ, P2, !PT ;  /* 0x0000000692927c10 */ /* 0x000fe400097fe4ff */
[----:B------:R-:W-:Y:S04]  /*4b800*/  STL [R1+0xacc], R145 ;  /* 0x000acc9101007387 */ /* 0x000fe80000100800 */
[----:B------:R4:W-:Y:S04]  /*4b810*/  LDGSTS.E [R2+0x1400], [R128.64], P0 ;  /* 0x0140000080027fae */ /* 0x0009e80008121848 */
[----:B-1----:R-:W2:Y:S04]  /*4b820*/  LDL.LU R143, [R1+0xc08] ;  /* 0x000c0800018f7983 */ /* 0x002ea80000300800 */
[----:B------:R-:W-:Y:S01]  /*4b830*/  STL [R1+0xac8], R146 ;  /* 0x000ac89201007387 */ /* 0x000fe20000100800 */
[----:B----4-:R-:W-:-:S03]  /*4b840*/  IMAD.MOV.U32 R128, RZ, RZ, R145 ;  /* 0x000000ffff807224 */ /* 0x010fc600078e0091 */
[----:B------:R-:W2:Y:S01]  /*4b850*/  LDL.LU R134, [R1+0xc48] ;  /* 0x000c480001867983 */ /* 0x000ea20000300800 */
[----:B------:R-:W-:-:S05]  /*4b860*/  IMAD.MOV.U32 R129, RZ, RZ, R146 ;  /* 0x000000ffff817224 */ /* 0x000fca00078e0092 */
[----:B------:R1:W-:Y:S01]  /*4b870*/  LDGSTS.E [R2+0x1c00], [R128.64], P0 ;  /* 0x01c0000080027fae */ /* 0x0003e20008121848 */
[----:B---3--:R-:W-:-:S05]  /*4b880*/  IADD3 R131, P1, R131, UR7, RZ ;  /* 0x0000000783837c10 */ /* 0x008fca000ff3e0ff */
        /* <DEDUP_REMOVED lines=12> */
[----:B---3--:R-:W-:-:S03]  /*4b950*/  MOV R129, R144 ;  /* 0x0000009000817202 */ /* 0x008fc60000000f00 */
[----:B-1----:R-:W3:Y:S01]  /*4b960*/  LDL.LU R144, [R1+0xc88] ;  /* 0x000c880001907983 */ /* 0x002ee20000300800 */
[----:B------:R-:W-:-:S03]  /*4b970*/  IMAD.MOV.U32 R128, RZ, RZ, R138 ;  /* 0x000000ffff807224 */ /* 0x000fc600078e008a */
[----:B------:R-:W3:Y:S04]  /*4b980*/  LDL.LU R138, [R1+0xcc8] ;  /* 0x000cc800018a7983 */ /* 0x000ee80000300800 */
[----:B------:R1:W-:Y:S01]  /*4b990*/  LDGSTS.E [R2+0x2c00], [R128.64], P0 ;  /* 0x02c0000080027fae */ /* 0x0003e20008121848 */
[----:B------:R-:W-:Y:S02]  /*4b9a0*/  IADD3 R135, P1, R135, UR7, RZ ;  /* 0x0000000787877c10 */ /* 0x000fe4000ff3e0ff */
[----:B------:R-:W-:Y:S02]  /*4b9b0*/  IADD3 R139, P2, R139, UR7, RZ ;  /* 0x000000078b8b7c10 */ /* 0x000fe4000ff5e0ff */
[----:B------:R-:W-:Y:S01]  /*4b9c0*/  IADD3.X R136, R136, UR6, RZ, P1, !PT ;  /* 0x0000000688887c10 */ /* 0x000fe20008ffe4ff */
[----:B------:R-:W-:Y:S01]  /*4b9d0*/  STL [R1+0xb8c], R135 ;  /* 0x000b8c8701007387 */ /* 0x000fe20000100800 */
[----:B-1----:R-:W-:Y:S01]  /*4b9e0*/  IMAD.MOV.U32 R128, RZ, RZ, R135 ;  /* 0x000000ffff807224 */ /* 0x002fe200078e0087 */
[----:B--2---:R-:W-:-:S02]  /*4b9f0*/  IADD3.X R140, R140, UR6, RZ, P2, !PT ;  /* 0x000000068c8c7c10 */ /* 0x004fc400097fe4ff */
[----:B------:R-:W-:Y:S01]  /*4ba00*/  IMAD.MOV.U32 R129, RZ, RZ, R136 ;  /* 0x000000ffff817224 */ /* 0x000fe200078e0088 */
[----:B------:R1:W-:Y:S04]  /*4ba10*/  STL [R1+0xb88], R136 ;  /* 0x000b888801007387 */ /* 0x0003e80000100800 */
[----:B------:R-:W-:Y:S04]  /*4ba20*/  STL [R1+0xbcc], R139 ;  /* 0x000bcc8b01007387 */ /* 0x000fe80000100800 */
[----:B------:R2:W-:Y:S04]  /*4ba30*/  LDGSTS.E [R2+0x3400], [R128.64], P0 ;  /* 0x0340000080027fae */ /* 0x0005e80008121848 */
[----:B-1----:R-:W3:Y:S04]  /*4ba40*/  LDL.LU R136, [R1+0xd0c] ;  /* 0x000d0c0001887983 */ /* 0x002ee80000300800 */
[----:B------:R1:W-:Y:S01]  /*4ba50*/  STL [R1+0xbc8], R140 ;  /* 0x000bc88c01007387 */ /* 0x0003e20000100800 */
[----:B------:R-:W-:-:S03]  /*4ba60*/  IADD3 R141, P1, R141, UR7, RZ ;  /* 0x000000078d8d7c10 */ /* 0x000fc6000ff3e0ff */
[----:B------:R-:W3:Y:S01]  /*4ba70*/  LDL.LU R135, [R1+0xd4c] ;  /* 0x000d4c0001877983 */ /* 0x000ee20000300800 */
[----:B--2---:R-:W-:Y:S01]  /*4ba80*/  IMAD.MOV.U32 R129, RZ, RZ, R140 ;  /* 0x000000ffff817224 */ /* 0x004fe200078e008c */
[----:B------:R-:W-:Y:S02]  /*4ba90*/  IADD3 R3, P2, R3, UR7, RZ ;  /* 0x0000000703037c10 */ /* 0x000fe4000ff5e0ff */
[----:B-1----:R-:W2:Y:S01]  /*4baa0*/  LDL.LU R140, [R1+0xd08] ;  /* 0x000d0800018c7983 */ /* 0x002ea20000300800 */
[----:B------:R-:W-:-:S03]  /*4bab0*/  IMAD.MOV.U32 R128, RZ, RZ, R139 ;  /* 0x000000ffff807224 */ /* 0x000fc600078e008b */
[----:B------:R-:W2:Y:S04]  /*4bac0*/  LDL.LU R139, [R1+0xd48] ;  /* 0x000d4800018b7983 */ /* 0x000ea80000300800 */
[----:B------:R1:W-:Y:S04]  /*4bad0*/  STL [R1+0xc0c], R141 ;  /* 0x000c0c8d01007387 */ /* 0x0003e80000100800 */
[----:B------:R1:W-:Y:S02]  /*4bae0*/  LDGSTS.E [R2+0x3c00], [R128.64], P0 ;  /* 0x03c0000080027fae */ /* 0x0003e40008121848 */
[----:B-1----:R-:W-:Y:S01]  /*4baf0*/  IMAD.MOV.U32 R128, RZ, RZ, R141 ;  /* 0x000000ffff807224 */ /* 0x002fe200078e008d */
[----:B------:R-:W-:-:S05]  /*4bb00*/  IADD3.X R143, R143, UR6, RZ, P1, !PT ;  /* 0x000000068f8f7c10 */ /* 0x000fca0008ffe4ff */
        /* <DEDUP_REMOVED lines=8> */
[----:B------:R1:W-:Y:S04]  /*4bb90*/  LDGSTS.E [R2+0x4400], [R128.64], P0 ;  /* 0x0440000080027fae */ /* 0x0003e80008121848 */
[----:B------:R-:W2:Y:S01]  /*4bba0*/  LDL.LU R146, [R1+0xdc8] ;  /* 0x000dc80001927983 */ /* 0x000ea20000300800 */
[----:B-1----:R-:W-:Y:S01]  /*4bbb0*/  IMAD.MOV.U32 R128, RZ, RZ, R3 ;  /* 0x000000ffff807224 */ /* 0x002fe200078e0003 */
[----:B------:R-:W-:-:S02]  /*4bbc0*/  MOV R129, R134 ;  /* 0x0000008600817202 */ /* 0x000fc40000000f00 */
[----:B------:R-:W2:Y:S04]  /*4bbd0*/  LDL.LU R3, [R1+0xe0c] ;  /* 0x000e0c0001037983 */ /* 0x000ea80000300800 */
[----:B------:R-:W2:Y:S04]  /*4bbe0*/  LDL.LU R134, [R1+0xe4c] ;  /* 0x000e4c0001867983 */ /* 0x000ea80000300800 */
[----:B------:R1:W-:Y:S01]  /*4bbf0*/  LDGSTS.E [R2+0x4c00], [R128.64], P0 ;  /* 0x04c0000080027fae */ /* 0x0003e20008121848 */
[----:B----4-:R-:W-:-:S05]  /*4bc00*/  IADD3 R142, P1, R142, UR7, RZ ;  /* 0x000000078e8e7c10 */ /* 0x010fca000ff3e0ff */
[----:B------:R4:W-:Y:S01]  /*4bc10*/  STL [R1+0xc8c], R142 ;  /* 0x000c8c8e01007387 */ /* 0x0009e20000100800 */
[----:B------:R-:W-:Y:S02]  /*4bc20*/  IADD3 R131, P2, R131, UR7, RZ ;  /* 0x0000000783837c10 */ /* 0x000fe4000ff5e0ff */
[----:B---3--:R-:W-:Y:S01]  /*4bc30*/  IADD3.X R144, R144, UR6, RZ, P1, !PT ;  /* 0x0000000690907c10 */ /* 0x008fe20008ffe4ff */
        /* <DEDUP_REMOVED lines=16> */
[----:B------:R-:W-:Y:S02]  /*4bd40*/  IADD3 R135, P2, R135, UR7, RZ ;  /* 0x0000000787877c10 */ /* 0x000fe4000ff5e0ff */
[----:B--2---:R-:W-:Y:S01]  /*4bd50*/  IADD3.X R140, R140, UR6, RZ, P1, !PT ;  /* 0x000000068c8c7c10 */ /* 0x004fe20008ffe4ff */
[----:B-1----:R-:W-:Y:S01]  /*4bd60*/  IMAD.MOV.U32 R128, RZ, RZ, R136 ;  /* 0x000000ffff807224 */ /* 0x002fe200078e0088 */
[----:B------:R-:W-:-:S03]  /*4bd70*/  IADD3.X R139, R139, UR6, RZ, P2, !PT ;  /* 0x000000068b8b7c10 */ /* 0x000fc600097fe4ff */
[----:B------:R1:W-:Y:S01]  /*4bd80*/  STL [R1+0xd08], R140 ;  /* 0x000d088c01007387 */ /* 0x0003e20000100800 */
[----:B------:R-:W-:-:S03]  /*4bd90*/  IMAD.MOV.U32 R129, RZ, RZ, R140 ;  /* 0x000000ffff817224 */ /* 0x000fc600078e008c */
[----:B------:R-:W-:Y:S04]  /*4bda0*/  STL [R1+0xd4c], R135 ;  /* 0x000d4c8701007387 */ /* 0x000fe80000100800 */
[----:B------:R-:W3:Y:S04]  /*4bdb0*/  LDL.LU R136, [R1+0xe88] ;  /* 0x000e880001887983 */ /* 0x000ee80000300800 */
[----:B------:R1:W-:Y:S04]  /*4bdc0*/  STL [R1+0xd48], R139 ;  /* 0x000d488b01007387 */ /* 0x0003e80000100800 */
[----:B-1----:R-:W3:Y:S04]  /*4bdd0*/  LDL.LU R140, [R1+0xec8] ;  /* 0x000ec800018c7983 */ /* 0x002ee80000300800 */
[----:B------:R1:W-:Y:S02]  /*4bde0*/  LDGSTS.E [R2+0x6400], [R128.64], P0 ;  /* 0x0640000080027fae */ /* 0x0003e40008121848 */
[----:B-1----:R-:W-:Y:S01]  /*4bdf0*/  IMAD.MOV.U32 R128, RZ, RZ, R135 ;  /* 0x000000ffff807224 */ /* 0x002fe200078e0087 */
[----:B------:R-:W-:-:S02]  /*4be00*/  MOV R129, R139 ;  /* 0x0000008b00817202 */ /* 0x000fc40000000f00 */
[----:B------:R-:W3:Y:S04]  /*4be10*/  LDL.LU R139, [R1+0xf0c] ;  /* 0x000f0c00018b7983 */ /* 0x000ee80000300800 */
[----:B------:R-:W3:Y:S04]  /*4be20*/  LDL.LU R135, [R1+0xf4c] ;  /* 0x000f4c0001877983 */ /* 0x000ee80000300800 */
[----:B------:R1:W-:Y:S01]  /*4be30*/  LDGSTS.E [R2+0x6c00], [R128.64], P0 ;  /* 0x06c0000080027fae */ /* 0x0003e20008121848 */
[----:B------:R-:W-:-:S05]  /*4be40*/  IADD3 R141, P1, R141, UR7, RZ ;  /* 0x000000078d8d7c10 */ /* 0x000fca000ff3e0ff */
[----:B------:R-:W-:Y:S01]  /*4be50*/  STL [R1+0xd8c], R141 ;  /* 0x000d8c8d01007387 */ /* 0x000fe20000100800 */
[----:B------:R-:W-:Y:S02]  /*4be60*/  IADD3 R145, P2, R145, UR7, RZ ;  /* 0x0000000791917c10 */ /* 0x000fe4000ff5e0ff */
[----:B------:R-:W-:Y:S01]  /*4be70*/  IADD3.X R143, R143, UR6, RZ, P1, !PT ;  /* 0x000000068f8f7c10 */ /* 0x000fe20008ffe4ff */
[----:B-1----:R-:W-:-:S04]  /*4be80*/  IMAD.MOV.U32 R128, RZ, RZ, R141 ;  /* 0x000000ffff807224 */ /* 0x002fc800078e008d */
[----:B------:R1:W-:Y:S01]  /*4be90*/  STL [R1+0xd88], R143 ;  /* 0x000d888f01007387 */ /* 0x0003e20000100800 */
[----:B------:R-:W-:Y:S01]  /*4bea0*/  IMAD.MOV.U32 R129, RZ, RZ, R143 ;  /* 0x000000ffff817224 */ /* 0x000fe200078e008f */
[----:B------:R-:W-:Y:S02]  /*4beb0*/  IADD3.X R146, R146, UR6, RZ, P2, !PT ;  /* 0x0000000692927c10 */ /* 0x000fe400097fe4ff */
[----:B------:R-:W-:Y:S04]  /*4bec0*/  STL [R1+0xdcc], R145 ;  /* 0x000dcc9101007387 */ /* 0x000fe80000100800 */
[----:B------:R1:W-:Y:S04]  /*4bed0*/  LDGSTS.E [R2+0x7400], [R128.64], P0 ;  /* 0x0740000080027fae */ /* 0x0003e80008121848 */
[----:B-1----:R-:W3:Y:S01]  /*4bee0*/  LDL.LU R143, [R1+0xf08] ;  /* 0x000f0800018f7983 */ /* 0x002ee20000300800 */
[----:B------:R-:W-:-:S03]  /*4bef0*/  IADD3 R3, P1, R3, UR7, RZ ;  /* 0x0000000703037c10 */ /* 0x000fc6000ff3e0ff */
[----:B------:R-:W-:Y:S01]  /*4bf00*/  STL [R1+0xdc8], R146 ;  /* 0x000dc89201007387 */ /* 0x000fe20000100800 */
[----:B------:R-:W-:-:S03]  /*4bf10*/  IADD3 R134, P2, R134, UR7, RZ ;  /* 0x0000000786867c10 */ /* 0x000fc6000ff5e0ff */
[----:B------:R-:W3:Y:S01]  /*4bf20*/  LDL.LU R141, [R1+0xf48] ;  /* 0x000f4800018d7983 */ /* 0x000ee20000300800 */
[----:B------:R-:W-:Y:S02]  /*4bf30*/  IMAD.MOV.U32 R128, RZ, RZ, R145 ;  /* 0x000000ffff807224 */ /* 0x000fe400078e0091 */
[----:B------:R-:W-:Y:S01]  /*4bf40*/  IMAD.MOV.U32 R129, RZ, RZ, R146 ;  /* 0x000000ffff817224 */ /* 0x000fe200078e0092 */
[----:B------:R-:W-:Y:S04]  /*4bf50*/  STL [R1+0xe0c], R3 ;  /* 0x000e0c0301007387 */ /* 0x000fe80000100800 */
        /* <DEDUP_REMOVED lines=8> */
[----:B-1----:R-:W2:Y:S04]  /*4bfe0*/  LDL.LU R142, [R1+0xf8c] ;  /* 0x000f8c00018e7983 */ /* 0x002ea80000300800 */
[----:B------:R1:W-:Y:S04]  /*4bff0*/  STL [R1+0xe48], R144 ;  /* 0x000e489001007387 */ /* 0x0003e80000100800 */
[----:B------:R-:W2:Y:S01]  /*4c000*/  LDL.LU R3, [R1+0xfcc] ;  /* 0x000fcc0001037983 */ /* 0x000ea20000300800 */
[----:B----4-:R-:W-:-:S03]  /*4c010*/  MOV R129, R144 ;  /* 0x0000009000817202 */ /* 0x010fc60000000f00 */
[----:B-1----:R-:W4:Y:S01]  /*4c020*/  LDL.LU R144, [R1+0xf88] ;  /* 0x000f880001907983 */ /* 0x002f220000300800 */
[----:B------:R-:W-:-:S03]  /*4c030*/  IMAD.MOV.U32 R128, RZ, RZ, R134 ;  /* 0x000000ffff807224 */ /* 0x000fc600078e0086 */
[----:B------:R-:W4:Y:S01]  /*4c040*/  LDL.LU R134, [R1+0xfc8] ;  /* 0x000fc80001867983 */ /* 0x000f220000300800 */
[----:B---3--:R-:W-:Y:S02]  /*4c050*/  IADD3 R131, P1, R131, UR7, RZ ;  /* 0x0000000783837c10 */ /* 0x008fe4000ff3e0ff */
        /* <DEDUP_REMOVED lines=13> */
[----:B---3--:R-:W-:Y:S01]  /*4c130*/  IMAD.MOV.U32 R129, RZ, RZ, R140 ;  /* 0x000000ffff817224 */ /* 0x008fe200078e008c */
[----:B------:R-:W-:-:S02]  /*4c140*/  IADD3 R139, P1, R139, UR7, RZ ;  /* 0x000000078b8b7c10 */ /* 0x000fc4000ff3e0ff */
[----:B-1----:R-:W3:Y:S01]  /*4c150*/  LDL.LU R140, [R1+0x1008] ;  /* 0x00100800018c7983 */ /* 0x002ee20000300800 */
[----:B------:R-:W-:Y:S01]  /*4c160*/  IADD3 R135, P2, R135, UR7, RZ ;  /* 0x0000000787877c10 */ /* 0x000fe2000ff5e0ff */
[----:B------:R-:W-:Y:S02]  /*4c170*/  IMAD.MOV.U32 R128, RZ, RZ, R138 ;  /* 0x000000ffff807224 */ /* 0x000fe400078e008a */
[----:B------:R-:W3:Y:S04]  /*4c180*/  LDL.LU R138, [R1+0x1048] ;  /* 0x00104800018a7983 */ /* 0x000ee80000300800 */
[----:B------:R1:W-:Y:S04]  /*4c190*/  STL [R1+0xf0c], R139 ;  /* 0x000f0c8b01007387 */ /* 0x0003e80000100800 */
[----:B------:R1:W-:Y:S02]  /*4c1a0*/  LDGSTS.E [R2+0x9c00], [R128.64], P0 ;  /* 0x09c0000080027fae */ /* 0x0003e40008121848 */
[----:B-1----:R-:W-:Y:S01]  /*4c1b0*/  IMAD.MOV.U32 R128, RZ, RZ, R139 ;  /* 0x000000ffff807224 */ /* 0x002fe200078e008b */
[----:B------:R-:W-:-:S05]  /*4c1c0*/  IADD3.X R143, R143, UR6, RZ, P1, !PT ;  /* 0x000000068f8f7c10 */ /* 0x000fca0008ffe4ff */
[----:B------:R-:W-:Y:S01]  /*4c1d0*/  STL [R1+0xf08], R143 ;  /* 0x000f088f01007387 */ /* 0x000fe20000100800 */
[----:B------:R-:W-:-:S03]  /*4c1e0*/  IADD3.X R141, R141, UR6, RZ, P2, !PT ;  /* 0x000000068d8d7c10 */ /* 0x000fc600097fe4ff */
[----:B------:R-:W-:Y:S01]  /*4c1f0*/  STL [R1+0xf4c], R135 ;  /* 0x000f4c8701007387 */ /* 0x000fe20000100800 */
[----:B------:R-:W-:-:S03]  /*4c200*/  IMAD.MOV.U32 R129, RZ, RZ, R143 ;  /* 0x000000ffff817224 */ /* 0x000fc600078e008f */
[----:B------:R-:W3:Y:S04]  /*4c210*/  LDL.LU R145, [R1+0x108c] ;  /* 0x00108c0001917983 */ /* 0x000ee80000300800 */
[----:B------:R1:W-:Y:S04]  /*4c220*/  STL [R1+0xf48], R141 ;  /* 0x000f488d01007387 */ /* 0x0003e80000100800 */
[----:B------:R-:W3:Y:S04]  /*4c230*/  LDL.LU R139, [R1+0x10cc] ;  /* 0x0010cc00018b7983 */ /* 0x000ee80000300800 */
[----:B------:R-:W3:Y:S04]  /*4c240*/  LDL.LU R146, [R1+0x1088] ;  /* 0x0010880001927983 */ /* 0x000ee80000300800 */
[----:B------:R1:W-:Y:S02]  /*4c250*/  LDGSTS.E [R2+0xa400], [R128.64], P0 ;  /* 0x0a40000080027fae */ /* 0x0003e40008121848 */
[----:B-1----:R-:W-:Y:S01]  /*4c260*/  MOV R129, R141 ;  /* 0x0000008d00817202 */ /* 0x002fe20000000f00 */
[----:B------:R-:W-:Y:S01]  /*4c270*/  IMAD.MOV.U32 R128, RZ, RZ, R135 ;  /* 0x000000ffff807224 */ /* 0x000fe200078e0087 */
[----:B------:R-:W3:Y:S04]  /*4c280*/  LDL.LU R141, [R1+0x10c8] ;  /* 0x0010c800018d7983 */ /* 0x000ee80000300800 */
[----:B------:R-:W3:Y:S04]  /*4c290*/  LDL.LU R143, [R1+0x110c] ;  /* 0x00110c00018f7983 */ /* 0x000ee80000300800 */
[----:B------:R-:W3:Y:S04]  /*4c2a0*/  LDL.LU R135, [R1+0x114c] ;  /* 0x00114c0001877983 */ /* 0x000ee80000300800 */
[----:B------:R1:W-:Y:S01]  /*4c2b0*/  LDGSTS.E [R2+0xac00], [R128.64], P0 ;  /* 0x0ac0000080027fae */ /* 0x0003e20008121848 */
[----:B--2---:R-:W-:-:S05]  /*4c2c0*/  IADD3 R142, P1, R142, UR7, RZ ;  /* 0x000000078e8e7c10 */ /* 0x004fca000ff3e0ff */
[----:B------:R-:W-:Y:S01]  /*4c2d0*/  STL [R1+0xf8c], R142 ;  /* 0x000f8c8e01007387 */ /* 0x000fe20000100800 */
[----:B------:R-:W-:Y:S02]  /*4c2e0*/  IADD3 R3, P2, R3, UR7, RZ ;  /* 0x0000000703037c10 */ /* 0x000fe4000ff5e0ff */
[----:B----4-:R-:W-:-:S05]  /*4c2f0*/  IADD3.X R144, R144, UR6, RZ, P1, !PT ;  /* 0x0000000690907c10 */ /* 0x010fca0008ffe4ff */
[----:B------:R2:W-:Y:S01]  /*4c300*/  STL [R1+0xf88], R144 ;  /* 0x000f889001007387 */ /* 0x0005e20000100800 */
[----:B-1----:R-:W-:Y:S01]  /*4c310*/  IMAD.MOV.U32 R129, RZ, RZ, R144 ;  /* 0x000000ffff817224 */ /* 0x002fe200078e0090 */
[----:B------:R-:W-:Y:S02]  /*4c320*/  IADD3.X R134, R134, UR6, RZ, P2, !PT ;  /* 0x0000000686867c10 */ /* 0x000fe400097fe4ff */
[----:B------:R1:W-:Y:S01]  /*4c330*/  STL [R1+0xfcc], R3 ;  /* 0x000fcc0301007387 */ /* 0x0003e20000100800 */
[----:B------:R-:W-:-:S03]  /*4c340*/  IMAD.MOV.U32 R128, RZ, RZ, R142 ;  /* 0x000000ffff807224 */ /* 0x000fc600078e008e */
[----:B--2---:R-:W2:Y:S04]  /*4c350*/  LDL.LU R144, [R1+0x1108] ;  /* 0x0011080001907983 */ /* 0x004ea80000300800 */
[----:B------:R4:W-:Y:S04]  /*4c360*/  STL [R1+0xfc8], R134 ;  /* 0x000fc88601007387 */ /* 0x0009e80000100800 */
[----:B------:R-:W2:Y:S04]  /*4c370*/  LDL.LU R142, [R1+0x1148] ;  /* 0x00114800018e7983 */ /* 0x000ea80000300800 */
[----:B------:R1:W-:Y:S02]  /*4c380*/  LDGSTS.E [R2+0xb400], [R128.64], P0 ;  /* 0x0b40000080027fae */ /* 0x0003e40008121848 */
[----:B-1----:R-:W-:-:S02]  /*4c390*/  IMAD.MOV.U32 R128, RZ, RZ, R3 ;  /* 0x000000ffff807224 */ /* 0x002fc400078e0003 */
[----:B------:R-:W-:Y:S01]  /*4c3a0*/  IMAD.MOV.U32 R129, RZ, RZ, R134 ;  /* 0x000000ffff817224 */ /* 0x000fe200078e0086 */
[----:B------:R-:W2:Y:S04]  /*4c3b0*/  LDL.LU R3, [R1+0x118c] ;  /* 0x00118c0001037983 */ /* 0x000ea80000300800 */
[----:B----4-:R-:W4:Y:S04]  /*4c3c0*/  LDL.LU R134, [R1+0x11cc] ;  /* 0x0011cc0001867983 */ /* 0x010f280000300800 */
        /* <DEDUP_REMOVED lines=17> */
[----:B------:R1:W-:Y:S04]  /*4c4e0*/  LDGSTS.E [R2+0xcc00], [R128.64], P0 ;  /* 0x0cc0000080027fae */ /* 0x0003e80008121848 */
[----:B------:R-:W3:Y:S01]  /*4c4f0*/  LDL.LU R131, [R1+0xa54] ;  /* 0x000a540001837983 */ /* 0x000ee20000300800 */
[----:B------:R-:W-:-:S05]  /*4c500*/  IADD3 R145, P1, R145, UR7, RZ ;  /* 0x0000000791917c10 */ /* 0x000fca000ff3e0ff */
[----:B-1----:R-:W-:Y:S01]  /*4c510*/  IMAD.MOV.U32 R128, RZ, RZ, R145 ;  /* 0x000000ffff807224 */ /* 0x002fe200078e0091 */
[----:B------:R-:W-:Y:S02]  /*4c520*/  IADD3 R139, P2, R139, UR7, RZ ;  /* 0x000000078b8b7c10 */ /* 0x000fe4000ff5e0ff */
[----:B------:R-:W-:Y:S01]  /*4c530*/  IADD3.X R146, R146, UR6, RZ, P1, !PT ;  /* 0x0000000692927c10 */ /* 0x000fe20008ffe4ff */
[----:B------:R-:W-:Y:S04]  /*4c540*/  STL [R1+0x108c], R145 ;  /* 0x00108c9101007387 */ /* 0x000fe80000100800 */
[----:B------:R-:W-:Y:S01]  /*4c550*/  IMAD.MOV.U32 R129, RZ, RZ, R146 ;  /* 0x000000ffff817224 */ /* 0x000fe200078e0092 */
[----:B------:R-:W-:Y:S04]  /*4c560*/  STL [R1+0x1088], R146 ;  /* 0x0010889201007387 */ /* 0x000fe80000100800 */
[----:B------:R1:W-:Y:S04]  /*4c570*/  STL [R1+0x10cc], R139 ;  /* 0x0010cc8b01007387 */ /* 0x0003e80000100800 */
[----:B------:R1:W-:Y:S01]  /*4c580*/  LDGSTS.E [R2+0xd400], [R128.64], P0 ;  /* 0x0d40000080027fae */ /* 0x0003e20008121848 */
[----:B------:R-:W-:-:S02]  /*4c590*/  IADD3.X R141, R141, UR6, RZ, P2, !PT ;  /* 0x000000068d8d7c10 */ /* 0x000fc400097fe4ff */
[----:B------:R-:W-:-:S03]  /*4c5a0*/  IADD3 R143, P1, R143, UR7, RZ ;  /* 0x000000078f8f7c10 */ /* 0x000fc6000ff3e0ff */
[----:B------:R1:W-:Y:S02]  /*4c5b0*/  STL [R1+0x10c8], R141 ;  /* 0x0010c88d01007387 */ /* 0x0003e40000100800 */
[----:B-1----:R-:W-:Y:S02]  /*4c5c0*/  IMAD.MOV.U32 R128, RZ, RZ, R139 ;  /* 0x000000ffff807224 */ /* 0x002fe400078e008b */
[----:B------:R-:W-:Y:S01]  /*4c5d0*/  IMAD.MOV.U32 R129, RZ, RZ, R141 ;  /* 0x000000ffff817224 */ /* 0x000fe200078e008d */
[----:B------:R-:W3:Y:S01]  /*4c5e0*/  LDL.LU R139, [R1+0xa10] ;  /* 0x000a1000018b7983 */ /* 0x000ee20000300800 */
[----:B------:R-:W-:-:S03]  /*4c5f0*/  IADD3 R135, P2, R135, UR7, RZ ;  /* 0x0000000787877c10 */ /* 0x000fc6000ff5e0ff */
[----:B------:R1:W-:Y:S04]  /*4c600*/  LDGSTS.E [R2+0xdc00], [R128.64], P0 ;  /* 0x0dc0000080027fae */ /* 0x0003e80008121848 */
[----:B------:R-:W3:Y:S04]  /*4c610*/  LDL.LU R141, [R1+0xa50] ;  /* 0x000a5000018d7983 */ /* 0x000ee80000300800 */
[----:B------:R-:W-:Y:S01]  /*4c620*/  STL [R1+0x110c], R143 ;  /* 0x00110c8f01007387 */ /* 0x000fe20000100800 */
[----:B-1----:R-:W-:Y:S01]  /*4c630*/  IMAD.MOV.U32 R128, RZ, RZ, R143 ;  /* 0x000000ffff807224 */ /* 0x002fe200078e008f */
[----:B--2---:R-:W-:-:S05]  /*4c640*/  IADD3.X R144, R144, UR6, RZ, P1, !PT ;  /* 0x0000000690907c10 */ /* 0x004fca0008ffe4ff */
[----:B------:R-:W-:Y:S01]  /*4c650*/  IMAD.MOV.U32 R129, RZ, RZ, R144 ;  /* 0x000000ffff817224 */ /* 0x000fe200078e0090 */
[----:B------:R-:W-:Y:S01]  /*4c660*/  IADD3.X R142, R142, UR6, RZ, P2, !PT ;  /* 0x000000068e8e7c10 */ /* 0x000fe200097fe4ff */
[----:B------:R-:W-:Y:S04]  /*4c670*/  STL [R1+0x1108], R144 ;  /* 0x0011089001007387 */ /* 0x000fe80000100800 */
[----:B------:R-:W-:Y:S04]  /*4c680*/  STL [R1+0x114c], R135 ;  /* 0x00114c8701007387 */ /* 0x000fe80000100800 */
[----:B------:R1:W-:Y:S04]  /*4c690*/  LDGSTS.E [R2+0xe400], [R128.64], P0 ;  /* 0x0e40000080027fae */ /* 0x0003e80008121848 */
[----:B------:R2:W-:Y:S01]  /*4c6a0*/  STL [R1+0x1148], R142 ;  /* 0x0011488e01007387 */ /* 0x0005e20000100800 */
[----:B-1----:R-:W-:Y:S01]  /*4c6b0*/  MOV R129, R142 ;  /* 0x0000008e00817202 */ /* 0x002fe20000000f00 */
[----:B------:R-:W-:-:S02]  /*4c6c0*/  IMAD.MOV.U32 R128, RZ, RZ, R135 ;  /* 0x000000ffff807224 */ /* 0x000fc400078e0087 */
[----:B--2---:R-:W2:Y:S04]  /*4c6d0*/  LDL.LU R142, [R1+0xa90] ;  /* 0x000a9000018e7983 */ /* 0x004ea80000300800 */
[----:B------:R-:W2:Y:S04]  /*4c6e0*/  LDL.LU R135, [R1+0xa94] ;  /* 0x000a940001877983 */ /* 0x000ea80000300800 */
[----:B------:R-:W2:Y:S04]  /*4c6f0*/  LDL.LU R145, [R1+0xad0] ;  /* 0x000ad00001917983 */ /* 0x000ea80000300800 */
[----:B------:R-:W2:Y:S01]  /*4c700*/  LDL.LU R144, [R1+0xad4] ;  /* 0x000ad40001907983 */ /* 0x000ea20000300800 */
[----:B------:R-:W-:-:S02]  /*4c710*/  IADD3 R3, P1, R3, UR7, RZ ;  /* 0x0000000703037c10 */ /* 0x000fc4000ff3e0ff */
[----:B----4-:R-:W-:Y:S01]  /*4c720*/  IADD3 R134, P2, R134, UR7, RZ ;  /* 0x0000000786867c10 */ /* 0x010fe2000ff5e0ff */
[----:B------:R1:W-:Y:S04]  /*4c730*/  LDGSTS.E [R2+0xec00], [R128.64], P0 ;  /* 0x0ec0000080027fae */ /* 0x0003e80008121848 */
[----:B------:R4:W-:Y:S01]  /*4c740*/  STL [R1+0x118c], R3 ;  /* 0x00118c0301007387 */ /* 0x0009e20000100800 */
[----:B-1----:R-:W-:Y:S01]  /*4c750*/  IMAD.MOV.U32 R128, RZ, RZ, R3 ;  /* 0x000000ffff807224 */ /* 0x002fe200078e0003 */
[----:B------:R-:W-:Y:S02]  /*4c760*/  LOP3.LUT R133, R133, 0x50, RZ, 0x3c, !PT ;  /* 0x0000005085857812 */ /* 0x000fe400078e3cff */
[----:B---3--:R-:W-:-:S05]  /*4c770*/  IADD3.X R136, R136, UR6, RZ, P1, !PT ;  /* 0x0000000688887c10 */ /* 0x008fca0008ffe4ff */
[----:B------:R-:W-:Y:S01]  /*4c780*/  IMAD.MOV.U32 R129, RZ, RZ, R136 ;  /* 0x000000ffff817224 */ /* 0x000fe200078e0088 */
[----:B------:R1:W-:Y:S01]  /*4c790*/  STL [R1+0x1188], R136 ;  /* 0x0011888801007387 */ /* 0x0003e20000100800 */
[----:B------:R-:W-:-:S03]  /*4c7a0*/  IADD3.X R140, R140, UR6, RZ, P2, !PT ;  /* 0x000000068c8c7c10 */ /* 0x000fc600097fe4ff */
[----:B------:R-:W-:Y:S04]  /*4c7b0*/  STL [R1+0x11cc], R134 ;  /* 0x0011cc8601007387 */ /* 0x000fe80000100800 */
[----:B----4-:R-:W3:Y:S04]  /*4c7c0*/  LDL.LU R3, [R1+0xb14] ;  /* 0x000b140001037983 */ /* 0x010ee80000300800 */
[----:B------:R4:W-:Y:S04]  /*4c7d0*/  STL [R1+0x11c8], R140 ;  /* 0x0011c88c01007387 */ /* 0x0009e80000100800 */
[----:B------:R4:W-:Y:S04]  /*4c7e0*/  LDGSTS.E [R2+0xf400], [R128.64], P0 ;  /* 0x0f40000080027fae */ /* 0x0009e80008121848 */
[----:B-1----:R-:W3:Y:S01]  /*4c7f0*/  LDL.LU R136, [R1+0xb54] ;  /* 0x000b540001887983 */ /* 0x002ee20000300800 */
[----:B------:R-:W-:Y:S01]  /*4c800*/  IADD3 R138, P1, R138, UR7, RZ ;  /* 0x000000078a8a7c10 */ /* 0x000fe2000ff3e0ff */
[----:B----4-:R-:W-:-:S02]  /*4c810*/  IMAD.MOV.U32 R129, RZ, RZ, R140 ;  /* 0x000000ffff817224 */ /* 0x010fc400078e008c */
[----:B------:R-:W4:Y:S01]  /*4c820*/  LDL.LU R140, [R1+0xb10] ;  /* 0x000b1000018c7983 */ /* 0x000f220000300800 */
[----:B------:R-:W-:Y:S01]  /*4c830*/  IMAD.MOV.U32 R128, RZ, RZ, R134 ;  /* 0x000000ffff807224 */ /* 0x000fe200078e0086 */
[----:B------:R-:W-:Y:S02]  /*4c840*/  IADD3 R131, P2, R131, UR7, RZ ;  /* 0x0000000783837c10 */ /* 0x000fe4000ff5e0ff */
[----:B------:R-:W4:Y:S04]  /*4c850*/  LDL.LU R143, [R1+0xb50] ;  /* 0x000b5000018f7983 */ /* 0x000f280000300800 */
[----:B------:R1:W-:Y:S04]  /*4c860*/  LDGSTS.E [R2+0xfc00], [R128.64], P0 ;  /* 0x0fc0000080027fae */ /* 0x0003e80008121848 */
[----:B------:R1:W-:Y:S04]  /*4c870*/  STL [R1+0xa14], R138 ;  /* 0x000a148a01007387 */ /* 0x0003e80000100800 */
[----:B------:R-:W-:Y:S01]  /*4c880*/  STL [R1+0xa54], R131 ;  /* 0x000a548301007387 */ /* 0x000fe20000100800 */
[----:B-1----:R-:W-:-:S04]  /*4c890*/  IMAD.U32 R2, RZ, RZ, UR5 ;  /* 0x00000005ff027e24 */ /* 0x002fc8000f8e00ff */
[----:B------:R-:W-:Y:S02]  /*4c8a0*/  IMAD R2, R2, 0x10000, R133 ;  /* 0x0001000002027824 */ /* 0x000fe400078e0285 */
[----:B------:R-:W-:Y:S01]  /*4c8b0*/  IMAD.MOV.U32 R128, RZ, RZ, R138 ;  /* 0x000000ffff807224 */ /* 0x000fe200078e008a */
[----:B------:R-:W-:-:S05]  /*4c8c0*/  IADD3.X R139, R139, UR6, RZ, P1, !PT ;  /* 0x000000068b8b7c10 */ /* 0x000fca0008ffe4ff */
[----:B------:R1:W-:Y:S04]  /*4c8d0*/  STL [R1+0xa10], R139 ;  /* 0x000a108b01007387 */ /* 0x0003e80000100800 */
[----:B------:R-:W4:Y:S01]  /*4c8e0*/  LDL.LU R133, [R1+0xb94] ;  /* 0x000b940001857983 */ /* 0x000f220000300800 */
[----:B------:R-:W-:-:S03]  /*4c8f0*/  MOV R129, R139 ;  /* 0x0000008b00817202 */ /* 0x000fc60000000f00 */
[----:B------:R-:W4:Y:S01]  /*4c900*/  LDL.LU R134, [R1+0xbd4] ;  /* 0x000bd40001867983 */ /* 0x000f220000300800 */
[----:B------:R-:W-:-:S03]  /*4c910*/  IADD3.X R141, R141, UR6, RZ, P2, !PT ;  /* 0x000000068d8d7c10 */ /* 0x000fc600097fe4ff */
[----:B------:R-:W4:Y:S04]  /*4c920*/  LDL.LU R138, [R1+0xb90] ;  /* 0x000b9000018a7983 */ /* 0x000f280000300800 */
[----:B-1----:R-:W4:Y:S04]  /*4c930*/  LDL.LU R139, [R1+0xbd0] ;  /* 0x000bd000018b7983 */ /* 0x002f280000300800 */
[----:B------:R1:W-:Y:S04]  /*4c940*/  LDGSTS.E [R2+0x500], [R128.64], P0 ;  /* 0x0050000080027fae */ /* 0x0003e80008121848 */
[----:B------:R1:W-:Y:S02]  /*4c950*/  STL [R1+0xa50], R141 ;  /* 0x000a508d01007387 */ /* 0x0003e40000100800 */
[----:B-1----:R-:W-:-:S02]  /*4c960*/  IMAD.MOV.U32 R128, RZ, RZ, R131 ;  /* 0x000000ffff807224 */ /* 0x002fc400078e0083 */
[----:B------:R-:W-:Y:S02]  /*4c970*/  IMAD.MOV.U32 R129, RZ, RZ, R141 ;  /* 0x000000ffff817224 */ /* 0x000fe400078e008d */
[----:B------:R-:W4:Y:S04]  /*4c980*/  LDL.LU R141, [R1+0xc14] ;  /* 0x000c1400018d7983 */ /* 0x000f280000300800 */
[----:B------:R-:W4:Y:S04]  /*4c990*/  LDL.LU R131, [R1+0xc54] ;  /* 0x000c540001837983 */ /* 0x000f280000300800 */
[----:B------:R1:W-:Y:S01]  /*4c9a0*/  LDGSTS.E [R2+0xd00], [R128.64], P0 ;  /* 0x00d0000080027fae */ /* 0x0003e20008121848 */
[----:B--2---:R-:W-:-:S04]  /*4c9b0*/  IADD3 R135, P1, R135, UR7, RZ ;  /* 0x0000000787877c10 */ /* 0x004fc8000ff3e0ff */
[----:B------:R-:W-:Y:S01]  /*4c9c0*/  IADD3.X R142, R142, UR6, RZ, P1, !PT ;  /* 0x000000068e8e7c10 */ /* 0x000fe20008ffe4ff */
[----:B------:R-:W-:Y:S01]  /*4c9d0*/  STL [R1+0xa94], R135 ;  /* 0x000a948701007387 */ /* 0x000fe20000100800 */
[----:B------:R-:W-:-:S03]  /*4c9e0*/  IADD3 R144, P2, R144, UR7, RZ ;  /* 0x0000000790907c10 */ /* 0x000fc6000ff5e0ff */
[----:B------:R2:W-:Y:S01]  /*4c9f0*/  STL [R1+0xa90], R142 ;  /* 0x000a908e01007387 */ /* 0x0005e20000100800 */
[----:B-1----:R-:W-:Y:S01]  /*4ca00*/  IMAD.MOV.U32 R129, RZ, RZ, R142 ;  /* 0x000000ffff817224 */ /* 0x002fe200078e008e */
[----:B------:R-:W-:Y:S02]  /*4ca10*/  IADD3.X R145, R145, UR6, RZ, P2, !PT ;  /* 0x0000000691917c10 */ /* 0x000fe400097fe4ff */
[----:B------:R-:W-:Y:S01]  /*4ca20*/  STL [R1+0xad4], R144 ;  /* 0x000ad49001007387 */ /* 0x000fe20000100800 */
[----:B------:R-:W-:-:S03]  /*4ca30*/  IMAD.MOV.U32 R128, RZ, RZ, R135 ;  /* 0x000000ffff807224 */ /* 0x000fc600078e0087 */
[----:B--2---:R-:W2:Y:S04]  /*4ca40*/  LDL.LU R142, [R1+0xc10] ;  /* 0x000c1000018e7983 */ /* 0x004ea80000300800 */
[----:B------:R-:W-:Y:S04]  /*4ca50*/  STL [R1+0xad0], R145 ;  /* 0x000ad09101007387 */ /* 0x000fe80000100800 */
[----:B------:R-:W2:Y:S04]  /*4ca60*/  LDL.LU R135, [R1+0xc50] ;  /* 0x000c500001877983 */ /* 0x000ea80000300800 */
[----:B------:R1:W-:Y:S02]  /*4ca70*/  LDGSTS.E [R2+0x1500], [R128.64], P0 ;  /* 0x0150000080027fae */ /* 0x0003e40008121848 */
[----:B-1----:R-:W-:-:S02]  /*4ca80*/  IMAD.MOV.U32 R128, RZ, RZ, R144 ;  /* 0x000000ffff807224 */ /* 0x002fc400078e0090 */
[----:B------:R-:W-:-:S05]  /*4ca90*/  IMAD.MOV.U32 R129, RZ, RZ, R145 ;  /* 0x000000ffff817224 */ /* 0x000fca00078e0091 */
[----:B------:R1:W-:Y:S01]  /*4caa0*/  LDGSTS.E [R2+0x1d00], [R128.64], P0 ;  /* 0x01d0000080027fae */ /* 0x0003e20008121848 */
[----:B---3--:R-:W-:-:S05]  /*4cab0*/  IADD3 R3, P1, R3, UR7, RZ ;  /* 0x0000000703037c10 */ /* 0x008fca000ff3e0ff */
        /* <DEDUP_REMOVED lines=12> */
[----:B---3--:R-:W-:-:S03]  /*4cb80*/  IMAD.MOV.U32 R129, RZ, RZ, R143 ;  /* 0x000000ffff817224 */ /* 0x008fc600078e008f */
[----:B-1----:R-:W4:Y:S01]  /*4cb90*/  LDL.LU R143, [R1+0xc90] ;  /* 0x000c9000018f7983 */ /* 0x002f220000300800 */
[----:B------:R-:W-:-:S03]  /*4cba0*/  IMAD.MOV.U32 R128, RZ, RZ, R136 ;  /* 0x000000ffff807224 */ /* 0x000fc600078e0088 */
[----:B------:R-:W4:Y:S04]  /*4cbb0*/  LDL.LU R136, [R1+0xcd0] ;  /* 0x000cd00001887983 */ /* 0x000f280000300800 */
[----:B------:R1:W-:Y:S01]  /*4cbc0*/  LDGSTS.E [R2+0x2d00], [R128.64], P0 ;  /* 0x02d0000080027fae */ /* 0x0003e20008121848 */
[----:B------:R-:W-:Y:S02]  /*4cbd0*/  IADD3 R133, P1, R133, UR7, RZ ;  /* 0x0000000785857c10 */ /* 0x000fe4000ff3e0ff */
[----:B------:R-:W-:Y:S02]  /*4cbe0*/  IADD3 R134, P2, R134, UR7, RZ ;  /* 0x0000000786867c10 */ /* 0x000fe4000ff5e0ff */
[----:B------:R-:W-:Y:S01]  /*4cbf0*/  IADD3.X R138, R138, UR6, RZ, P1, !PT ;  /* 0x000000068a8a7c10 */ /* 0x000fe20008ffe4ff */
[----:B------:R-:W-:Y:S01]  /*4cc00*/  STL [R1+0xb94], R133 ;  /* 0x000b948501007387 */ /* 0x000fe20000100800 */
[----:B-1----:R-:W-:Y:S01]  /*4cc10*/  IMAD.MOV.U32 R128, RZ, RZ, R133 ;  /* 0x000000ffff807224 */ /* 0x002fe200078e0085 */
[----:B------:R-:W-:-:S02]  /*4cc20*/  IADD3.X R139, R139, UR6, RZ, P2, !PT ;  /* 0x000000068b8b7c10 */ /* 0x000fc400097fe4ff */
[----:B------:R-:W-:Y:S01]  /*4cc30*/  IMAD.MOV.U32 R129, RZ, RZ, R138 ;  /* 0x000000ffff817224 */ /* 0x000fe200078e008a */
[----:B------:R1:W-:Y:S04]  /*4cc40*/  STL [R1+0xb90], R138 ;  /* 0x000b908a01007387 */ /* 0x0003e80000100800 */
[----:B------:R-:W-:Y:S04]  /*4cc50*/  STL [R1+0xbd4], R134 ;  /* 0x000bd48601007387 */ /* 0x000fe80000100800 */
[----:B------:R1:W-:Y:S04]  /*4cc60*/  LDGSTS.E [R2+0x3500], [R128.64], P0 ;  /* 0x0350000080027fae */ /* 0x0003e80008121848 */
[----:B-1----:R-:W4:Y:S04]  /*4cc70*/  LDL.LU R138, [R1+0xd14] ;  /* 0x000d1400018a7983 */ /* 0x002f280000300800 */
[----:B------:R1:W-:Y:S01]  /*4cc80*/  STL [R1+0xbd0], R139 ;  /* 0x000bd08b01007387 */ /* 0x0003e20000100800 */
[----:B------:R-:W-:-:S03]  /*4cc90*/  IADD3 R141, P1, R141, UR7, RZ ;  /* 0x000000078d8d7c10 */ /* 0x000fc6000ff3e0ff */
[----:B------:R-:W4:Y:S01]  /*4cca0*/  LDL.LU R133, [R1+0xd54] ;  /* 0x000d540001857983 */ /* 0x000f220000300800 */
[----:B------:R-:W-:Y:S01]  /*4ccb0*/  IMAD.MOV.U32 R129, RZ, RZ, R139 ;  /* 0x000000ffff817224 */ /* 0x000fe200078e008b */
[----:B------:R-:W-:Y:S01]  /*4ccc0*/  IADD3 R131, P2, R131, UR7, RZ ;  /* 0x0000000783837c10 */ /* 0x000fe2000ff5e0ff */
[----:B------:R-:W-:Y:S01]  /*4ccd0*/  IMAD.MOV.U32 R128, RZ, RZ, R134 ;  /* 0x000000ffff807224 */ /* 0x000fe200078e0086 */
[----:B-1----:R-:W4:Y:S04]  /*4cce0*/  LDL.LU R139, [R1+0xd10] ;  /* 0x000d1000018b7983 */ /* 0x002f280000300800 */
        /* <DEDUP_REMOVED lines=20> */
[----:B----4-:R-:W-:-:S05]  /*4ce30*/  IADD3 R140, P1, R140, UR7, RZ ;  /* 0x000000078c8c7c10 */ /* 0x010fca000ff3e0ff */
[----:B------:R4:W-:Y:S01]  /*4ce40*/  STL [R1+0xc94], R140 ;  /* 0x000c948c01007387 */ /* 0x0009e20000100800 */
[----:B------:R-:W-:Y:S02]  /*4ce50*/  IADD3 R3, P2, R3, UR7, RZ ;  /* 0x0000000703037c10 */ /* 0x000fe4000ff5e0ff */
[----:B------:R-:W-:Y:S01]  /*4ce60*/  IADD3.X R143, R143, UR6, RZ, P1, !PT ;  /* 0x000000068f8f7c10 */ /* 0x000fe20008ffe4ff */
[----:B-1----:R-:W-:Y:S01]  /*4ce70*/  IMAD.MOV.U32 R128, RZ, RZ, R140 ;  /* 0x000000ffff807224 */ /* 0x002fe200078e008c */
[----:B------:R-:W-:-:S03]  /*4ce80*/  IADD3.X R136, R136, UR6, RZ, P2, !PT ;  /* 0x0000000688887c10 */ /* 0x000fc600097fe4ff */
[----:B------:R1:W-:Y:S04]  /*4ce90*/  STL [R1+0xc90], R143 ;  /* 0x000c908f01007387 */ /* 0x0003e80000100800 */
[----:B------:R1:W-:Y:S01]  /*4cea0*/  STL [R1+0xcd4], R3 ;  /* 0x000cd40301007387 */ /* 0x0003e20000100800 */
[----:B------:R-:W-:-:S03]  /*4ceb0*/  IMAD.MOV.U32 R129, RZ, RZ, R143 ;  /* 0x000000ffff817224 */ /* 0x000fc600078e008f */
[----:B----4-:R-:W4:Y:S04]  /*4cec0*/  LDL.LU R140, [R1+0xe10] ;  /* 0x000e1000018c7983 */ /* 0x010f280000300800 */
[----:B------:R1:W-:Y:S04]  /*4ced0*/  STL [R1+0xcd0], R136 ;  /* 0x000cd08801007387 */ /* 0x0003e80000100800 */
[----:B-1----:R-:W4:Y:S04]  /*4cee0*/  LDL.LU R143, [R1+0xe50] ;  /* 0x000e5000018f7983 */ /* 0x002f280000300800 */
[----:B------:R1:W-:Y:S02]  /*4cef0*/  LDGSTS.E [R2+0x5500], [R128.64], P0 ;  /* 0x0550000080027fae */ /* 0x0003e40008121848 */
[----:B-1----:R-:W-:-:S02]  /*4cf00*/  IMAD.MOV.U32 R128, RZ, RZ, R3 ;  /* 0x000000ffff807224 */ /* 0x002fc400078e0003 */
[----:B------:R-:W-:Y:S01]  /*4cf10*/  IMAD.MOV.U32 R129, RZ, RZ, R136 ;  /* 0x000000ffff817224 */ /* 0x000fe200078e0088 */
[----:B------:R-:W4:Y:S04]  /*4cf20*/  LDL.LU R3, [R1+0xe94] ;  /* 0x000e940001037983 */ /* 0x000f280000300800 */
[----:B------:R-:W4:Y:S04]  /*4cf30*/  LDL.LU R136, [R1+0xed4] ;  /* 0x000ed40001887983 */ /* 0x000f280000300800 */
[----:B------:R1:W-:Y:S01]  /*4cf40*/  LDGSTS.E [R2+0x5d00], [R128.64], P0 ;  /* 0x05d0000080027fae */ /* 0x0003e20008121848 */
[----:B------:R-:W-:-:S05]  /*4cf50*/  IADD3 R138, P1, R138, UR7, RZ ;  /* 0x000000078a8a7c10 */ /* 0x000fca000ff3e0ff */
[----:B------:R1:W-:Y:S01]  /*4cf60*/  STL [R1+0xd14], R138 ;  /* 0x000d148a01007387 */ /* 0x0003e20000100800 */
[----:B------:R-:W-:Y:S02]  /*4cf70*/  IADD3 R133, P2, R133, UR7, RZ ;  /* 0x0000000785857c10 */ /* 0x000fe4000ff5e0ff */
[----:B------:R-:W-:Y:S01]  /*4cf80*/  IADD3.X R139, R139, UR6, RZ, P1, !PT ;  /* 0x000000068b8b7c10 */ /* 0x000fe20008ffe4ff */
[----:B-1----:R-:W-:Y:S01]  /*4cf90*/  IMAD.MOV.U32 R128, RZ, RZ, R138 ;  /* 0x000000ffff807224 */ /* 0x002fe200078e008a */
[----:B------:R-:W-:-:S03]  /*4cfa0*/  IADD3.X R134, R134, UR6, RZ, P2, !PT ;  /* 0x0000000686867c10 */ /* 0x000fc600097fe4ff */
[----:B------:R1:W-:Y:S01]  /*4cfb0*/  STL [R1+0xd10], R139 ;  /* 0x000d108b01007387 */ /* 0x0003e20000100800 */
[----:B------:R-:W-:-:S03]  /*4cfc0*/  MOV R129, R139 ;  /* 0x0000008b00817202 */ /* 0x000fc60000000f00 */
[----:B------:R1:W-:Y:S04]  /*4cfd0*/  STL [R1+0xd54], R133 ;  /* 0x000d548501007387 */ /* 0x0003e80000100800 */
[----:B------:R-:W4:Y:S04]  /*4cfe0*/  LDL.LU R138, [R1+0xe90] ;  /* 0x000e9000018a7983 */ /* 0x000f280000300800 */
        /* <DEDUP_REMOVED lines=8> */
[----:B---3--:R-:W-:-:S05]  /*4d070*/  IADD3 R141, P1, R141, UR7, RZ ;  /* 0x000000078d8d7c10 */ /* 0x008fca000ff3e0ff */
        /* <DEDUP_REMOVED lines=8> */
[----:B---3--:R-:W3:Y:S04]  /*4d100*/  LDL.LU R142, [R1+0xf10] ;  /* 0x000f1000018e7983 */ /* 0x008ee80000300800 */
[----:B------:R-:W-:Y:S04]  /*4d110*/  STL [R1+0xdd0], R145 ;  /* 0x000dd09101007387 */ /* 0x000fe80000100800 */
[----:B------:R-:W3:Y:S01]  /*4d120*/  LDL.LU R141, [R1+0xf50] ;  /* 0x000f5000018d7983 */ /* 0x000ee20000300800 */
        /* <DEDUP_REMOVED lines=12> */
[----:B------:R-:W-:Y:S04]  /*4d1f0*/  STL [R1+0xe54], R135 ;  /* 0x000e548701007387 */ /* 0x000fe80000100800 */
[----:B------:R2:W-:Y:S04]  /*4d200*/  LDGSTS.E [R2+0x8500], [R128.64], P0 ;  /* 0x0850000080027fae */ /* 0x0005e80008121848 */
[----:B-1----:R-:W4:Y:S04]  /*4d210*/  LDL.LU R140, [R1+0xf94] ;  /* 0x000f9400018c7983 */ /* 0x002f280000300800 */
[----:B------:R1:W-:Y:S04]  /*4d220*/  STL [R1+0xe50], R143 ;  /* 0x000e508f01007387 */ /* 0x0003e80000100800 */
[----:B------:R-:W4:Y:S01]  /*4d230*/  LDL.LU R131, [R1+0xfd4] ;  /* 0x000fd40001837983 */ /* 0x000f220000300800 */
[----:B--2---:R-:W-:Y:S01]  /*4d240*/  IMAD.MOV.U32 R129, RZ, RZ, R143 ;  /* 0x000000ffff817224 */ /* 0x004fe200078e008f */
[----:B------:R-:W-:-:S02]  /*4d250*/  IADD3 R3, P1, R3, UR7, RZ ;  /* 0x0000000703037c10 */ /* 0x000fc4000ff3e0ff */
[----:B-1----:R-:W2:Y:S01]  /*4d260*/  LDL.LU R143, [R1+0xf90] ;  /* 0x000f9000018f7983 */ /* 0x002ea20000300800 */
[----:B------:R-:W-:-:S03]  /*4d270*/  IMAD.MOV.U32 R128, RZ, RZ, R135 ;  /* 0x000000ffff807224 */ /* 0x000fc600078e0087 */
[----:B------:R-:W2:Y:S01]  /*4d280*/  LDL.LU R135, [R1+0xfd0] ;  /* 0x000fd00001877983 */ /* 0x000ea20000300800 */
[----:B------:R-:W-:-:S03]  /*4d290*/  IADD3 R136, P2, R136, UR7, RZ ;  /* 0x0000000788887c10 */ /* 0x000fc6000ff5e0ff */
        /* <DEDUP_REMOVED lines=12> */
[----:B------:R-:W-:Y:S01]  /*4d360*/  IADD3 R133, P1, R133, UR7, RZ ;  /* 0x0000000785857c10 */ /* 0x000fe2000ff3e0ff */
[----:B------:R-:W-:-:S02]  /*4d370*/  IMAD.MOV.U32 R129, RZ, RZ, R139 ;  /* 0x000000ffff817224 */ /* 0x000fc400078e008b */
[----:B-1----:R-:W2:Y:S01]  /*4d380*/  LDL.LU R139, [R1+0x1010] ;  /* 0x00101000018b7983 */ /* 0x002ea20000300800 */
[----:B------:R-:W-:Y:S01]  /*4d390*/  IADD3 R134, P2, R134, UR7, RZ ;  /* 0x0000000786867c10 */ /* 0x000fe2000ff5e0ff */
[----:B------:R-:W-:Y:S02]  /*4d3a0*/  IMAD.MOV.U32 R128, RZ, RZ, R136 ;  /* 0x000000ffff807224 */ /* 0x000fe400078e0088 */
[----:B------:R-:W2:Y:S04]  /*4d3b0*/  LDL.LU R136, [R1+0x1050] ;  /* 0x0010500001887983 */ /* 0x000ea80000300800 */
[----:B------:R1:W-:Y:S04]  /*4d3c0*/  STL [R1+0xf14], R133 ;  /* 0x000f148501007387 */ /* 0x0003e80000100800 */
[----:B------:R1:W-:Y:S02]  /*4d3d0*/  LDGSTS.E [R2+0x9d00], [R128.64], P0 ;  /* 0x09d0000080027fae */ /* 0x0003e40008121848 */
[----:B-1----:R-:W-:Y:S01]  /*4d3e0*/  IMAD.MOV.U32 R128, RZ, RZ, R133 ;  /* 0x000000ffff807224 */ /* 0x002fe200078e0085 */
[----:B---3--:R-:W-:-:S05]  /*4d3f0*/  IADD3.X R142, R142, UR6, RZ, P1, !PT ;  /* 0x000000068e8e7c10 */ /* 0x008fca0008ffe4ff */
[----:B------:R1:W-:Y:S01]  /*4d400*/  STL [R1+0xf10], R142 ;  /* 0x000f108e01007387 */ /* 0x0003e20000100800 */
[----:B------:R-:W-:-:S03]  /*4d410*/  IADD3.X R141, R141, UR6, RZ, P2, !PT ;  /* 0x000000068d8d7c10 */ /* 0x000fc600097fe4ff */
[----:B------:R-:W-:Y:S04]  /*4d420*/  STL [R1+0xf54], R134 ;  /* 0x000f548601007387 */ /* 0x000fe80000100800 */
[----:B------:R-:W3:Y:S04]  /*4d430*/  LDL.LU R144, [R1+0x1094] ;  /* 0x0010940001907983 */ /* 0x000ee80000300800 */
[----:B------:R1:W-:Y:S04]  /*4d440*/  STL [R1+0xf50], R141 ;  /* 0x000f508d01007387 */ /* 0x0003e80000100800 */
[----:B------:R-:W3:Y:S04]  /*4d450*/  LDL.LU R133, [R1+0x10d4] ;  /* 0x0010d40001857983 */ /* 0x000ee80000300800 */
[----:B------:R-:W3:Y:S01]  /*4d460*/  LDL.LU R145, [R1+0x1090] ;  /* 0x0010900001917983 */ /* 0x000ee20000300800 */
[----:B------:R-:W-:-:S03]  /*4d470*/  MOV R129, R142 ;  /* 0x0000008e00817202 */ /* 0x000fc60000000f00 */
[----:B-1----:R-:W3:Y:S04]  /*4d480*/  LDL.LU R142, [R1+0x10d0] ;  /* 0x0010d000018e7983 */ /* 0x002ee80000300800 */
[----:B------:R1:W-:Y:S02]  /*4d490*/  LDGSTS.E [R2+0xa500], [R128.64], P0 ;  /* 0x0a50000080027fae */ /* 0x0003e40008121848 */
[----:B-1----:R-:W-:Y:S02]  /*4d4a0*/  IMAD.MOV.U32 R128, RZ, RZ, R134 ;  /* 0x000000ffff807224 */ /* 0x002fe400078e0086 */
[----:B------:R-:W-:Y:S02]  /*4d4b0*/  IMAD.MOV.U32 R129, RZ, RZ, R141 ;  /* 0x000000ffff817224 */ /* 0x000fe400078e008d */
[----:B------:R-:W3:Y:S04]  /*4d4c0*/  LDL.LU R141, [R1+0x1114] ;  /* 0x00111400018d7983 */ /* 0x000ee80000300800 */
[----:B------:R-:W3:Y:S04]  /*4d4d0*/  LDL.LU R134, [R1+0x1154] ;  /* 0x0011540001867983 */ /* 0x000ee80000300800 */
[----:B------:R1:W-:Y:S01]  /*4d4e0*/  LDGSTS.E [R2+0xad00], [R128.64], P0 ;  /* 0x0ad0000080027fae */ /* 0x0003e20008121848 */
[----:B----4-:R-:W-:-:S05]  /*4d4f0*/  IADD3 R140, P1, R140, UR7, RZ ;  /* 0x000000078c8c7c10 */ /* 0x010fca000ff3e0ff */
[----:B------:R-:W-:Y:S01]  /*4d500*/  STL [R1+0xf94], R140 ;  /* 0x000f948c01007387 */ /* 0x000fe20000100800 */
[----:B------:R-:W-:Y:S02]  /*4d510*/  IADD3 R131, P2, R131, UR7, RZ ;  /* 0x0000000783837c10 */ /* 0x000fe4000ff5e0ff */
[----:B--2---:R-:W-:Y:S02]  /*4d520*/  IADD3.X R143, R143, UR6, RZ, P1, !PT ;  /* 0x000000068f8f7c10 */ /* 0x004fe40008ffe4ff */
[----:B------:R-:W-:-:S03]  /*4d530*/  IADD3.X R135, R135, UR6, RZ, P2, !PT ;  /* 0x0000000687877c10 */ /* 0x000fc600097fe4ff */
[----:B------:R2:W-:Y:S01]  /*4d540*/  STL [R1+0xf90], R143 ;  /* 0x000f908f01007387 */ /* 0x0005e20000100800 */
[----:B-1----:R-:W-:-:S03]  /*4d550*/  IMAD.MOV.U32 R129, RZ, RZ, R143 ;  /* 0x000000ffff817224 */ /* 0x002fc600078e008f */
        /* <DEDUP_REMOVED lines=9> */
[----:B----4-:R-:W4:Y:S01]  /*4d5f0*/  LDL.LU R135, [R1+0x11d4] ;  /* 0x0011d40001877983 */ /* 0x010f220000300800 */
[----:B------:R-:W-:-:S03]  /*4d600*/  IADD3 R138, P1, R138, UR7, RZ ;  /* 0x000000078a8a7c10 */ /* 0x000fc6000ff3e0ff */
[----:B------:R1:W-:Y:S04]  /*4d610*/  LDGSTS.E [R2+0xbd00], [R128.64], P0 ;  /* 0x0bd0000080027fae */ /* 0x0003e80008121848 */
[----:B------:R1:W-:Y:S01]  /*4d620*/  STL [R1+0x1014], R138 ;  /* 0x0010148a01007387 */ /* 0x0003e20000100800 */
[----:B------:R-:W-:Y:S02]  /*4d630*/  IADD3 R3, P2, R3, UR7, RZ ;  /* 0x0000000703037c10 */ /* 0x000fe4000ff5e0ff */
[----:B------:R-:W-:Y:S01]  /*4d640*/  IADD3.X R139, R139, UR6, RZ, P1, !PT ;  /* 0x000000068b8b7c10 */ /* 0x000fe20008ffe4ff */
[----:B-1----:R-:W-:Y:S01]  /*4d650*/  IMAD.MOV.U32 R128, RZ, RZ, R138 ;  /* 0x000000ffff807224 */ /* 0x002fe200078e008a */
[----:B------:R-:W-:-:S03]  /*4d660*/  IADD3.X R136, R136, UR6, RZ, P2, !PT ;  /* 0x0000000688887c10 */ /* 0x000fc600097fe4ff */
[----:B------:R1:W-:Y:S01]  /*4d670*/  STL [R1+0x1010], R139 ;  /* 0x0010108b01007387 */ /* 0x0003e20000100800 */
[----:B------:R-:W-:-:S03]  /*4d680*/  MOV R129, R139 ;  /* 0x0000008b00817202 */ /* 0x000fc60000000f00 */
[----:B------:R-:W-:Y:S04]  /*4d690*/  STL [R1+0x1054], R3 ;  /* 0x0010540301007387 */ /* 0x000fe80000100800 */
[----:B------:R-:W4:Y:S04]  /*4d6a0*/  LDL.LU R138, [R1+0x1190] ;  /* 0x00119000018a7983 */ /* 0x000f280000300800 */
[----:B------:R1:W-:Y:S04]  /*4d6b0*/  STL [R1+0x1050], R136 ;  /* 0x0010508801007387 */ /* 0x0003e80000100800 */
[----:B------:R1:W-:Y:S04]  /*4d6c0*/  LDGSTS.E [R2+0xc500], [R128.64], P0 ;  /* 0x0c50000080027fae */ /* 0x0003e80008121848 */
[----:B-1----:R-:W4:Y:S01]  /*4d6d0*/  LDL.LU R139, [R1+0x11d0] ;  /* 0x0011d000018b7983 */ /* 0x002f220000300800 */
[----:B------:R-:W-:-:S02]  /*4d6e0*/  IMAD.MOV.U32 R128, RZ, RZ, R3 ;  /* 0x000000ffff807224 */ /* 0x000fc400078e0003 */
[----:B------:R-:W-:Y:S02]  /*4d6f0*/  IMAD.MOV.U32 R129, RZ, RZ, R136 ;  /* 0x000000ffff817224 */ /* 0x000fe400078e0088 */
[----:B------:R-:W4:Y:S04]  /*4d700*/  LDL.LU R136, [R1+0xa1c] ;  /* 0x000a1c0001887983 */ /* 0x000f280000300800 */
[----:B------:R1:W-:Y:S04]  /*4d710*/  LDGSTS.E [R2+0xcd00], [R128.64], P0 ;  /* 0x0cd0000080027fae */ /* 0x0003e80008121848 */
[----:B------:R-:W4:Y:S01]  /*4d720*/  LDL.LU R3, [R1+0xa5c] ;  /* 0x000a5c0001037983 */ /* 0x000f220000300800 */
[----:B---3--:R-:W-:-:S05]  /*4d730*/  IADD3 R144, P1, R144, UR7, RZ ;  /* 0x0000000790907c10 */ /* 0x008fca000ff3e0ff */
[----:B-1----:R-:W-:Y:S01]  /*4d740*/  IMAD.MOV.U32 R128, RZ, RZ, R144 ;  /* 0x000000ffff807224 */ /* 0x002fe200078e0090 */
[----:B------:R-:W-:Y:S02]  /*4d750*/  IADD3 R133, P2, R133, UR7, RZ ;  /* 0x0000000785857c10 */ /* 0x000fe4000ff5e0ff */
[----:B------:R-:W-:Y:S01]  /*4d760*/  IADD3.X R145, R145, UR6, RZ, P1, !PT ;  /* 0x0000000691917c10 */ /* 0x000fe20008ffe4ff */
[----:B------:R-:W-:Y:S01]  /*4d770*/  STL [R1+0x1094], R144 ;  /* 0x0010949001007387 */ /* 0x000fe20000100800 */
[----:B------:R-:W-:-:S03]  /*4d780*/  IADD3.X R142, R142, UR6, RZ, P2, !PT ;  /* 0x000000068e8e7c10 */ /* 0x000fc600097fe4ff */
[----:B------:R-:W-:Y:S01]  /*4d790*/  IMAD.MOV.U32 R129, RZ, RZ, R145 ;  /* 0x000000ffff817224 */ /* 0x000fe200078e0091 */
[----:B------:R-:W-:Y:S04]  /*4d7a0*/  STL [R1+0x1090], R145 ;  /* 0x0010909101007387 */ /* 0x000fe80000100800 */
[----:B------:R-:W-:Y:S04]  /*4d7b0*/  STL [R1+0x10d4], R133 ;  /* 0x0010d48501007387 */ /* 0x000fe80000100800 */
[----:B------:R1:W-:Y:S04]  /*4d7c0*/  LDGSTS.E [R2+0xd500], [R128.64], P0 ;  /* 0x0d50000080027fae */ /* 0x0003e80008121848 */
[----:B------:R3:W-:Y:S01]  /*4d7d0*/  STL [R1+0x10d0], R142 ;  /* 0x0010d08e01007387 */ /* 0x0007e20000100800 */
[----:B-1----:R-:W-:-:S03]  /*4d7e0*/  IMAD.MOV.U32 R129, RZ, RZ, R142 ;  /* 0x000000ffff817224 */ /* 0x002fc600078e008e */
[----:B---3--:R-:W3:Y:S01]  /*4d7f0*/  LDL.LU R142, [R1+0xa18] ;  /* 0x000a1800018e7983 */ /* 0x008ee20000300800 */
[----:B------:R-:W-:Y:S01]  /*4d800*/  IADD3 R141, P1, R141, UR7, RZ ;  /* 0x000000078d8d7c10 */ /* 0x000fe2000ff3e0ff */
[----:B------:R-:W-:Y:S01]  /*4d810*/  IMAD.MOV.U32 R128, RZ, RZ, R133 ;  /* 0x000000ffff807224 */ /* 0x000fe200078e0085 */
[----:B------:R-:W-:Y:S01]  /*4d820*/  IADD3 R134, P2, R134, UR7, RZ ;  /* 0x0000000786867c10 */ /* 0x000fe2000ff5e0ff */
[----:B------:R-:W3:Y:S04]  /*4d830*/  LDL.LU R133, [R1+0xa58] ;  /* 0x000a580001857983 */ /* 0x000ee80000300800 */
[----:B------:R1:W-:Y:S04]  /*4d840*/  LDGSTS.E [R2+0xdd00], [R128.64], P0 ;  /* 0x0dd0000080027fae */ /* 0x0003e80008121848 */
[----:B------:R2:W-:Y:S01]  /*4d850*/  STL [R1+0x1114], R141 ;  /* 0x0011148d01007387 */ /* 0x0005e20000100800 */
[----:B-1----:R-:W-:Y:S01]  /*4d860*/  IMAD.MOV.U32 R128, RZ, RZ, R141 ;  /* 0x000000ffff807224 */ /* 0x002fe200078e008d */
[----:B--2---:R-:W-:-:S04]  /*4d870*/  IADD3.X R143, R143, UR6, RZ, P1, !PT ;  /* 0x000000068f8f7c10 */ /* 0x004fc80008ffe4ff */
[----:B------:R-:W-:Y:S01]  /*4d880*/  MOV R129, R143 ;  /* 0x0000008f00817202 */ /* 0x000fe20000000f00 */
[----:B------:R-:W-:Y:S01]  /*4d890*/  STL [R1+0x1110], R143 ;  /* 0x0011108f01007387 */ /* 0x000fe20000100800 */
[----:B------:R-:W-:-:S03]  /*4d8a0*/  IADD3.X R140, R140, UR6, RZ, P2, !PT ;  /* 0x000000068c8c7c10 */ /* 0x000fc600097fe4ff */
[----:B------:R1:W-:Y:S04]  /*4d8b0*/  STL [R1+0x1154], R134 ;  /* 0x0011548601007387 */ /* 0x0003e80000100800 */
[----:B------:R2:W-:Y:S04]  /*4d8c0*/  LDGSTS.E [R2+0xe500], [R128.64], P0 ;  /* 0x0e50000080027fae */ /* 0x0005e80008121848 */
[----:B------:R-:W-:Y:S04]  /*4d8d0*/  STL [R1+0x1150], R140 ;  /* 0x0011508c01007387 */ /* 0x000fe80000100800 */
[----:B------:R-:W3:Y:S01]  /*4d8e0*/  LDL.LU R141, [R1+0xa98] ;  /* 0x000a9800018d7983 */ /* 0x000ee20000300800 */
[----:B--2---:R-:W-:-:S03]  /*4d8f0*/  IMAD.MOV.U32 R128, RZ, RZ, R134 ;  /* 0x000000ffff807224 */ /* 0x004fc600078e0086 */
[----:B-1----:R-:W2:Y:S01]  /*4d900*/  LDL.LU R134, [R1+0xa9c] ;  /* 0x000a9c0001867983 */ /* 0x002ea20000300800 */
[----:B------:R-:W-:-:S03]  /*4d910*/  IADD3 R131, P1, R131, UR7, RZ ;  /* 0x0000000783837c10 */ /* 0x000fc6000ff3e0ff */
[----:B------:R-:W2:Y:S01]  /*4d920*/  LDL.LU R144, [R1+0xad8] ;  /* 0x000ad80001907983 */ /* 0x000ea20000300800 */
[----:B------:R-:W-:-:S03]  /*4d930*/  IMAD.MOV.U32 R129, RZ, RZ, R140 ;  /* 0x000000ffff817224 */ /* 0x000fc600078e008c */
[----:B------:R-:W2:Y:S01]  /*4d940*/  LDL.LU R143, [R1+0xadc] ;  /* 0x000adc00018f7983 */ /* 0x000ea20000300800 */
        /* <DEDUP_REMOVED lines=9> */
[----:B----4-:R-:W4:Y:S04]  /*4d9e0*/  LDL.LU R131, [R1+0xb1c] ;  /* 0x000b1c0001837983 */ /* 0x010f280000300800 */
[----:B------:R3:W-:Y:S04]  /*4d9f0*/  STL [R1+0x11d0], R139 ;  /* 0x0011d08b01007387 */ /* 0x0007e80000100800 */
[----:B------:R1:W-:Y:S04]  /*4da00*/  LDGSTS.E [R2+0xf500], [R128.64], P0 ;  /* 0x0f50000080027fae */ /* 0x0003e80008121848 */
[----:B-1----:R-:W4:Y:S01]  /*4da10*/  LDL.LU R138, [R1+0xb5c] ;  /* 0x000b5c00018a7983 */ /* 0x002f220000300800 */
[----:B------:R-:W-:Y:S01]  /*4da20*/  IADD3 R136, P1, R136, UR7, RZ ;  /* 0x0000000788887c10 */ /* 0x000fe2000ff3e0ff */
[----:B------:R-:W-:-:S02]  /*4da30*/  IMAD.MOV.U32 R128, RZ, RZ, R135 ;  /* 0x000000ffff807224 */ /* 0x000fc400078e0087 */
[----:B------:R-:W-:Y:S01]  /*4da40*/  IMAD.MOV.U32 R129, RZ, RZ, R139 ;  /* 0x000000ffff817224 */ /* 0x000fe200078e008b */
[----:B------:R-:W4:Y:S01]  /*4da50*/  LDL.LU R135, [R1+0xb18] ;  /* 0x000b180001877983 */ /* 0x000f220000300800 */
[----:B------:R-:W-:-:S03]  /*4da60*/  IADD3 R3, P2, R3, UR7, RZ ;  /* 0x0000000703037c10 */ /* 0x000fc6000ff5e0ff */
[----:B------:R-:W4:Y:S04]  /*4da70*/  LDL.LU R140, [R1+0xb58] ;  /* 0x000b5800018c7983 */ /* 0x000f280000300800 */
[----:B------:R1:W-:Y:S04]  /*4da80*/  LDGSTS.E [R2+0xfd00], [R128.64], P0 ;  /* 0x0fd0000080027fae */ /* 0x0003e80008121848 */
[----:B------:R3:W-:Y:S04]  /*4da90*/  STL [R1+0xa1c], R136 ;  /* 0x000a1c8801007387 */ /* 0x0007e80000100800 */
[----:B------:R-:W-:Y:S01]  /*4daa0*/  STL [R1+0xa5c], R3 ;  /* 0x000a5c0301007387 */ /* 0x000fe20000100800 */
[----:B-1----:R-:W-:-:S05]  /*4dab0*/  IMAD.U32 R2, RZ, RZ, UR5 ;  /* 0x00000005ff027e24 */ /* 0x002fca000f8e00ff */
[----:B------:R-:W-:Y:S01]  /*4dac0*/  LEA R2, R2, R130, 0x10 ;  /* 0x0000008202027211 */ /* 0x000fe200078e80ff */
[----:B------:R-:W-:Y:S01]  /*4dad0*/  IMAD.MOV.U32 R128, RZ, RZ, R136 ;  /* 0x000000ffff807224 */ /* 0x000fe200078e0088 */
[----:B---3--:R-:W-:-:S05]  /*4dae0*/  IADD3.X R142, R142, UR6, RZ, P1, !PT ;  /* 0x000000068e8e7c10 */ /* 0x008fca0008ffe4ff */
[----:B------:R1:W-:Y:S04]  /*4daf0*/  STL [R1+0xa18], R142 ;  /* 0x000a188e01007387 */ /* 0x0003e80000100800 */
[----:B------:R-:W3:Y:S04]  /*4db00*/  LDL.LU R130, [R1+0xb9c] ;  /* 0x000b9c0001827983 */ /* 0x000ee80000300800 */
[----:B------:R-:W3:Y:S04]  /*4db10*/  LDL.LU R139, [R1+0xbdc] ;  /* 0x000bdc00018b7983 */ /* 0x000ee80000300800 */
[----:B------:R-:W3:Y:S01]  /*4db20*/  LDL.LU R136, [R1+0xb98] ;  /* 0x000b980001887983 */ /* 0x000ee20000300800 */
[----:B------:R-:W-:-:S03]  /*4db30*/  IMAD.MOV.U32 R129, RZ, RZ, R142 ;  /* 0x000000ffff817224 */ /* 0x000fc600078e008e */
[----:B-1----:R-:W3:Y:S01]  /*4db40*/  LDL.LU R142, [R1+0xbd8] ;  /* 0x000bd800018e7983 */ /* 0x002ee20000300800 */
[----:B------:R-:W-:-:S03]  /*4db50*/  IADD3.X R133, R133, UR6, RZ, P2, !PT ;  /* 0x0000000685857c10 */ /* 0x000fc600097fe4ff */
[----:B------:R1:W-:Y:S04]  /*4db60*/  LDGSTS.E [R2+0x600], [R128.64], P0 ;  /* 0x0060000080027fae */ /* 0x0003e80008121848 */
[----:B------:R1:W-:Y:S02]  /*4db70*/  STL [R1+0xa58], R133 ;  /* 0x000a588501007387 */ /* 0x0003e40000100800 */
[----:B-1----:R-:W-:Y:S02]  /*4db80*/  IMAD.MOV.U32 R128, RZ, RZ, R3 ;  /* 0x000000ffff807224 */ /* 0x002fe400078e0003 */
[----:B------:R-:W-:Y:S02]  /*4db90*/  IMAD.MOV.U32 R129, RZ, RZ, R133 ;  /* 0x000000ffff817224 */ /* 0x000fe400078e0085 */
[----:B------:R-:W3:Y:S04]  /*4dba0*/  LDL.LU R133, [R1+0xc1c] ;  /* 0x000c1c0001857983 */ /* 0x000ee80000300800 */
[----:B------:R-:W3:Y:S04]  /*4dbb0*/  LDL.LU R3, [R1+0xc5c] ;  /* 0x000c5c0001037983 */ /* 0x000ee80000300800 */
        /* <DEDUP_REMOVED lines=14> */
[----:B-1----:R-:W-:Y:S01]  /*4dca0*/  IMAD.MOV.U32 R128, RZ, RZ, R143 ;  /* 0x000000ffff807224 */ /* 0x002fe200078e008f */
[----:B------:R-:W-:-:S02]  /*4dcb0*/  MOV R129, R144 ;  /* 0x0000009000817202 */ /* 0x000fc40000000f00 */
[----:B----4-:R-:W-:-:S03]  /*4dcc0*/  IADD3 R131, P1, R131, UR7, RZ ;  /* 0x0000000783837c10 */ /* 0x010fc6000ff3e0ff */
[----:B------:R1:W-:Y:S04]  /*4dcd0*/  LDGSTS.E [R2+0x1e00], [R128.64], P0 ;  /* 0x01e0000080027fae */ /* 0x0003e80008121848 */
[----:B------:R-:W-:Y:S01]  /*4dce0*/  STL [R1+0xb1c], R131 ;  /* 0x000b1c8301007387 */ /* 0x000fe20000100800 */
[----:B------:R-:W-:Y:S01]  /*4dcf0*/  IADD3 R138, P2, R138, UR7, RZ ;  /* 0x000000078a8a7c10 */ /* 0x000fe2000ff5e0ff */
[----:B-1----:R-:W-:Y:S01]  /*4dd00*/  IMAD.MOV.U32 R128, RZ, RZ, R131 ;  /* 0x000000ffff807224 */ /* 0x002fe200078e0083 */
[----:B------:R-:W-:Y:S02]  /*4dd10*/  IADD3.X R135, R135, UR6, RZ, P1, !PT ;  /* 0x0000000687877c10 */ /* 0x000fe40008ffe4ff */
        /* <DEDUP_REMOVED lines=8> */
[----:B----4-:R-:W-:-:S02]  /*4dda0*/  IMAD.MOV.U32 R129, RZ, RZ, R140 ;  /* 0x000000ffff817224 */ /* 0x010fc400078e008c */
[----:B------:R-:W-:Y:S01]  /*4ddb0*/  IMAD.MOV.U32 R128, RZ, RZ, R138 ;  /* 0x000000ffff807224 */ /* 0x000fe200078e008a */
[----:B-1----:R-:W2:Y:S04]  /*4ddc0*/  LDL.LU R140, [R1+0xc98] ;  /* 0x000c9800018c7983 */ /* 0x002ea80000300800 */
[----:B------:R-:W2:Y:S04]  /*4ddd0*/  LDL.LU R138, [R1+0xcd8] ;  /* 0x000cd800018a7983 */ /* 0x000ea80000300800 */
[----:B------:R1:W-:Y:S01]  /*4dde0*/  LDGSTS.E [R2+0x2e00], [R128.64], P0 ;  /* 0x02e0000080027fae */ /* 0x0003e20008121848 */
[----:B---3--:R-:W-:-:S02]  /*4ddf0*/  IADD3 R130, P1, R130, UR7, RZ ;  /* 0x0000000782827c10 */ /* 0x008fc4000ff3e0ff */
[----:B------:R-:W-:Y:S02]  /*4de00*/  IADD3 R139, P2, R139, UR7, RZ ;  /* 0x000000078b8b7c10 */ /* 0x000fe4000ff5e0ff */
[----:B------:R-:W-:Y:S01]  /*4de10*/  IADD3.X R136, R136, UR6, RZ, P1, !PT ;  /* 0x0000000688887c10 */ /* 0x000fe20008ffe4ff */
[----:B------:R-:W-:Y:S01]  /*4de20*/  STL [R1+0xb9c], R130 ;  /* 0x000b9c8201007387 */ /* 0x000fe20000100800 */
[----:B-1----:R-:W-:Y:S01]  /*4de30*/  IMAD.MOV.U32 R128, RZ, RZ, R130 ;  /* 0x000000ffff807224 */ /* 0x002fe200078e0082 */
[----:B------:R-:W-:Y:S02]  /*4de40*/  IADD3.X R142, R142, UR6, RZ, P2, !PT ;  /* 0x000000068e8e7c10 */ /* 0x000fe400097fe4ff */
        /* <DEDUP_REMOVED lines=10> */
[----:B------:R-:W3:Y:S01]  /*4def0*/  LDL.LU R139, [R1+0xd58] ;  /* 0x000d5800018b7983 */ /* 0x000ee20000300800 */
[----:B------:R-:W-:Y:S02]  /*4df00*/  IADD3 R133, P1, R133, UR7, RZ ;  /* 0x0000000785857c10 */ /* 0x000fe4000ff3e0ff */
[----:B------:R-:W-:Y:S01]  /*4df10*/  IADD3 R3, P2, R3, UR7, RZ ;  /* 0x0000000703037c10 */ /* 0x000fe2000ff5e0ff */
[----:B------:R1:W-:Y:S04]  /*4df20*/  LDGSTS.E [R2+0x3e00], [R128.64], P0 ;  /* 0x03e0000080027fae */ /* 0x0003e80008121848 */
[----:B------:R2:W-:Y:S01]  /*4df30*/  STL [R1+0xc1c], R133 ;  /* 0x000c1c8501007387 */ /* 0x0005e20000100800 */
[----:B-1----:R-:W-:Y:S01]  /*4df40*/  IMAD.MOV.U32 R128, RZ, RZ, R133 ;  /* 0x000000ffff807224 */ /* 0x002fe200078e0085 */
[----:B--2---:R-:W-:-:S05]  /*4df50*/  IADD3.X R141, R141, UR6, RZ, P1, !PT ;  /* 0x000000068d8d7c10 */ /* 0x004fca0008ffe4ff */
[----:B------:R1:W-:Y:S01]  /*4df60*/  STL [R1+0xc18], R141 ;  /* 0x000c188d01007387 */ /* 0x0003e20000100800 */
[----:B------:R-:W-:-:S03]  /*4df70*/  IADD3.X R134, R134, UR6, RZ, P2, !PT ;  /* 0x0000000686867c10 */ /* 0x000fc600097fe4ff */
[----:B------:R2:W-:Y:S01]  /*4df80*/  STL [R1+0xc5c], R3 ;  /* 0x000c5c0301007387 */ /* 0x0005e20000100800 */
[----:B------:R-:W-:-:S03]  /*4df90*/  IMAD.MOV.U32 R129, RZ, RZ, R141 ;  /* 0x000000ffff817224 */ /* 0x000fc600078e008d */
        /* <DEDUP_REMOVED lines=20> */
[----:B------:R-:W2:Y:S04]  /*4e0e0*/  LDL.LU R135, [R1+0xe18] ;  /* 0x000e180001877983 */ /* 0x000ea80000300800 */
[----:B------:R1:W-:Y:S04]  /*4e0f0*/  STL [R1+0xcd8], R138 ;  /* 0x000cd88a01007387 */ /* 0x0003e80000100800 */
[----:B-1----:R-:W2:Y:S04]  /*4e100*/  LDL.LU R140, [R1+0xe58] ;  /* 0x000e5800018c7983 */ /* 0x002ea80000300800 */
[----:B------:R1:W-:Y:S02]  /*4e110*/  LDGSTS.E [R2+0x5600], [R128.64], P0 ;  /* 0x0560000080027fae */ /* 0x0003e40008121848 */
[----:B-1----:R-:W-:Y:S01]  /*4e120*/  IMAD.MOV.U32 R128, RZ, RZ, R131 ;  /* 0x000000ffff807224 */ /* 0x002fe200078e0083 */
[----:B------:R-:W-:Y:S01]  /*4e130*/  MOV R129, R138 ;  /* 0x0000008a00817202 */ /* 0x000fe20000000f00 */
        /* <DEDUP_REMOVED lines=10> */
[----:B------:R-:W-:Y:S04]  /*4e1e0*/  STL [R1+0xd5c], R130 ;  /* 0x000d5c8201007387 */ /* 0x000fe80000100800 */
[----:B----4-:R-:W3:Y:S01]  /*4e1f0*/  LDL.LU R136, [R1+0xe98] ;  /* 0x000e980001887983 */ /* 0x010ee20000300800 */
[----:B------:R-:W-:-:S03]  /*4e200*/  IMAD.MOV.U32 R129, RZ, RZ, R142 ;  /* 0x000000ffff817224 */ /* 0x000fc600078e008e */
[----:B------:R4:W-:Y:S04]  /*4e210*/  STL [R1+0xd58], R139 ;  /* 0x000d588b01007387 */ /* 0x0009e80000100800 */
[----:B-1----:R-:W3:Y:S04]  /*4e220*/  LDL.LU R142, [R1+0xed8] ;  /* 0x000ed800018e7983 */ /* 0x002ee80000300800 */
[----:B------:R1:W-:Y:S02]  /*4e230*/  LDGSTS.E [R2+0x6600], [R128.64], P0 ;  /* 0x0660000080027fae */ /* 0x0003e40008121848 */
[----:B-1----:R-:W-:-:S02]  /*4e240*/  IMAD.MOV.U32 R128, RZ, RZ, R130 ;  /* 0x000000ffff807224 */ /* 0x002fc400078e0082 */
[----:B------:R-:W-:Y:S02]  /*4e250*/  IMAD.MOV.U32 R129, RZ, RZ, R139 ;  /* 0x000000ffff817224 */ /* 0x000fe400078e008b */
[----:B----4-:R-:W4:Y:S04]  /*4e260*/  LDL.LU R139, [R1+0xf1c] ;  /* 0x000f1c00018b7983 */ /* 0x010f280000300800 */
[----:B------:R-:W4:Y:S04]  /*4e270*/  LDL.LU R130, [R1+0xf5c] ;  /* 0x000f5c0001827983 */ /* 0x000f280000300800 */
[----:B------:R1:W-:Y:S01]  /*4e280*/  LDGSTS.E [R2+0x6e00], [R128.64], P0 ;  /* 0x06e0000080027fae */ /* 0x0003e20008121848 */
[----:B------:R-:W-:-:S05]  /*4e290*/  IADD3 R133, P1, R133, UR7, RZ ;  /* 0x0000000785857c10 */ /* 0x000fca000ff3e0ff */
[----:B------:R-:W-:Y:S01]  /*4e2a0*/  STL [R1+0xd9c], R133 ;  /* 0x000d9c8501007387 */ /* 0x000fe20000100800 */
[----:B------:R-:W-:Y:S02]  /*4e2b0*/  IADD3 R143, P2, R143, UR7, RZ ;  /* 0x000000078f8f7c10 */ /* 0x000fe4000ff5e0ff */
        /* <DEDUP_REMOVED lines=9> */
[----:B--2---:R-:W-:-:S03]  /*4e350*/  IADD3 R3, P1, R3, UR7, RZ ;  /* 0x0000000703037c10 */ /* 0x004fc6000ff3e0ff */
[----:B------:R1:W-:Y:S01]  /*4e360*/  LDGSTS.E [R2+0x7600], [R128.64], P0 ;  /* 0x0760000080027fae */ /* 0x0003e20008121848 */
[----:B------:R-:W-:-:S03]  /*4e370*/  IADD3 R134, P2, R134, UR7, RZ ;  /* 0x0000000786867c10 */ /* 0x000fc6000ff5e0ff */
[----:B------:R-:W-:Y:S01]  /*4e380*/  STL [R1+0xe1c], R3 ;  /* 0x000e1c0301007387 */ /* 0x000fe20000100800 */
[----:B-1----:R-:W-:Y:S01]  /*4e390*/  IMAD.MOV.U32 R128, RZ, RZ, R143 ;  /* 0x000000ffff807224 */ /* 0x002fe200078e008f */
[----:B------:R-:W-:-:S05]  /*4e3a0*/  MOV R129, R144 ;  /* 0x0000009000817202 */ /* 0x000fca0000000f00 */
[----:B------:R1:W-:Y:S02]  /*4e3b0*/  LDGSTS.E [R2+0x7e00], [R128.64], P0 ;  /* 0x07e0000080027fae */ /* 0x0003e40008121848 */
        /* <DEDUP_REMOVED lines=11> */
[----:B------:R-:W-:Y:S01]  /*4e470*/  IADD3 R131, P1, R131, UR7, RZ ;  /* 0x0000000783837c10 */ /* 0x000fe2000ff3e0ff */
[----:B------:R-:W-:Y:S01]  /*4e480*/  IMAD.MOV.U32 R128, RZ, RZ, R134 ;  /* 0x000000ffff807224 */ /* 0x000fe200078e0086 */
[----:B-1----:R-:W4:Y:S01]  /*4e490*/  LDL.LU R140, [R1+0xf98] ;  /* 0x000f9800018c7983 */ /* 0x002f220000300800 */
[----:B------:R-:W-:-:S03]  /*4e4a0*/  IADD3 R138, P2, R138, UR7, RZ ;  /* 0x000000078a8a7c10 */ /* 0x000fc6000ff5e0ff */
[----:B------:R-:W4:Y:S04]  /*4e4b0*/  LDL.LU R134, [R1+0xfd8] ;  /* 0x000fd80001867983 */ /* 0x000f280000300800 */
[----:B------:R1:W-:Y:S04]  /*4e4c0*/  LDGSTS.E [R2+0x8e00], [R128.64], P0 ;  /* 0x08e0000080027fae */ /* 0x0003e80008121848 */
[----:B------:R-:W-:Y:S01]  /*4e4d0*/  STL [R1+0xe9c], R131 ;  /* 0x000e9c8301007387 */ /* 0x000fe20000100800 */
[----:B-1----:R-:W-:Y:S01]  /*4e4e0*/  IMAD.MOV.U32 R128, RZ, RZ, R131 ;  /* 0x000000ffff807224 */ /* 0x002fe200078e0083 */
[----:B---3--:R-:W-:-:S05]  /*4e4f0*/  IADD3.X R136, R136, UR6, RZ, P1, !PT ;  /* 0x0000000688887c10 */ /* 0x008fca0008ffe4ff */
[----:B------:R-:W-:Y:S01]  /*4e500*/  IMAD.MOV.U32 R129, RZ, RZ, R136 ;  /* 0x000000ffff817224 */ /* 0x000fe200078e0088 */
[----:B------:R1:W-:Y:S01]  /*4e510*/  STL [R1+0xe98], R136 ;  /* 0x000e988801007387 */ /* 0x0003e20000100800 */
[----:B------:R-:W-:-:S03]  /*4e520*/  IADD3.X R142, R142, UR6, RZ, P2, !PT ;  /* 0x000000068e8e7c10 */ /* 0x000fc600097fe4ff */
[----:B------:R3:W-:Y:S04]  /*4e530*/  STL [R1+0xedc], R138 ;  /* 0x000edc8a01007387 */ /* 0x0007e80000100800 */
[----:B------:R3:W-:Y:S04]  /*4e540*/  LDGSTS.E [R2+0x9600], [R128.64], P0 ;  /* 0x0960000080027fae */ /* 0x0007e80008121848 */
[----:B-1----:R-:W2:Y:S04]  /*4e550*/  LDL.LU R136, [R1+0x101c] ;  /* 0x00101c0001887983 */ /* 0x002ea80000300800 */
[----:B------:R1:W-:Y:S04]  /*4e560*/  STL [R1+0xed8], R142 ;  /* 0x000ed88e01007387 */ /* 0x0003e80000100800 */
[----:B------:R-:W2:Y:S01]  /*4e570*/  LDL.LU R131, [R1+0x105c] ;  /* 0x00105c0001837983 */ /* 0x000ea20000300800 */
[----:B---3--:R-:W-:-:S03]  /*4e580*/  IMAD.MOV.U32 R128, RZ, RZ, R138 ;  /* 0x000000ffff807224 */ /* 0x008fc600078e008a */
[----:B------:R-:W3:Y:S01]  /*4e590*/  LDL.LU R138, [R1+0x1018] ;  /* 0x00101800018a7983 */ /* 0x000ee20000300800 */
[----:B------:R-:W-:-:S03]  /*4e5a0*/  MOV R129, R142 ;  /* 0x0000008e00817202 */ /* 0x000fc60000000f00 */
[----:B-1----:R-:W3:Y:S01]  /*4e5b0*/  LDL.LU R142, [R1+0x1058] ;  /* 0x00105800018e7983 */ /* 0x002ee20000300800 */
[----:B----4-:R-:W-:Y:S02]  /*4e5c0*/  IADD3 R139, P1, R139, UR7, RZ ;  /* 0x000000078b8b7c10 */ /* 0x010fe4000ff3e0ff */
[----:B------:R-:W-:Y:S01]  /*4e5d0*/  IADD3 R130, P2, R130, UR7, RZ ;  /* 0x0000000782827c10 */ /* 0x000fe2000ff5e0ff */
[----:B------:R1:W-:Y:S04]  /*4e5e0*/  LDGSTS.E [R2+0x9e00], [R128.64], P0 ;  /* 0x09e0000080027fae */ /* 0x0003e80008121848 */
[----:B------:R4:W-:Y:S01]  /*4e5f0*/  STL [R1+0xf1c], R139 ;  /* 0x000f1c8b01007387 */ /* 0x0009e20000100800 */
[----:B-1----:R-:W-:Y:S01]  /*4e600*/  IMAD.MOV.U32 R128, RZ, RZ, R139 ;  /* 0x000000ffff807224 */ /* 0x002fe200078e008b */
[----:B------:R-:W-:-:S05]  /*4e610*/  IADD3.X R141, R141, UR6, RZ, P1, !PT ;  /* 0x000000068d8d7c10 */ /* 0x000fca0008ffe4ff */
[----:B------:R1:W-:Y:S01]  /*4e620*/  STL [R1+0xf18], R141 ;  /* 0x000f188d01007387 */ /* 0x0003e20000100800 */
[----:B------:R-:W-:-:S03]  /*4e630*/  IADD3.X R133, R133, UR6, RZ, P2, !PT ;  /* 0x0000000685857c10 */ /* 0x000fc600097fe4ff */
[----:B------:R1:W-:Y:S04]  /*4e640*/  STL [R1+0xf5c], R130 ;  /* 0x000f5c8201007387 */ /* 0x0003e80000100800 */
[----:B------:R-:W3:Y:S04]  /*4e650*/  LDL.LU R143, [R1+0x109c] ;  /* 0x00109c00018f7983 */ /* 0x000ee80000300800 */
[----:B------:R1:W-:Y:S04]  /*4e660*/  STL [R1+0xf58], R133 ;  /* 0x000f588501007387 */ /* 0x0003e80000100800 */
[----:B----4-:R-:W4:Y:S04]  /*4e670*/  LDL.LU R139, [R1+0x10dc] ;  /* 0x0010dc00018b7983 */ /* 0x010f280000300800 */
[----:B------:R-:W4:Y:S01]  /*4e680*/  LDL.LU R144, [R1+0x1098] ;  /* 0x0010980001907983 */ /* 0x000f220000300800 */
[----:B------:R-:W-:-:S03]  /*4e690*/  IMAD.MOV.U32 R129, RZ, RZ, R141 ;  /* 0x000000ffff817224 */ /* 0x000fc600078e008d */
[----:B-1----:R-:W4:Y:S04]  /*4e6a0*/  LDL.LU R141, [R1+0x10d8] ;  /* 0x0010d800018d7983 */ /* 0x002f280000300800 */
[----:B------:R1:W-:Y:S02]  /*4e6b0*/  LDGSTS.E [R2+0xa600], [R128.64], P0 ;  /* 0x0a60000080027fae */ /* 0x0003e40008121848 */
[----:B-1----:R-:W-:Y:S02]  /*4e6c0*/  IMAD.MOV.U32 R128, RZ, RZ, R130 ;  /* 0x000000ffff807224 */ /* 0x002fe400078e0082 */
        /* <DEDUP_REMOVED lines=13> */
[----:B------:R-:W4:Y:S04]  /*4e7a0*/  LDL.LU R135, [R1+0x1118] ;  /* 0x0011180001877983 */ /* 0x000f280000300800 */
[----:B------:R1:W-:Y:S04]  /*4e7b0*/  STL [R1+0xfd8], R134 ;  /* 0x000fd88601007387 */ /* 0x0003e80000100800 */
[----:B-1----:R-:W4:Y:S04]  /*4e7c0*/  LDL.LU R140, [R1+0x1158] ;  /* 0x00115800018c7983 */ /* 0x002f280000300800 */
[----:B------:R1:W-:Y:S02]  /*4e7d0*/  LDGSTS.E [R2+0xb600], [R128.64], P0 ;  /* 0x0b60000080027fae */ /* 0x0003e40008121848 */
[----:B-1----:R-:W-:Y:S01]  /*4e7e0*/  IMAD.MOV.U32 R128, RZ, RZ, R3 ;  /* 0x000000ffff807224 */ /* 0x002fe200078e0003 */
[----:B------:R-:W-:-:S02]  /*4e7f0*/  MOV R129, R134 ;  /* 0x0000008600817202 */ /* 0x000fc40000000f00 */
[----:B------:R-:W4:Y:S04]  /*4e800*/  LDL.LU R134, [R1+0x119c] ;  /* 0x00119c0001867983 */ /* 0x000f280000300800 */
[----:B------:R-:W4:Y:S04]  /*4e810*/  LDL.LU R3, [R1+0x11dc] ;  /* 0x0011dc0001037983 */ /* 0x000f280000300800 */
[----:B------:R1:W-:Y:S01]  /*4e820*/  LDGSTS.E [R2+0xbe00], [R128.64], P0 ;  /* 0x0be0000080027fae */ /* 0x0003e20008121848 */
[----:B--2---:R-:W-:-:S05]  /*4e830*/  IADD3 R136, P1, R136, UR7, RZ ;  /* 0x0000000788887c10 */ /* 0x004fca000ff3e0ff */
[----:B------:R-:W-:Y:S01]  /*4e840*/  STL [R1+0x101c], R136 ;  /* 0x00101c8801007387 */ /* 0x000fe20000100800 */
[----:B------:R-:W-:Y:S02]  /*4e850*/  IADD3 R131, P2, R131, UR7, RZ ;  /* 0x0000000783837c10 */ /* 0x000fe4000ff5e0ff */
[----:B---3--:R-:W-:Y:S02]  /*4e860*/  IADD3.X R138, R138, UR6, RZ, P1, !PT ;  /* 0x000000068a8a7c10 */ /* 0x008fe40008ffe4ff */
        /* <DEDUP_REMOVED lines=12> */
[----:B------:R1:W-:Y:S04]  /*4e930*/  LDGSTS.E [R2+0xce00], [R128.64], P0 ;  /* 0x0ce0000080027fae */ /* 0x0003e80008121848 */
[----:B---3--:R-:W3:Y:S01]  /*4e940*/  LDL.LU R142, [R1+0xa64] ;  /* 0x000a6400018e7983 */ /* 0x008ee20000300800 */
[----:B------:R-:W-:-:S05]  /*4e950*/  IADD3 R143, P1, R143, UR7, RZ ;  /* 0x000000078f8f7c10 */ /* 0x000fca000ff3e0ff */
[----:B-1----:R-:W-:Y:S01]  /*4e960*/  IMAD.MOV.U32 R128, RZ, RZ, R143 ;  /* 0x000000ffff807224 */ /* 0x002fe200078e008f */
[----:B----4-:R-:W-:Y:S02]  /*4e970*/  IADD3 R139, P2, R139, UR7, RZ ;  /* 0x000000078b8b7c10 */ /* 0x010fe4000ff5e0ff */
[----:B------:R-:W-:Y:S01]  /*4e980*/  IADD3.X R144, R144, UR6, RZ, P1, !PT ;  /* 0x0000000690907c10 */ /* 0x000fe20008ffe4ff */
[----:B------:R-:W-:Y:S01]  /*4e990*/  STL [R1+0x109c], R143 ;  /* 0x00109c8f01007387 */ /* 0x000fe20000100800 */
[----:B------:R-:W-:-:S03]  /*4e9a0*/  IADD3.X R141, R141, UR6, RZ, P2, !PT ;  /* 0x000000068d8d7c10 */ /* 0x000fc600097fe4ff */
[----:B------:R-:W-:Y:S01]  /*4e9b0*/  IMAD.MOV.U32 R129, RZ, RZ, R144 ;  /* 0x000000ffff817224 */ /* 0x000fe200078e0090 */
[----:B------:R-:W-:Y:S04]  /*4e9c0*/  STL [R1+0x1098], R144 ;  /* 0x0010989001007387 */ /* 0x000fe80000100800 */
[----:B------:R1:W-:Y:S04]  /*4e9d0*/  STL [R1+0x10dc], R139 ;  /* 0x0010dc8b01007387 */ /* 0x0003e80000100800 */
[----:B------:R4:W-:Y:S04]  /*4e9e0*/  LDGSTS.E [R2+0xd600], [R128.64], P0 ;  /* 0x0d60000080027fae */ /* 0x0009e80008121848 */
[----:B------:R-:W-:Y:S01]  /*4e9f0*/  STL [R1+0x10d8], R141 ;  /* 0x0010d88d01007387 */ /* 0x000fe20000100800 */
[----:B------:R-:W-:Y:S01]  /*4ea00*/  IADD3 R130, P1, R130, UR7, RZ ;  /* 0x0000000782827c10 */ /* 0x000fe2000ff3e0ff */
[----:B----4-:R-:W-:-:S02]  /*4ea10*/  IMAD.MOV.U32 R128, RZ, RZ, R139 ;  /* 0x000000ffff807224 */ /* 0x010fc400078e008b */
[----:B-1----:R-:W4:Y:S01]  /*4ea20*/  LDL.LU R139, [R1+0xa20] ;  /* 0x000a2000018b7983 */ /* 0x002f220000300800 */
[----:B------:R-:W-:Y:S02]  /*4ea30*/  MOV R129, R141 ;  /* 0x0000008d00817202 */ /* 0x000fe40000000f00 */
[----:B------:R-:W-:Y:S01]  /*4ea40*/  IADD3 R133, P2, R133, UR7, RZ ;  /* 0x0000000785857c10 */ /* 0x000fe2000ff5e0ff */
[----:B------:R-:W4:Y:S04]  /*4ea50*/  LDL.LU R143, [R1+0xa60] ;  /* 0x000a6000018f7983 */ /* 0x000f280000300800 */
[----:B------:R1:W-:Y:S04]  /*4ea60*/  LDGSTS.E [R2+0xde00], [R128.64], P0 ;  /* 0x0de0000080027fae */ /* 0x0003e80008121848 */
[----:B------:R1:W-:Y:S02]  /*4ea70*/  STL [R1+0x111c], R130 ;  /* 0x00111c8201007387 */ /* 0x0003e40000100800 */
[----:B-1----:R-:W-:Y:S01]  /*4ea80*/  IMAD.MOV.U32 R128, RZ, RZ, R130 ;  /* 0x000000ffff807224 */ /* 0x002fe200078e0082 */
[----:B------:R-:W-:-:S05]  /*4ea90*/  IADD3.X R135, R135, UR6, RZ, P1, !PT ;  /* 0x0000000687877c10 */ /* 0x000fca0008ffe4ff */
[----:B------:R-:W-:Y:S01]  /*4eaa0*/  IMAD.MOV.U32 R129, RZ, RZ, R135 ;  /* 0x000000ffff817224 */ /* 0x000fe200078e0087 */
[----:B------:R1:W-:Y:S01]  /*4eab0*/  STL [R1+0x1118], R135 ;  /* 0x0011188701007387 */ /* 0x0003e20000100800 */
[----:B------:R-:W-:-:S03]  /*4eac0*/  IADD3.X R140, R140, UR6, RZ, P2, !PT ;  /* 0x000000068c8c7c10 */ /* 0x000fc600097fe4ff */
[----:B------:R1:W-:Y:S04]  /*4ead0*/  STL [R1+0x115c], R133 ;  /* 0x00115c8501007387 */ /* 0x0003e80000100800 */
[----:B------:R-:W4:Y:S04]  /*4eae0*/  LDL.LU R130, [R1+0xaa4] ;  /* 0x000aa40001827983 */ /* 0x000f280000300800 */
[----:B------:R1:W-:Y:S04]  /*4eaf0*/  STL [R1+0x1158], R140 ;  /* 0x0011588c01007387 */ /* 0x0003e80000100800 */
[----:B------:R1:W-:Y:S04]  /*4eb00*/  LDGSTS.E [R2+0xe600], [R128.64], P0 ;  /* 0x0e60000080027fae */ /* 0x0003e80008121848 */
[----:B-1----:R-:W4:Y:S01]  /*4eb10*/  LDL.LU R135, [R1+0xae4] ;  /* 0x000ae40001877983 */ /* 0x002f220000300800 */
[----:B------:R-:W-:Y:S01]  /*4eb20*/  IADD3 R134, P1, R134, UR7, RZ ;  /* 0x0000000786867c10 */ /* 0x000fe2000ff3e0ff */
[----:B------:R-:W-:-:S02]  /*4eb30*/  IMAD.MOV.U32 R128, RZ, RZ, R133 ;  /* 0x000000ffff807224 */ /* 0x000fc400078e0085 */
[----:B------:R-:W4:Y:S01]  /*4eb40*/  LDL.LU R133, [R1+0xaa0] ;  /* 0x000aa00001857983 */ /* 0x000f220000300800 */
[----:B------:R-:W-:Y:S01]  /*4eb50*/  IMAD.MOV.U32 R129, RZ, RZ, R140 ;  /* 0x000000ffff817224 */ /* 0x000fe200078e008c */
[----:B------:R-:W-:Y:S02]  /*4eb60*/  IADD3 R3, P2, R3, UR7, RZ ;  /* 0x0000000703037c10 */ /* 0x000fe4000ff5e0ff */
[----:B------:R-:W4:Y:S04]  /*4eb70*/  LDL.LU R140, [R1+0xae0] ;  /* 0x000ae000018c7983 */ /* 0x000f280000300800 */
[----:B------:R1:W-:Y:S04]  /*4eb80*/  LDGSTS.E [R2+0xee00], [R128.64], P0 ;  /* 0x0ee0000080027fae */ /* 0x0003e80008121848 */
[----:B------:R2:W-:Y:S01]  /*4eb90*/  STL [R1+0x119c], R134 ;  /* 0x00119c8601007387 */ /* 0x0005e20000100800 */
[----:B-1----:R-:W-:Y:S01]  /*4eba0*/  IMAD.MOV.U32 R128, RZ, RZ, R134 ;  /* 0x000000ffff807224 */ /* 0x002fe200078e0086 */
[----:B--2---:R-:W-:-:S05]  /*4ebb0*/  IADD3.X R138, R138, UR6, RZ, P1, !PT ;  /* 0x000000068a8a7c10 */ /* 0x004fca0008ffe4ff */
[----:B------:R-:W-:Y:S01]  /*4ebc0*/  IMAD.MOV.U32 R129, RZ, RZ, R138 ;  /* 0x000000ffff817224 */ /* 0x000fe200078e008a */
[----:B------:R1:W-:Y:S01]  /*4ebd0*/  STL [R1+0x1198], R138 ;  /* 0x0011988a01007387 */ /* 0x0003e20000100800 */
[----:B------:R-:W-:-:S03]  /*4ebe0*/  IADD3.X R136, R136, UR6, RZ, P2, !PT ;  /* 0x0000000688887c10 */ /* 0x000fc600097fe4ff */
[----:B------:R-:W-:Y:S04]  /*4ebf0*/  STL [R1+0x11dc], R3 ;  /* 0x0011dc0301007387 */ /* 0x000fe80000100800 */
[----:B------:R-:W2:Y:S04]  /*4ec00*/  LDL.LU R134, [R1+0xb24] ;  /* 0x000b240001867983 */ /* 0x000ea80000300800 */
[----:B------:R3:W-:Y:S04]  /*4ec10*/  STL [R1+0x11d8], R136 ;  /* 0x0011d88801007387 */ /* 0x0007e80000100800 */
[----:B------:R3:W-:Y:S04]  /*4ec20*/  LDGSTS.E [R2+0xf600], [R128.64], P0 ;  /* 0x0f60000080027fae */ /* 0x0007e80008121848 */
[----:B-1----:R-:W2:Y:S01]  /*4ec30*/  LDL.LU R138, [R1+0xb64] ;  /* 0x000b6400018a7983 */ /* 0x002ea20000300800 */
[----:B---3--:R-:W-:-:S03]  /*4ec40*/  MOV R129, R136 ;  /* 0x0000008800817202 */ /* 0x008fc60000000f00 */
[----:B------:R-:W3:Y:S04]  /*4ec50*/  LDL.LU R136, [R1+0xb20] ;  /* 0x000b200001887983 */ /* 0x000ee80000300800 */
[----:B------:R-:W3:Y:S01]  /*4ec60*/  LDL.LU R141, [R1+0xb60] ;  /* 0x000b6000018d7983 */ /* 0x000ee20000300800 */
[----:B------:R-:W-:Y:S01]  /*4ec70*/  IADD3 R131, P1, R131, UR7, RZ ;  /* 0x0000000783837c10 */ /* 0x000fe2000ff3e0ff */
[----:B------:R-:W-:Y:S01]  /*4ec80*/  IMAD.MOV.U32 R128, RZ, RZ, R3 ;  /* 0x000000ffff807224 */ /* 0x000fe200078e0003 */
[----:B------:R-:W-:Y:S02]  /*4ec90*/  IADD3 R142, P2, R142, UR7, RZ ;  /* 0x000000078e8e7c10 */ /* 0x000fe4000ff5e0ff */
[----:B------:R-:W-:Y:S01]  /*4eca0*/  LOP3.LUT R3, R137, 0x70, RZ, 0x3c, !PT ;  /* 0x0000007089037812 */ /* 0x000fe200078e3cff */
[----:B------:R-:W-:Y:S04]  /*4ecb0*/  STL [R1+0xa24], R131 ;  /* 0x000a248301007387 */ /* 0x000fe80000100800 */
[----:B------:R1:W-:Y:S04]  /*4ecc0*/  LDGSTS.E [R2+0xfe00], [R128.64], P0 ;  /* 0x0fe0000080027fae */ /* 0x0003e80008121848 */
[----:B------:R-:W-:Y:S01]  /*4ecd0*/  STL [R1+0xa64], R142 ;  /* 0x000a648e01007387 */ /* 0x000fe20000100800 */
[----:B-1----:R-:W-:-:S02]  /*4ece0*/  IMAD.U32 R2, RZ, RZ, UR5 ;  /* 0x00000005ff027e24 */ /* 0x002fc4000f8e00ff */
[----:B------:R-:W-:Y:S02]  /*4ecf0*/  IMAD.MOV.U32 R128, RZ, RZ, R131 ;  /* 0x000000ffff807224 */ /* 0x000fe400078e0083 */
[----:B------:R-:W-:Y:S01]  /*4ed00*/  IMAD R2, R2, 0x10000, R3 ;  /* 0x0001000002027824 */ /* 0x000fe200078e0203 */
[----:B----4-:R-:W-:-:S05]  /*4ed10*/  IADD3.X R139, R139, UR6, RZ, P1, !PT ;  /* 0x000000068b8b7c10 */ /* 0x010fca0008ffe4ff */
[----:B------:R1:W-:Y:S01]  /*4ed20*/  STL [R1+0xa20], R139 ;  /* 0x000a208b01007387 */ /* 0x0003e20000100800 */
[----:B------:R-:W-:-:S03]  /*4ed30*/  IMAD.MOV.U32 R129, RZ, RZ, R139 ;  /* 0x000000ffff817224 */ /* 0x000fc600078e008b */
[----:B------:R-:W4:Y:S01]  /*4ed40*/  LDL.LU R137, [R1+0xba4] ;  /* 0x000ba40001897983 */ /* 0x000f220000300800 */
[----:B------:R-:W-:-:S03]  /*4ed50*/  IADD3.X R143, R143, UR6, RZ, P2, !PT ;  /* 0x000000068f8f7c10 */ /* 0x000fc600097fe4ff */
[----:B------:R-:W4:Y:S04]  /*4ed60*/  LDL.LU R3, [R1+0xbe4] ;  /* 0x000be40001037983 */ /* 0x000f280000300800 */
[----:B-1----:R-:W4:Y:S04]  /*4ed70*/  LDL.LU R139, [R1+0xba0] ;  /* 0x000ba000018b7983 */ /* 0x002f280000300800 */
[----:B------:R-:W4:Y:S04]  /*4ed80*/  LDL.LU R131, [R1+0xbe0] ;  /* 0x000be00001837983 */ /* 0x000f280000300800 */
[----:B------:R1:W-:Y:S04]  /*4ed90*/  LDGSTS.E [R2+0x700], [R128.64], P0 ;  /* 0x0070000080027fae */ /* 0x0003e80008121848 */
[----:B------:R-:W-:Y:S01]  /*4eda0*/  STL [R1+0xa60], R143 ;  /* 0x000a608f01007387 */ /* 0x000fe20000100800 */
[----:B-1----:R-:W-:-:S02]  /*4edb0*/  IMAD.MOV.U32 R128, RZ, RZ, R142 ;  /* 0x000000ffff807224 */ /* 0x002fc400078e008e */
[----:B------:R-:W-:-:S05]  /*4edc0*/  IMAD.MOV.U32 R129, RZ, RZ, R143 ;  /* 0x000000ffff817224 */ /* 0x000fca00078e008f */
[----:B------:R1:W-:Y:S01]  /*4edd0*/  LDGSTS.E [R2+0xf00], [R128.64], P0 ;  /* 0x00f0000080027fae */ /* 0x0003e20008121848 */
[----:B------:R-:W-:-:S05]  /*4ede0*/  IADD3 R130, P1, R130, UR7, RZ ;  /* 0x0000000782827c10 */ /* 0x000fca000ff3e0ff */
[----:B------:R-:W-:Y:S01]  /*4edf0*/  STL [R1+0xaa4], R130 ;  /* 0x000aa48201007387 */ /* 0x000fe20000100800 */
[----:B-1----:R-:W-:Y:S01]  /*4ee00*/  IMAD.MOV.U32 R128, RZ, RZ, R130 ;  /* 0x000000ffff807224 */ /* 0x002fe200078e0082 */
[----:B------:R-:W-:Y:S02]  /*4ee10*/  IADD3 R135, P2, R135, UR7, RZ ;  /* 0x0000000787877c10 */ /* 0x000fe4000ff5e0ff */
[----:B------:R-:W-:Y:S02]  /*4ee20*/  IADD3.X R133, R133, UR6, RZ, P1, !PT ;  /* 0x0000000685857c10 */ /* 0x000fe40008ffe4ff */
[----:B------:R-:W-:-:S03]  /*4ee30*/  IADD3.X R140, R140, UR6, RZ, P2, !PT ;  /* 0x000000068c8c7c10 */ /* 0x000fc600097fe4ff */
[----:B------:R1:W-:Y:S01]  /*4ee40*/  STL [R1+0xaa0], R133 ;  /* 0x000aa08501007387 */ /* 0x0003e20000100800 */
[----:B------:R-:W-:-:S03]  /*4ee50*/  MOV R129, R133 ;  /* 0x0000008500817202 */ /* 0x000fc60000000f00 */
[----:B------:R1:W-:Y:S04]  /*4ee60*/  STL [R1+0xae4], R135 ;  /* 0x000ae48701007387 */ /* 0x0003e80000100800 */
[----:B------:R1:W-:Y:S04]  /*4ee70*/  LDGSTS.E [R2+0x1700], [R128.64], P0 ;  /* 0x0170000080027fae */ /* 0x0003e80008121848 */
[----:B-1----:R-:W4:Y:S04]  /*4ee80*/  LDL.LU R133, [R1+0xc24] ;  /* 0x000c240001857983 */ /* 0x002f280000300800 */
[----:B------:R1:W-:Y:S04]  /*4ee90*/  STL [R1+0xae0], R140 ;  /* 0x000ae08c01007387 */ /* 0x0003e80000100800 */
[----:B------:R-:W4:Y:S01]  /*4eea0*/  LDL.LU R130, [R1+0xc64] ;  /* 0x000c640001827983 */ /* 0x000f220000300800 */
[----:B------:R-:W-:-:S03]  /*4eeb0*/  IMAD.MOV.U32 R128, RZ, RZ, R135 ;  /* 0x000000ffff807224 */ /* 0x000fc600078e0087 */
[----:B------:R-:W4:Y:S01]  /*4eec0*/  LDL.LU R135, [R1+0xc20] ;  /* 0x000c200001877983 */ /* 0x000f220000300800 */
[----:B------:R-:W-:-:S03]  /*4eed0*/  IMAD.MOV.U32 R129, RZ, RZ, R140 ;  /* 0x000000ffff817224 */ /* 0x000fc600078e008c */
[----:B-1----:R-:W4:Y:S04]  /*4eee0*/  LDL.LU R140, [R1+0xc60] ;  /* 0x000c6000018c7983 */ /* 0x002f280000300800 */
[----:B------:R1:W-:Y:S01]  /*4eef0*/  LDGSTS.E [R2+0x1f00], [R128.64], P0 ;  /* 0x01f0000080027fae */ /* 0x0003e20008121848 */
[----:B--2---:R-:W-:-:S05]  /*4ef00*/  IADD3 R134, P1, R134, UR7, RZ ;  /* 0x0000000786867c10 */ /* 0x004fca000ff3e0ff */
[----:B------:R2:W-:Y:S01]  /*4ef10*/  STL [R1+0xb24], R134 ;  /* 0x000b248601007387 */ /* 0x0005e20000100800 */
[----:B-1----:R-:W-:Y:S01]  /*4ef20*/  IMAD.MOV.U32 R128, RZ, RZ, R134 ;  /* 0x000000ffff807224 */ /* 0x002fe200078e0086 */
[----:B------:R-:W-:Y:S02]  /*4ef30*/  IADD3 R138, P2, R138, UR7, RZ ;  /* 0x000000078a8a7c10 */ /* 0x000fe4000ff5e0ff */
[----:B---3--:R-:W-:Y:S02]  /*4ef40*/  IADD3.X R136, R136, UR6, RZ, P1, !PT ;  /* 0x0000000688887c10 */ /* 0x008fe40008ffe4ff */
[----:B------:R-:W-:-:S03]  /*4ef50*/  IADD3.X R141, R141, UR6, RZ, P2, !PT ;  /* 0x000000068d8d7c10 */ /* 0x000fc600097fe4ff */
[----:B------:R-:W-:Y:S01]  /*4ef60*/  IMAD.MOV.U32 R129, RZ, RZ, R136 ;  /* 0x000000ffff817224 */ /* 0x000fe200078e0088 */
[----:B------:R1:W-:Y:S04]  /*4ef70*/  STL [R1+0xb20], R136 ;  /* 0x000b208801007387 */ /* 0x0003e80000100800 */
[----:B------:R-:W-:Y:S04]  /*4ef80*/  STL [R1+0xb64], R138 ;  /* 0x000b648a01007387 */ /* 0x000fe80000100800 */
[----:B--2---:R-:W2:Y:S04]  /*4ef90*/  LDL.LU R134, [R1+0xca4] ;  /* 0x000ca40001867983 */ /* 0x004ea80000300800 */
[----:B------:R3:W-:Y:S04]  /*4efa0*/  STL [R1+0xb60], R141 ;  /* 0x000b608d01007387 */ /* 0x0007e80000100800 */
[----:B------:R3:W-:Y:S04]  /*4efb0*/  LDGSTS.E [R2+0x2700], [R128.64], P0 ;  /* 0x0270000080027fae */ /* 0x0007e80008121848 */
[----:B-1----:R-:W2:Y:S01]  /*4efc0*/  LDL.LU R136, [R1+0xce4] ;  /* 0x000ce40001887983 */ /* 0x002ea20000300800 */
[----:B---3--:R-:W-:-:S03]  /*4efd0*/  IMAD.MOV.U32 R129, RZ, RZ, R141 ;  /* 0x000000ffff817224 */ /* 0x008fc600078e008d */
[----:B------:R-:W3:Y:S01]  /*4efe0*/  LDL.LU R141, [R1+0xca0] ;  /* 0x000ca000018d7983 */ /* 0x000ee20000300800 */
[----:B------:R-:W-:-:S03]  /*4eff0*/  IMAD.MOV.U32 R128, RZ, RZ, R138 ;  /* 0x000000ffff807224 */ /* 0x000fc600078e008a */
[----:B------:R-:W3:Y:S04]  /*4f000*/  LDL.LU R138, [R1+0xce0] ;  /* 0x000ce000018a7983 */ /* 0x000ee80000300800 */
[----:B------:R1:W-:Y:S01]  /*4f010*/  LDGSTS.E [R2+0x2f00], [R128.64], P0 ;  /* 0x02f0000080027fae */ /* 0x0003e20008121848 */
[----:B----4-:R-:W-:Y:S02]  /*4f020*/  IADD3 R137, P1, R137, UR7, RZ ;  /* 0x0000000789897c10 */ /* 0x010fe4000ff3e0ff */
[----:B------:R-:W-:Y:S02]  /*4f030*/  IADD3 R3, P2, R3, UR7, RZ ;  /* 0x0000000703037c10 */ /* 0x000fe4000ff5e0ff */
[----:B------:R-:W-:Y:S01]  /*4f040*/  IADD3.X R139, R139, UR6, RZ, P1, !PT ;  /* 0x000000068b8b7c10 */ /* 0x000fe20008ffe4ff */
[----:B------:R4:W-:Y:S01]  /*4f050*/  STL [R1+0xba4], R137 ;  /* 0x000ba48901007387 */ /* 0x0009e20000100800 */
[----:B-1----:R-:W-:Y:S01]  /*4f060*/  IMAD.MOV.U32 R128, RZ, RZ, R137 ;  /* 0x000000ffff807224 */ /* 0x002fe200078e0089 */
[----:B------:R-:W-:-:S02]  /*4f070*/  IADD3.X R131, R131, UR6, RZ, P2, !PT ;  /* 0x0000000683837c10 */ /* 0x000fc400097fe4ff */
[----:B------:R1:W-:Y:S04]  /*4f080*/  STL [R1+0xba0], R139 ;  /* 0x000ba08b01007387 */ /* 0x0003e80000100800 */
[----:B------:R1:W-:Y:S01]  /*4f090*/  STL [R1+0xbe4], R3 ;  /* 0x000be40301007387 */ /* 0x0003e20000100800 */
[----:B------:R-:W-:-:S03]  /*4f0a0*/  MOV R129, R139 ;  /* 0x0000008b00817202 */ /* 0x000fc60000000f00 */
[----:B----4-:R-:W4:Y:S04]  /*4f0b0*/  LDL.LU R137, [R1+0xd24] ;  /* 0x000d240001897983 */ /* 0x010f280000300800 */
[----:B------:R1:W-:Y:S04]  /*4f0c0*/  STL [R1+0xbe0], R131 ;  /* 0x000be08301007387 */ /* 0x0003e80000100800 */
[----:B------:R-:W4:Y:S04]  /*4f0d0*/  LDL.LU R142, [R1+0xd64] ;  /* 0x000d6400018e7983 */ /* 0x000f280000300800 */
[----:B-1----:R-:W4:Y:S04]  /*4f0e0*/  LDL.LU R139, [R1+0xd20] ;  /* 0x000d2000018b7983 */ /* 0x002f280000300800 */
[----:B------:R-:W4:Y:S04]  /*4f0f0*/  LDL.LU R143, [R1+0xd60] ;  /* 0x000d6000018f7983 */ /* 0x000f280000300800 */
        /* <DEDUP_REMOVED lines=27> */
[----:B---3--:R-:W-:-:S04]  /*4f2b0*/  IADD3.X R141, R141, UR6, RZ, P1, !PT ;  /* 0x000000068d8d7c10 */ /* 0x008fc80008ffe4ff */
[----:B-1----:R-:W-:Y:S01]  /*4f2c0*/  MOV R129, R141 ;  /* 0x0000008d00817202 */ /* 0x002fe20000000f00 */
[----:B------:R1:W-:Y:S01]  /*4f2d0*/  STL [R1+0xca0], R141 ;  /* 0x000ca08d01007387 */ /* 0x0003e20000100800 */
[----:B------:R-:W-:-:S03]  /*4f2e0*/  IADD3.X R138, R138, UR6, RZ, P2, !PT ;  /* 0x000000068a8a7c10 */ /* 0x000fc600097fe4ff */
[----:B------:R-:W-:Y:S01]  /*4f2f0*/  STL [R1+0xce4], R136 ;  /* 0x000ce48801007387 */ /* 0x000fe20000100800 */
[----:B------:R-:W-:-:S03]  /*4f300*/  IMAD.MOV.U32 R128, RZ, RZ, R134 ;  /* 0x000000ffff807224 */ /* 0x000fc600078e0086 */
[----:B-1----:R-:W2:Y:S04]  /*4f310*/  LDL.LU R141, [R1+0xe20] ;  /* 0x000e2000018d7983 */ /* 0x002ea80000300800 */
[----:B------:R1:W-:Y:S04]  /*4f320*/  STL [R1+0xce0], R138 ;  /* 0x000ce08a01007387 */ /* 0x0003e80000100800 */
[----:B------:R-:W3:Y:S04]  /*4f330*/  LDL.LU R134, [R1+0xe60] ;  /* 0x000e600001867983 */ /* 0x000ee80000300800 */
[----:B------:R1:W-:Y:S02]  /*4f340*/  LDGSTS.E [R2+0x5700], [R128.64], P0 ;  /* 0x0570000080027fae */ /* 0x0003e40008121848 */
[----:B-1----:R-:W-:-:S02]  /*4f350*/  IMAD.MOV.U32 R128, RZ, RZ, R136 ;  /* 0x000000ffff807224 */ /* 0x002fc400078e0088 */
[----:B------:R-:W-:Y:S02]  /*4f360*/  IMAD.MOV.U32 R129, RZ, RZ, R138 ;  /* 0x000000ffff817224 */ /* 0x000fe400078e008a */
[----:B------:R-:W3:Y:S04]  /*4f370*/  LDL.LU R138, [R1+0xea4] ;  /* 0x000ea400018a7983 */ /* 0x000ee80000300800 */
[----:B------:R-:W3:Y:S04]  /*4f380*/  LDL.LU R136, [R1+0xee4] ;  /* 0x000ee40001887983 */ /* 0x000ee80000300800 */
[----:B------:R1:W-:Y:S01]  /*4f390*/  LDGSTS.E [R2+0x5f00], [R128.64], P0 ;  /* 0x05f0000080027fae */ /* 0x0003e20008121848 */
[----:B----4-:R-:W-:-:S02]  /*4f3a0*/  IADD3 R137, P1, R137, UR7, RZ ;  /* 0x0000000789897c10 */ /* 0x010fc4000ff3e0ff */
[----:B------:R-:W-:Y:S02]  /*4f3b0*/  IADD3 R142, P2, R142, UR7, RZ ;  /* 0x000000078e8e7c10 */ /* 0x000fe4000ff5e0ff */
[----:B------:R-:W-:Y:S01]  /*4f3c0*/  IADD3.X R139, R139, UR6, RZ, P1, !PT ;  /* 0x000000068b8b7c10 */ /* 0x000fe20008ffe4ff */
[----:B------:R-:W-:Y:S01]  /*4f3d0*/  STL [R1+0xd24], R137 ;  /* 0x000d248901007387 */ /* 0x000fe20000100800 */
[----:B------:R-:W-:-:S03]  /*4f3e0*/  IADD3.X R143, R143, UR6, RZ, P2, !PT ;  /* 0x000000068f8f7c10 */ /* 0x000fc600097fe4ff */
[----:B------:R4:W-:Y:S01]  /*4f3f0*/  STL [R1+0xd20], R139 ;  /* 0x000d208b01007387 */ /* 0x0009e20000100800 */
[----:B-1----:R-:W-:Y:S02]  /*4f400*/  IMAD.MOV.U32 R129, RZ, RZ, R139 ;  /* 0x000000ffff817224 */ /* 0x002fe400078e008b */
[----:B------:R-:W-:Y:S01]  /*4f410*/  IMAD.MOV.U32 R128, RZ, RZ, R137 ;  /* 0x000000ffff807224 */ /* 0x000fe200078e0089 */
[----:B------:R-:W-:Y:S04]  /*4f420*/  STL [R1+0xd64], R142 ;  /* 0x000d648e01007387 */ /* 0x000fe80000100800 */
[----:B------:R1:W-:Y:S04]  /*4f430*/  LDGSTS.E [R2+0x6700], [R128.64], P0 ;  /* 0x0670000080027fae */ /* 0x0003e80008121848 */
[----:B----4-:R-:W4:Y:S04]  /*4f440*/  LDL.LU R139, [R1+0xea0] ;  /* 0x000ea000018b7983 */ /* 0x010f280000300800 */
[----:B------:R-:W-:Y:S01]  /*4f450*/  STL [R1+0xd60], R143 ;  /* 0x000d608f01007387 */ /* 0x000fe20000100800 */
[----:B------:R-:W-:-:S03]  /*4f460*/  IADD3 R3, P1, R3, UR7, RZ ;  /* 0x0000000703037c10 */ /* 0x000fc6000ff3e0ff */
[----:B------:R-:W4:Y:S01]  /*4f470*/  LDL.LU R137, [R1+0xee0] ;  /* 0x000ee00001897983 */ /* 0x000f220000300800 */
[----:B-1----:R-:W-:Y:S02]  /*4f480*/  IMAD.MOV.U32 R128, RZ, RZ, R142 ;  /* 0x000000ffff807224 */ /* 0x002fe400078e008e */
[----:B------:R-:W-:Y:S01]  /*4f490*/  IMAD.MOV.U32 R129, RZ, RZ, R143 ;  /* 0x000000ffff817224 */ /* 0x000fe200078e008f */
[----:B------:R-:W-:Y:S01]  /*4f4a0*/  IADD3 R131, P2, R131, UR7, RZ ;  /* 0x0000000783837c10 */ /* 0x000fe2000ff5e0ff */
[----:B------:R-:W-:Y:S04]  /*4f4b0*/  STL [R1+0xda4], R3 ;  /* 0x000da40301007387 */ /* 0x000fe80000100800 */
[----:B------:R1:W-:Y:S02]  /*4f4c0*/  LDGSTS.E [R2+0x6f00], [R128.64], P0 ;  /* 0x06f0000080027fae */ /* 0x0003e40008121848 */
[----:B-1----:R-:W-:Y:S01]  /*4f4d0*/  IMAD.MOV.U32 R128, RZ, RZ, R3 ;  /* 0x000000ffff807224 */ /* 0x002fe200078e0003 */
[----:B------:R-:W-:-:S04]  /*4f4e0*/  IADD3.X R133, R133, UR6, RZ, P1, !PT ;  /* 0x0000000685857c10 */ /* 0x000fc80008ffe4ff */
        /* <DEDUP_REMOVED lines=14> */
[----:B------:R1:W-:Y:S04]  /*4f5d0*/  LDGSTS.E [R2+0x7f00], [R128.64], P0 ;  /* 0x07f0000080027fae */ /* 0x0003e80008121848 */
[----:B------:R-:W-:Y:S01]  /*4f5e0*/  STL [R1+0xe24], R140 ;  /* 0x000e248c01007387 */ /* 0x000fe20000100800 */
[----:B-1----:R-:W-:Y:S01]  /*4f5f0*/  IMAD.MOV.U32 R128, RZ, RZ, R140 ;  /* 0x000000ffff807224 */ /* 0x002fe200078e008c */
[----:B--2---:R-:W-:-:S05]  /*4f600*/  IADD3.X R141, R141, UR6, RZ, P1, !PT ;  /* 0x000000068d8d7c10 */ /* 0x004fca0008ffe4ff */
[----:B------:R-:W-:Y:S01]  /*4f610*/  IMAD.MOV.U32 R129, RZ, RZ, R141 ;  /* 0x000000ffff817224 */ /* 0x000fe200078e008d */
[----:B---3--:R-:W-:Y:S01]  /*4f620*/  IADD3.X R134, R134, UR6, RZ, P2, !PT ;  /* 0x0000000686867c10 */ /* 0x008fe200097fe4ff */
[----:B------:R-:W-:Y:S04]  /*4f630*/  STL [R1+0xe20], R141 ;  /* 0x000e208d01007387 */ /* 0x000fe80000100800 */
[----:B------:R-:W-:Y:S04]  /*4f640*/  STL [R1+0xe64], R130 ;  /* 0x000e648201007387 */ /* 0x000fe80000100800 */
[----:B------:R1:W-:Y:S04]  /*4f650*/  LDGSTS.E [R2+0x8700], [R128.64], P0 ;  /* 0x0870000080027fae */ /* 0x0003e80008121848 */
[----:B------:R2:W-:Y:S01]  /*4f660*/  STL [R1+0xe60], R134 ;  /* 0x000e608601007387 */ /* 0x0005e20000100800 */
[----:B-1----:R-:W-:-:S02]  /*4f670*/  IMAD.MOV.U32 R129, RZ, RZ, R134 ;  /* 0x000000ffff817224 */ /* 0x002fc400078e0086 */
[----:B------:R-:W-:Y:S01]  /*4f680*/  IMAD.MOV.U32 R128, RZ, RZ, R130 ;  /* 0x000000ffff807224 */ /* 0x000fe200078e0082 */
[----:B--2---:R-:W2:Y:S04]  /*4f690*/  LDL.LU R134, [R1+0xfa0] ;  /* 0x000fa00001867983 */ /* 0x004ea80000300800 */
[----:B------:R-:W3:Y:S04]  /*4f6a0*/  LDL.LU R130, [R1+0xfa4] ;  /* 0x000fa40001827983 */ /* 0x000ee80000300800 */
[----:B------:R-:W2:Y:S04]  /*4f6b0*/  LDL.LU R147, [R1+0xfe0] ;  /* 0x000fe00001937983 */ /* 0x000ea80000300800 */
[----:B------:R-:W2:Y:S01]  /*4f6c0*/  LDL.LU R146, [R1+0xfe4] ;  /* 0x000fe40001927983 */ /* 0x000ea20000300800 */
[----:B------:R-:W-:-:S02]  /*4f6d0*/  IADD3 R138, P1, R138, UR7, RZ ;  /* 0x000000078a8a7c10 */ /* 0x000fc4000ff3e0ff */
[----:B------:R-:W-:Y:S01]  /*4f6e0*/  IADD3 R136, P2, R136, UR7, RZ ;  /* 0x0000000788887c10 */ /* 0x000fe2000ff5e0ff */
[----:B------:R1:W-:Y:S04]  /*4f6f0*/  LDGSTS.E [R2+0x8f00], [R128.64], P0 ;  /* 0x08f0000080027fae */ /* 0x0003e80008121848 */
[----:B------:R1:W-:Y:S01]  /*4f700*/  STL [R1+0xea4], R138 ;  /* 0x000ea48a01007387 */ /* 0x0003e20000100800 */
[----:B----4-:R-:W-:-:S05]  /*4f710*/  IADD3.X R139, R139, UR6, RZ, P1, !PT ;  /* 0x000000068b8b7c10 */ /* 0x010fca0008ffe4ff */
[----:B------:R4:W-:Y:S01]  /*4f720*/  STL [R1+0xea0], R139 ;  /* 0x000ea08b01007387 */ /* 0x0009e20000100800 */
[----:B------:R-:W-:-:S03]  /*4f730*/  IADD3.X R137, R137, UR6, RZ, P2, !PT ;  /* 0x0000000689897c10 */ /* 0x000fc600097fe4ff */
[----:B------:R-:W-:Y:S04]  /*4f740*/  STL [R1+0xee4], R136 ;  /* 0x000ee48801007387 */ /* 0x000fe80000100800 */
[----:B------:R1:W-:Y:S04]  /*4f750*/  STL [R1+0xee0], R137 ;  /* 0x000ee08901007387 */ /* 0x0003e80000100800 */
[----:B------:R-:W2:Y:S04]  /*4f760*/  LDL.LU R145, [R1+0x1020] ;  /* 0x0010200001917983 */ /* 0x000ea80000300800 */
[----:B------:R-:W2:Y:S04]  /*4f770*/  LDL.LU R144, [R1+0x1024] ;  /* 0x0010240001907983 */ /* 0x000ea80000300800 */
[----:B------:R-:W2:Y:S04]  /*4f780*/  LDL.LU R143, [R1+0x1060] ;  /* 0x00106000018f7983 */ /* 0x000ea80000300800 */
[----:B------:R-:W2:Y:S01]  /*4f790*/  LDL.LU R142, [R1+0x1064] ;  /* 0x00106400018e7983 */ /* 0x000ea20000300800 */
[----:B-1----:R-:W-:-:S03]  /*4f7a0*/  IMAD.MOV.U32 R128, RZ, RZ, R138 ;  /* 0x000000ffff807224 */ /* 0x002fc600078e008a */
[----:B------:R-:W2:Y:S01]  /*4f7b0*/  LDL.LU R140, [R1+0x10a4] ;  /* 0x0010a400018c7983 */ /* 0x000ea20000300800 */
[----:B------:R-:W-:-:S03]  /*4f7c0*/  MOV R129, R139 ;  /* 0x0000008b00817202 */ /* 0x000fc60000000f00 */
[----:B------:R-:W2:Y:S04]  /*4f7d0*/  LDL.LU R138, [R1+0x10e4] ;  /* 0x0010e400018a7983 */ /* 0x000ea80000300800 */
[----:B------:R1:W-:Y:S02]  /*4f7e0*/  LDGSTS.E [R2+0x9700], [R128.64], P0 ;  /* 0x0970000080027fae */ /* 0x0003e40008121848 */
[----:B-1----:R-:W-:Y:S02]  /*4f7f0*/  IMAD.MOV.U32 R128, RZ, RZ, R136 ;  /* 0x000000ffff807224 */ /* 0x002fe400078e0088 */
[----:B------:R-:W-:-:S05]  /*4f800*/  IMAD.MOV.U32 R129, RZ, RZ, R137 ;  /* 0x000000ffff817224 */ /* 0x000fca00078e0089 */
[----:B------:R1:W-:Y:S01]  /*4f810*/  LDGSTS.E [R2+0x9f00], [R128.64], P0 ;  /* 0x09f0000080027fae */ /* 0x0003e20008121848 */
[----:B------:R-:W-:-:S05]  /*4f820*/  IADD3 R133, P1, R133, UR7, RZ ;  /* 0x0000000785857c10 */ /* 0x000fca000ff3e0ff */
[----:B------:R-:W-:Y:S01]  /*4f830*/  STL [R1+0xf24], R133 ;  /* 0x000f248501007387 */ /* 0x000fe20000100800 */
[----:B------:R-:W-:Y:S02]  /*4f840*/  IADD3 R3, P2, R3, UR7, RZ ;  /* 0x0000000703037c10 */ /* 0x000fe4000ff5e0ff */
[----:B------:R-:W-:Y:S02]  /*4f850*/  IADD3.X R135, R135, UR6, RZ, P1, !PT ;  /* 0x0000000687877c10 */ /* 0x000fe40008ffe4ff */
[----:B------:R-:W-:-:S03]  /*4f860*/  IADD3.X R131, R131, UR6, RZ, P2, !PT ;  /* 0x0000000683837c10 */ /* 0x000fc600097fe4ff */
[----:B------:R1:W-:Y:S04]  /*4f870*/  STL [R1+0xf20], R135 ;  /* 0x000f208701007387 */ /* 0x0003e80000100800 */
[----:B------:R-:W-:Y:S04]  /*4f880*/  STL [R1+0xf64], R3 ;  /* 0x000f640301007387 */ /* 0x000fe80000100800 */
[----:B------:R-:W2:Y:S04]  /*4f890*/  LDL.LU R141, [R1+0x10a0] ;  /* 0x0010a000018d7983 */ /* 0x000ea80000300800 */
[----:B------:R1:W-:Y:S04]  /*4f8a0*/  STL [R1+0xf60], R131 ;  /* 0x000f608301007387 */ /* 0x0003e80000100800 */
[----:B----4-:R-:W4:Y:S04]  /*4f8b0*/  LDL.LU R139, [R1+0x10e0] ;  /* 0x0010e000018b7983 */ /* 0x010f280000300800 */
[----:B------:R-:W4:Y:S01]  /*4f8c0*/  LDL.LU R137, [R1+0x1120] ;  /* 0x0011200001897983 */ /* 0x000f220000300800 */
[----:B-1----:R-:W-:-:S03]  /*4f8d0*/  IMAD.MOV.U32 R128, RZ, RZ, R133 ;  /* 0x000000ffff807224 */ /* 0x002fc600078e0085 */
[----:B------:R-:W4:Y:S01]  /*4f8e0*/  LDL.LU R136, [R1+0x1124] ;  /* 0x0011240001887983 */ /* 0x000f220000300800 */
[----:B------:R-:W-:-:S03]  /*4f8f0*/  IMAD.MOV.U32 R129, RZ, RZ, R135 ;  /* 0x000000ffff817224 */ /* 0x000fc600078e0087 */
[----:B------:R-:W4:Y:S04]  /*4f900*/  LDL.LU R135, [R1+0x1160] ;  /* 0x0011600001877983 */ /* 0x000f280000300800 */
[----:B------:R-:W4:Y:S04]  /*4f910*/  LDL.LU R133, [R1+0x1164] ;  /* 0x0011640001857983 */ /* 0x000f280000300800 */
[----:B------:R1:W-:Y:S02]  /*4f920*/  LDGSTS.E [R2+0xa700], [R128.64], P0 ;  /* 0x0a70000080027fae */ /* 0x0003e40008121848 */
[----:B-1----:R-:W-:-:S02]  /*4f930*/  IMAD.MOV.U32 R128, RZ, RZ, R3 ;  /* 0x000000ffff807224 */ /* 0x002fc400078e0003 */
[----:B------:R-:W-:Y:S02]  /*4f940*/  IMAD.MOV.U32 R129, RZ, RZ, R131 ;  /* 0x000000ffff817224 */ /* 0x000fe400078e0083 */
[----:B------:R-:W4:Y:S04]  /*4f950*/  LDL.LU R131, [R1+0x11a4] ;  /* 0x0011a40001837983 */ /* 0x000f280000300800 */
[----:B------:R-:W4:Y:S04]  /*4f960*/  LDL.LU R3, [R1+0x11e4] ;  /* 0x0011e40001037983 */ /* 0x000f280000300800 */
[----:B------:R1:W-:Y:S01]  /*4f970*/  LDGSTS.E [R2+0xaf00], [R128.64], P0 ;  /* 0x0af0000080027fae */ /* 0x0003e20008121848 */
[----:B---3--:R-:W-:-:S04]  /*4f980*/  IADD3 R130, P1, R130, UR7, RZ ;  /* 0x0000000782827c10 */ /* 0x008fc8000ff3e0ff */
[----:B--2---:R-:W-:Y:S01]  /*4f990*/  IADD3.X R134, R134, UR6, RZ, P1, !PT ;  /* 0x0000000686867c10 */ /* 0x004fe20008ffe4ff */
[----:B------:R-:W-:Y:S01]  /*4f9a0*/  STL [R1+0xfa4], R130 ;  /* 0x000fa48201007387 */ /* 0x000fe20000100800 */
[----:B------:R-:W-:-:S03]  /*4f9b0*/  IADD3 R146, P2, R146, UR7, RZ ;  /* 0x0000000792927c10 */ /* 0x000fc6000ff5e0ff */
[----:B------:R2:W-:Y:S01]  /*4f9c0*/  STL [R1+0xfa0], R134 ;  /* 0x000fa08601007387 */ /* 0x0005e20000100800 */
[----:B-1----:R-:W-:-:S03]  /*4f9d0*/  MOV R129, R134 ;  /* 0x0000008600817202 */ /* 0x002fc60000000f00 */
[----:B------:R-:W-:Y:S04]  /*4f9e0*/  STL [R1+0xfe4], R146 ;  /* 0x000fe49201007387 */ /* 0x000fe80000100800 */
[----:B--2---:R-:W2:Y:S01]  /*4f9f0*/  LDL.LU R134, [R1+0x11a0] ;  /* 0x0011a00001867983 */ /* 0x004ea20000300800 */
[----:B------:R-:W-:Y:S01]  /*4fa00*/  IADD3.X R147, R147, UR6, RZ, P2, !PT ;  /* 0x0000000693937c10 */ /* 0x000fe200097fe4ff */
[----:B------:R-:W-:-:S04]  /*4fa10*/  IMAD.MOV.U32 R128, RZ, RZ, R130 ;  /* 0x000000ffff807224 */ /* 0x000fc800078e0082 */
[----:B------:R-:W-:Y:S04]  /*4fa20*/  STL [R1+0xfe0], R147 ;  /* 0x000fe09301007387 */ /* 0x000fe80000100800 */
[----:B------:R-:W3:Y:S04]  /*4fa30*/  LDL.LU R130, [R1+0x11e0] ;  /* 0x0011e00001827983 */ /* 0x000ee80000300800 */
[----:B------:R1:W-:Y:S02]  /*4fa40*/  LDGSTS.E [R2+0xb700], [R128.64], P0 ;  /* 0x0b70000080027fae */ /* 0x0003e40008121848 */
[----:B-1----:R-:W-:-:S02]  /*4fa50*/  IMAD.MOV.U32 R128, RZ, RZ, R146 ;  /* 0x000000ffff807224 */ /* 0x002fc400078e0092 */
[----:B------:R-:W-:-:S05]  /*4fa60*/  IMAD.MOV.U32 R129, RZ, RZ, R147 ;  /* 0x000000ffff817224 */ /* 0x000fca00078e0093 */
[----:B------:R1:W-:Y:S01]  /*4fa70*/  LDGSTS.E [R2+0xbf00], [R128.64], P0 ;  /* 0x0bf0000080027fae */ /* 0x0003e20008121848 */
[----:B------:R-:W-:-:S04]  /*4fa80*/  IADD3 R144, P1, R144, UR7, RZ ;  /* 0x0000000790907c10 */ /* 0x000fc8000ff3e0ff */
[----:B------:R-:W-:Y:S01]  /*4fa90*/  IADD3.X R145, R145, UR6, RZ, P1, !PT ;  /* 0x0000000691917c10 */ /* 0x000fe20008ffe4ff */
[----:B-1----:R-:W-:Y:S01]  /*4faa0*/  IMAD.MOV.U32 R128, RZ, RZ, R144 ;  /* 0x000000ffff807224 */ /* 0x002fe200078e0090 */
[----:B------:R-:W-:-:S03]  /*4fab0*/  IADD3 R142, P2, R142, UR7, RZ ;  /* 0x000000078e8e7c10 */ /* 0x000fc6000ff5e0ff */
[----:B------:R-:W-:Y:S01]  /*4fac0*/  IMAD.MOV.U32 R129, RZ, RZ, R145 ;  /* 0x000000ffff817224 */ /* 0x000fe200078e0091 */
[----:B------:R-:W-:Y:S02]  /*4fad0*/  IADD3.X R143, R143, UR6, RZ, P2, !PT ;  /* 0x000000068f8f7c10 */ /* 0x000fe400097fe4ff */
[----:B------:R-:W-:Y:S02]  /*4fae0*/  IADD3 R140, P1, R140, UR7, RZ ;  /* 0x000000078c8c7c10 */ /* 0x000fe4000ff3e0ff */
[----:B------:R1:W-:Y:S01]  /*4faf0*/  LDGSTS.E [R2+0xc700], [R128.64], P0 ;  /* 0x0c70000080027fae */ /* 0x0003e20008121848 */
[----:B------:R-:W-:Y:S01]  /*4fb00*/  IADD3 R138, P2, R138, UR7, RZ ;  /* 0x000000078a8a7c10 */ /* 0x000fe2000ff5e0ff */
[----:B-1----:R-:W-:Y:S02]  /*4fb10*/  IMAD.MOV.U32 R128, RZ, RZ, R142 ;  /* 0x000000ffff807224 */ /* 0x002fe400078e008e */
[----:B------:R-:W-:-:S05]  /*4fb20*/  IMAD.MOV.U32 R129, RZ, RZ, R143 ;  /* 0x000000ffff817224 */ /* 0x000fca00078e008f */
[----:B------:R1:W-:Y:S02]  /*4fb30*/  LDGSTS.E [R2+0xcf00], [R128.64], P0 ;  /* 0x0cf0000080027fae */ /* 0x0003e40008121848 */
[----:B-1----:R-:W-:Y:S02]  /*4fb40*/  IMAD.MOV.U32 R128, RZ, RZ, R140 ;  /* 0x000000ffff807224 */ /* 0x002fe400078e008c */
[----:B------:R-:W-:Y:S04]  /*4fb50*/  STL [R1+0x1024], R144 ;  /* 0x0010249001007387 */ /* 0x000fe80000100800 */
[----:B------:R-:W-:Y:S04]  /*4fb60*/  STL [R1+0x1020], R145 ;  /* 0x0010209101007387 */ /* 0x000fe80000100800 */
[----:B------:R-:W-:Y:S04]  /*4fb70*/  STL [R1+0x1064], R142 ;  /* 0x0010648e01007387 */ /* 0x000fe80000100800 */
[----:B------:R-:W-:Y:S04]  /*4fb80*/  STL [R1+0x1060], R143 ;  /* 0x0010608f01007387 */ /* 0x000fe80000100800 */
[----:B------:R-:W-:Y:S01]  /*4fb90*/  STL [R1+0x10a4], R140 ;  /* 0x0010a48c01007387 */ /* 0x000fe20000100800 */
[----:B------:R-:W-:-:S04]  /*4fba0*/  IADD3.X R141, R141, UR6, RZ, P1, !PT ;  /* 0x000000068d8d7c10 */ /* 0x000fc80008ffe4ff */
[----:B------:R-:W-:Y:S02]  /*4fbb0*/  MOV R129, R141 ;  /* 0x0000008d00817202 */ /* 0x000fe40000000f00 */
[----:B----4-:R-:W-:-:S03]  /*4fbc0*/  IADD3.X R139, R139, UR6, RZ, P2, !PT ;  /* 0x000000068b8b7c10 */ /* 0x010fc600097fe4ff */
[----:B------:R1:W-:Y:S01]  /*4fbd0*/  LDGSTS.E [R2+0xd700], [R128.64], P0 ;  /* 0x0d70000080027fae */ /* 0x0003e20008121848 */
[----:B------:R-:W-:-:S04]  /*4fbe0*/  IADD3 R136, P1, R136, UR7, RZ ;  /* 0x0000000788887c10 */ /* 0x000fc8000ff3e0ff */
[----:B------:R-:W-:Y:S01]  /*4fbf0*/  IADD3.X R137, R137, UR6, RZ, P1, !PT ;  /* 0x0000000689897c10 */ /* 0x000fe20008ffe4ff */
[----:B-1----:R-:W-:Y:S02]  /*4fc00*/  IMAD.MOV.U32 R128, RZ, RZ, R138 ;  /* 0x000000ffff807224 */ /* 0x002fe400078e008a */
[----:B------:R-:W-:Y:S01]  /*4fc10*/  IMAD.MOV.U32 R129, RZ, RZ, R139 ;  /* 0x000000ffff817224 */ /* 0x000fe200078e008b */
[----:B------:R-:W-:-:S04]  /*4fc20*/  IADD3 R133, P2, R133, UR7, RZ ;  /* 0x0000000785857c10 */ /* 0x000fc8000ff5e0ff */
[----:B------:R1:W-:Y:S01]  /*4fc30*/  LDGSTS.E [R2+0xdf00], [R128.64], P0 ;  /* 0x0df0000080027fae */ /* 0x0003e20008121848 */
[----:B------:R-:W-:-:S03]  /*4fc40*/  IADD3.X R135, R135, UR6, RZ, P2, !PT ;  /* 0x0000000687877c10 */ /* 0x000fc600097fe4ff */
[----:B------:R-:W-:Y:S01]  /*4fc50*/  STL [R1+0x10a0], R141 ;  /* 0x0010a08d01007387 */ /* 0x000fe20000100800 */
[----:B-1----:R-:W-:Y:S02]  /*4fc60*/  IMAD.MOV.U32 R128, RZ, RZ, R136 ;  /* 0x000000ffff807224 */ /* 0x002fe400078e0088 */
[----:B------:R-:W-:Y:S01]  /*4fc70*/  IMAD.MOV.U32 R129, RZ, RZ, R137 ;  /* 0x000000ffff817224 */ /* 0x000fe200078e0089 */
[----:B------:R-:W-:Y:S01]  /*4fc80*/  IADD3 R131, P1, R131, UR7, RZ ;  /* 0x0000000783837c10 */ /* 0x000fe2000ff3e0ff */
[----:B------:R-:W-:Y:S04]  /*4fc90*/  STL [R1+0x10e4], R138 ;  /* 0x0010e48a01007387 */ /* 0x000fe80000100800 */
[----:B------:R1:W-:Y:S04]  /*4fca0*/  LDGSTS.E [R2+0xe700], [R128.64], P0 ;  /* 0x0e70000080027fae */ /* 0x0003e80008121848 */
[----:B------:R-:W-:Y:S04]  /*4fcb0*/  STL [R1+0x10e0], R139 ;  /* 0x0010e08b01007387 */ /* 0x000fe80000100800 */
[----:B------:R-:W-:Y:S01]  /*4fcc0*/  STL [R1+0x1124], R136 ;  /* 0x0011248801007387 */ /* 0x000fe20000100800 */
[----:B-1----:R-:W-:-:S02]  /*4fcd0*/  IMAD.MOV.U32 R128, RZ, RZ, R133 ;  /* 0x000000ffff807224 */ /* 0x002fc400078e0085 */
[----:B------:R-:W-:Y:S01]  /*4fce0*/  IMAD.MOV.U32 R129, RZ, RZ, R135 ;  /* 0x000000ffff817224 */ /* 0x000fe200078e0087 */
[----:B------:R-:W-:Y:S04]  /*4fcf0*/  STL [R1+0x1120], R137 ;  /* 0x0011208901007387 */ /* 0x000fe80000100800 */
[----:B------:R1:W-:Y:S01]  /*4fd00*/  STL [R1+0x1164], R133 ;  /* 0x0011648501007387 */ /* 0x0003e20000100800 */
[----:B------:R-:W-:-:S03]  /*4fd10*/  IADD3 R3, P2, R3, UR7, RZ ;  /* 0x0000000703037c10 */ /* 0x000fc6000ff5e0ff */
[----:B------:R4:W-:Y:S01]  /*4fd20*/  LDGSTS.E [R2+0xef00], [R128.64], P0 ;  /* 0x0ef0000080027fae */ /* 0x0009e20008121848 */
[----:B-1----:R-:W-:-:S03]  /*4fd30*/  IMAD.MOV.U32 R133, RZ, RZ, 0x3f ;  /* 0x0000003fff857424 */ /* 0x002fc600078e00ff */
[----:B------:R-:W-:Y:S01]  /*4fd40*/  STL [R1+0x1160], R135 ;  /* 0x0011608701007387 */ /* 0x000fe20000100800 */
[----:B----4-:R-:W-:-:S03]  /*4fd50*/  MOV R128, R131 ;  /* 0x0000008300807202 */ /* 0x010fc60000000f00 */
[----:B------:R-:W-:Y:S01]  /*4fd60*/  STL [R1+0x11a4], R131 ;  /* 0x0011a48301007387 */ /* 0x000fe20000100800 */
[----:B------:R-:W-:Y:S02]  /*4fd70*/  IADD3 R133, R133, c[0x0][0x180], RZ ;  /* 0x0000600085857a10 */ /* 0x000fe40007ffe0ff */
[----:B------:R-:W-:Y:S02]  /*4fd80*/  IADD3 R132, R132, 0x1, RZ ;  /* 0x0000000184847810 */ /* 0x000fe40007ffe0ff */
[----:B--2---:R-:W-:-:S05]  /*4fd90*/  IADD3.X R134, R134, UR6, RZ, P1, !PT ;  /* 0x0000000686867c10 */ /* 0x004fca0008ffe4ff */
[----:B------:R-:W-:Y:S01]  /*4fda0*/  IMAD.MOV.U32 R129, RZ, RZ, R134 ;  /* 0x000000ffff817224 */ /* 0x000fe200078e0086 */
[----:B------:R-:W-:Y:S04]  /*4fdb0*/  STL [R1+0x11a0], R134 ;  /* 0x0011a08601007387 */ /* 0x000fe80000100800 */
[----:B------:R1:W-:Y:S01]  /*4fdc0*/  LDGSTS.E [R2+0xf700], [R128.64], P0 ;  /* 0x0f70000080027fae */ /* 0x0003e20008121848 */
[----:B---3--:R-:W-:-:S03]  /*4fdd0*/  IADD3.X R130, R130, UR6, RZ, P2, !PT ;  /* 0x0000000682827c10 */ /* 0x008fc600097fe4ff */
[----:B------:R2:W-:Y:S01]  /*4fde0*/  STL [R1+0x11e4], R3 ;  /* 0x0011e40301007387 */ /* 0x0005e20000100800 */
[----:B-1----:R-:W-:Y:S01]  /*4fdf0*/  IMAD.MOV.U32 R128, RZ, RZ, R3 ;  /* 0x000000ffff807224 */ /* 0x002fe200078e0003 */
[----:B--2---:R-:W-:Y:S02]  /*4fe00*/  SHF.R.S32.HI R3, RZ, 0x1f, R133 ;  /* 0x0000001fff037819 */ /* 0x004fe40000011485 */
[----:B------:R1:W-:Y:S01]  /*4fe10*/  STL [R1+0x11e0], R130 ;  /* 0x0011e08201007387 */ /* 0x0003e20000100800 */
[----:B------:R-:W-:Y:S01]  /*4fe20*/  IMAD.MOV.U32 R129, RZ, RZ, R130 ;  /* 0x000000ffff817224 */ /* 0x000fe200078e0082 */
[----:B------:R-:W-:Y:S02]  /*4fe30*/  LEA.HI R3, R3, R133, RZ, 0x6 ;  /* 0x0000008503037211 */ /* 0x000fe400078f30ff */
[----:B------:R1:W-:Y:S02]  /*4fe40*/  STL [R1+0x960], R132 ;  /* 0x0009608401007387 */ /* 0x0003e40000100800 */
[----:B------:R-:W-:-:S02]  /*4fe50*/  SHF.R.S32.HI R3, RZ, 0x6, R3 ;  /* 0x00000006ff037819 */ /* 0x000fc40000011403 */
[----:B------:R1:W-:Y:S02]  /*4fe60*/  LDGSTS.E [R2+0xff00], [R128.64], P0 ;  /* 0x0ff0000080027fae */ /* 0x0003e40008121848 */
[----:B------:R-:W-:Y:S02]  /*4fe70*/  ISETP.NE.U32.AND P0, PT, R132, R3, PT ;  /* 0x000000038400720c */ /* 0x000fe40003f05070 */
[----:B------:R-:W0:Y:S11]  /*4fe80*/  LDGDEPBAR ;  /* 0x00000000000079af */ /* 0x000e360000000000 */
[----:B-1----:R-:W-:Y:S01]  /*4fe90*/  @!P0 CALL.REL.NOINC `(.L_x_0) ;  /* 0x0000001000008944 */ /* 0x002fe20003c00000 */
[----:B------:R-:W-:Y:S05]  /*4fea0*/  BRA `(.L_x_1) ;  /* 0xfffd7f8000007947 */ /* 0x000fea000383ffff */
.L_x_0:
[----:B------:R-:W1:Y:S01]  /*4feb0*/  S2R R133, SR_TID.X ;  /* 0x0000000000857919 */ /* 0x000e620000002100 */
[----:B------:R-:W-:-:S04]  /*4fec0*/  DEPBAR.LE SB0, 0x0 ;  /* 0x000080000000791a */ /* 0x000fc80000000000 */
[----:B------:R-:W2:Y:S04]  /*4fed0*/  LDL.LU R131, [R1+0x1598] ;  /* 0x0015980001837983 */ /* 0x000ea80000300800 */
[----:B------:R-:W3:Y:S04]  /*4fee0*/  LDL.LU R130, [R1+0x1594] ;  /* 0x0015940001827983 */ /* 0x000ee80000300800 */
[----:B------:R-:W4:Y:S04]  /*4fef0*/  LDL.LU R129, [R1+0x1590] ;  /* 0x0015900001817983 */ /* 0x000f280000300800 */
[----:B------:R-:W4:Y:S04]  /*4ff00*/  LDL.LU R128, [R1+0x158c] ;  /* 0x00158c0001807983 */ /* 0x000f280000300800 */
[----:B------:R-:W4:Y:S01]  /*4ff10*/  LDL.LU R136, [R1+0x3f0] ;  /* 0x0003f00001887983 */ /* 0x000f220000300800 */
[C---:B-1----:R-:W-:Y:S01]  /*4ff20*/  IMAD.SHL.U32 R2, R133.reuse, 0x100, RZ ;  /* 0x0000010085027824 */ /* 0x042fe200078e00ff */
[C---:B------:R-:W-:Y:S01]  /*4ff30*/  LOP3.LUT R132, R133.reuse, 0x3f, RZ, 0xc0, !PT ;  /* 0x0000003f85847812 */ /* 0x040fe200078ec0ff */
[C---:B------:R-:W-:Y:S01]  /*4ff40*/  IMAD.SHL.U32 R0, R133.reuse, 0x400, RZ ;  /* 0x0000040085007824 */ /* 0x040fe200078e00ff */
[----:B------:R-:W4:Y:S01]  /*4ff50*/  LDL.LU R137, [R1+0x3f4] ;  /* 0x0003f40001897983 */ /* 0x000f220000300800 */
[----:B------:R-:W-:Y:S01]  /*4ff60*/  IMAD.SHL.U32 R3, R133, 0x20, RZ ;  /* 0x0000002085037824 */ /* 0x000fe200078e00ff */
[----:B------:R-:W-:-:S02]  /*4ff70*/  LOP3.LUT R2, R2, 0x1800, RZ, 0xc0, !PT ;  /* 0x0000180002027812 */ /* 0x000fc400078ec0ff */
[----:B------:R-:W-:Y:S01]  /*4ff80*/  LOP3.LUT R0, R0, 0x1800, RZ, 0xc0, !PT ;  /* 0x0000180000007812 */ /* 0x000fe200078ec0ff */
[----:B------:R-:W4:Y:S01]  /*4ff90*/  LDL.LU R138, [R1+0x430] ;  /* 0x00043000018a7983 */ /* 0x000f220000300800 */
[----:B------:R-:W-:Y:S01]  /*4ffa0*/  LOP3.LUT R2, R2, 0x460, R3, 0xf8, !PT ;  /* 0x0000046002027812 */ /* 0x000fe200078ef803 */
[----:B------:R-:W-:Y:S01]  /*4ffb0*/  IMAD.SHL.U32 R3, R133, 0x4, RZ ;  /* 0x0000000485037824 */ /* 0x000fe200078e00ff */
[----:B------:R-:W-:Y:S01]  /*4ffc0*/  LEA R0, R132, R0, 0x4 ;  /* 0x0000000084007211 */ /* 0x000fe200078e20ff */
[----:B------:R-:W4:Y:S03]  /*4ffd0*/  LDL.LU R139, [R1+0x434] ;  /* 0x00043400018b7983 */ /* 0x000f260000300800 */
[----:B------:R-:W-:Y:S01]  /*4ffe0*/  LOP3.LUT R2, R2, 0x70, R3, 0x78, !PT ;  /* 0x0000007002027812 */ /* 0x000fe200078e7803 */
[----:B------:R-:W4:Y:S04]  /*4fff0*/  LDL.LU R132, [R1+0x3f8] ;  /* 0x0003f80001847983 */ /* 0x000f280000300800 */
[----:B------:R-:W4:Y:S04]  /*50000*/  LDL.LU R133, [R1+0x3fc] ;  /* 0x0003fc0001857983 */ /* 0x000f280000300800 */
[----:B------:R-:W4:Y:S04]  /*50010*/  LDL.LU R134, [R1+0x438] ;  /* 0x0004380001867983 */ /* 0x000f280000300800 */
[----:B------:R-:W4:Y:S04]  /*50020*/  LDL.LU R135, [R1+0x43c] ;  /* 0x00043c0001877983 */ /* 0x000f280000300800 */
[----:B------:R-:W-:Y:S01]  /*50030*/  BAR.SYNC.DEFER_BLOCKING 0x0 ;  /* 0x0000000000007b1d */ /* 0x000fe20000010000 */
[----:B--2---:R-:W-:-:S02]  /*50040*/  ISETP.GE.AND P0, PT, R131, c[0x0][0x17c], PT ;  /* 0x00005f0083007a0c */ /* 0x004fc40003f06270 */
[----:B---3--:R-:W-:Y:S02]  /*50050*/  ISETP.GE.AND P1, PT, R130, c[0x0][0x17c], PT ;  /* 0x00005f0082007a0c */ /* 0x008fe40003f26270 */
[----:B----4-:R-:W-:Y:S02]  /*50060*/  ISETP.GE.AND P4, PT, R129, c[0x0][0x17c], PT ;  /* 0x00005f0081007a0c */ /* 0x010fe40003f86270 */
[----:B------:R-:W-:Y:S02]  /*50070*/  ISETP.GE.AND P2, PT, R128, c[0x0][0x17c], PT ;  /* 0x00005f0080007a0c */ /* 0x000fe40003f46270 */
[----:B------:R-:W2:Y:S04]  /*50080*/  LDL.LU R128, [R1+0x160] ;  /* 0x0001600001807983 */ /* 0x000ea80000300800 */
[----:B------:R-:W2:Y:S04]  /*50090*/  LDL.LU R129, [R1+0x164] ;  /* 0x0001640001817983 */ /* 0x000ea80000300800 */
[----:B------:R-:W2:Y:S04]  /*500a0*/  LDL.LU R130, [R1+0x150] ;  /* 0x0001500001827983 */ /* 0x000ea80000300800 */
[----:B------:R-:W2:Y:S04]  /*500b0*/  LDL.LU R131, [R1+0x154] ;  /* 0x0001540001837983 */ /* 0x000ea80000300800 */
[----:B------:R-:W3:Y:S04]  /*500c0*/  LDL.LU R140, [R1+0x168] ;  /* 0x00016800018c7983 */ /* 0x000ee80000300800 */
[----:B------:R-:W3:Y:S04]  /*500d0*/  LDL.LU R141, [R1+0x16c] ;  /* 0x00016c00018d7983 */ /* 0x000ee80000300800 */
[----:B------:R-:W3:Y:S04]  /*500e0*/  LDL.LU R142, [R1+0x158] ;  /* 0x00015800018e7983 */ /* 0x000ee80000300800 */
[----:B------:R1:W-:Y:S04]  /*500f0*/  STS.128 [R2], R136 ;  /* 0x0000008802007388 */ /* 0x0003e80000000c00 */
[----:B------:R-:W3:Y:S04]  /*50100*/  LDL.LU R143, [R1+0x15c] ;  /* 0x00015c00018f7983 */ /* 0x000ee80000300800 */
[----:B------:R4:W-:Y:S04]  /*50110*/  STS.128 [R2+0x80], R132 ;  /* 0x0000808402007388 */ /* 0x0009e80000000c00 */
[----:B-1----:R-:W3:Y:S04]  /*50120*/  LDL.LU R136, [R1+0x50] ;  /* 0x0000500001887983 */ /* 0x002ee80000300800 */
[----:B------:R-:W3:Y:S04]  /*50130*/  LDL.LU R137, [R1+0x54] ;  /* 0x0000540001897983 */ /* 0x000ee80000300800 */
[----:B------:R-:W3:Y:S04]  /*50140*/  LDL.LU R138, [R1+0x40] ;  /* 0x00004000018a7983 */ /* 0x000ee80000300800 */
[----:B------:R-:W3:Y:S04]  /*50150*/  LDL.LU R139, [R1+0x44] ;  /* 0x00004400018b7983 */ /* 0x000ee80000300800 */
[----:B----4-:R-:W4:Y:S04]  /*50160*/  LDL.LU R132, [R1+0x58] ;  /* 0x0000580001847983 */ /* 0x010f280000300800 */
[----:B------:R-:W4:Y:S04]  /*50170*/  LDL.LU R133, [R1+0x5c] ;  /* 0x00005c0001857983 */ /* 0x000f280000300800 */
[----:B------:R-:W4:Y:S04]  /*50180*/  LDL.LU R134, [R1+0x48] ;  /* 0x0000480001867983 */ /* 0x000f280000300800 */
[----:B------:R-:W4:Y:S01]  /*50190*/  LDL.LU R135, [R1+0x4c] ;  /* 0x00004c0001877983 */ /* 0x000f220000300800 */
[----:B------:R-:W-:-:S02]  /*501a0*/  LOP3.LUT R3, R0, 0x20, RZ, 0x3c, !PT ;  /* 0x0000002000037812 */ /* 0x000fc400078e3cff */
[C---:B------:R-:W-:Y:S02]  /*501b0*/  LOP3.LUT R144, R0.reuse, 0x40, RZ, 0x3c, !PT ;  /* 0x0000004000907812 */ /* 0x040fe400078e3cff */
[----:B------:R-:W-:Y:S01]  /*501c0*/  LOP3.LUT R252, R0, 0x60, RZ, 0x3c, !PT ;  /* 0x0000006000fc7812 */ /* 0x000fe200078e3cff */
[----:B--2---:R1:W-:Y:S02]  /*501d0*/  STS.128 [R2+0x100], R128 ;  /* 0x0001008002007388 */ /* 0x0043e40000000c00 */
[----:B-1---5:R-:W-:Y:S02]  /*501e0*/  IMAD.MOV.U32 R130, RZ, RZ, R8 ;  /* 0x000000ffff827224 */ /* 0x022fe400078e0008 */
[----:B------:R-:W-:Y:S02]  /*501f0*/  IMAD.MOV.U32 R131, RZ, RZ, R9 ;  /* 0x000000ffff837224 */ /* 0x000fe400078e0009 */
[----:B------:R-:W-:Y:S02]  /*50200*/  IMAD.MOV.U32 R128, RZ, RZ, R12 ;  /* 0x000000ffff807224 */ /* 0x000fe400078e000c */
[----:B------:R-:W-:-:S02]  /*50210*/  IMAD.MOV.U32 R129, RZ, RZ, R13 ;  /* 0x000000ffff817224 */ /* 0x000fc400078e000d */
[----:B------:R-:W-:Y:S02]  /*50220*/  IMAD.MOV.U32 R8, RZ, RZ, R14 ;  /* 0x000000ffff087224 */ /* 0x000fe400078e000e */
[----:B------:R-:W-:Y:S01]  /*50230*/  IMAD.MOV.U32 R9, RZ, RZ, R15 ;  /* 0x000000ffff097224 */ /* 0x000fe200078e000f */
[----:B---3--:R-:W-:Y:S04]  /*50240*/  STS.128 [R2+0x180], R140 ;  /* 0x0001808c02007388 */ /* 0x008fe80000000c00 */
[----:B------:R-:W-:Y:S04]  /*50250*/  STS.128 [R2+0x300], R128 ;  /* 0x0003008002007388 */ /* 0x000fe80000000c00 */
[----:B------:R-:W-:Y:S04]  /*50260*/  STS.128 [R2+0x380], R8 ;  /* 0x0003800802007388 */ /* 0x000fe80000000c00 */
[----:B------:R-:W-:Y:S04]  /*50270*/  STS.128 [R2+0x200], R136 ;  /* 0x0002008802007388 */ /* 0x000fe80000000c00 */
[----:B----4-:R-:W-:Y:S04]  /*50280*/  STS.128 [R2+0x280], R132 ;  /* 0x0002808402007388 */ /* 0x010fe80000000c00 */
[----:B------:R-:W-:Y:S01]  /*50290*/  BAR.SYNC.DEFER_BLOCKING 0x0 ;  /* 0x0000000000007b1d */ /* 0x000fe20000010000 */
[----:B------:R-:W-:Y:S01]  /*502a0*/  IMAD.MOV.U32 R14, RZ, RZ, R84 ;  /* 0x000000ffff0e7224 */ /* 0x000fe200078e0054 */
[----:B------:R-:W-:Y:S01]  /*502b0*/  MOV R13, R89 ;  /* 0x00000059000d7202 */ /* 0x000fe20000000f00 */
[----:B------:R-:W-:-:S02]  /*502c0*/  IMAD.MOV.U32 R15, RZ, RZ, R85 ;  /* 0x000000ffff0f7224 */ /* 0x000fc400078e0055 */
[----:B------:R-:W-:Y:S02]  /*502d0*/  IMAD.MOV.U32 R12, RZ, RZ, R88 ;  /* 0x000000ffff0c7224 */ /* 0x000fe400078e0058 */
[----:B------:R-:W-:Y:S02]  /*502e0*/  IMAD.MOV.U32 R84, RZ, RZ, R90 ;  /* 0x000000ffff547224 */ /* 0x000fe400078e005a */
[----:B------:R-:W-:Y:S01]  /*502f0*/  IMAD.MOV.U32 R85, RZ, RZ, R91 ;  /* 0x000000ffff557224 */ /* 0x000fe200078e005b */
[----:B------:R-:W1:Y:S04]  /*50300*/  LDS.128 R128, [R0] ;  /* 0x0000000000807984 */ /* 0x000e680000000c00 */
[----:B------:R-:W2:Y:S04]  /*50310*/  LDS.128 R88, [R0+0x400] ;  /* 0x0004000000587984 */ /* 0x000ea80000000c00 */
[----:B------:R-:W3:Y:S04]  /*50320*/  LDS.128 R132, [R3] ;  /* 0x0000000003847984 */ /* 0x000ee80000000c00 */
[----:B-1----:R-:W-:Y:S04]  /*50330*/  STL.64 [R1+0xa0], R128 ;  /* 0x0000a08001007387 */ /* 0x002fe80000100a00 */
[----:B------:R-:W-:Y:S04]  /*50340*/  STL.64 [R1+0xa8], R130 ;  /* 0x0000a88201007387 */ /* 0x000fe80000100a00 */
[----:B------:R-:W1:Y:S04]  /*50350*/  LDS.128 R128, [R3+0x400] ;  /* 0x0004000003807984 */ /* 0x000e680000000c00 */
[----:B--2---:R-:W-:Y:S04]  /*50360*/  STL.64 [R1+0x150], R88 ;  /* 0x0001505801007387 */ /* 0x004fe80000100a00 */
[----:B------:R-:W-:Y:S04]  /*50370*/  STL.64 [R1+0x158], R90 ;  /* 0x0001585a01007387 */ /* 0x000fe80000100a00 */
[----:B------:R-:W2:Y:S04]  /*50380*/  LDS.128 R88, [R144] ;  /* 0x0000000090587984 */ /* 0x000ea80000000c00 */
[----:B---3--:R-:W-:Y:S04]  /*50390*/  STL.64 [R1+0xc0], R132 ;  /* 0x0000c08401007387 */ /* 0x008fe80000100a00 */
[----:B------:R-:W-:Y:S04]  /*503a0*/  STL.64 [R1+0xc8], R134 ;  /* 0x0000c88601007387 */ /* 0x000fe80000100a00 */
[----:B------:R-:W3:Y:S04]  /*503b0*/  LDS.128 R132, [R144+0x400] ;  /* 0x0004000090847984 */ /* 0x000ee80000000c00 */
[----:B-1----:R-:W-:Y:S04]  /*503c0*/  STL.64 [R1+0x170], R128 ;  /* 0x0001708001007387 */ /* 0x002fe80000100a00 */
[----:B------:R-:W-:Y:S04]  /*503d0*/  STL.64 [R1+0x178], R130 ;  /* 0x0001788201007387 */ /* 0x000fe80000100a00 */
[----:B------:R-:W1:Y:S04]  /*503e0*/  LDS.128 R128, [R252] ;  /* 0x00000000fc807984 */ /* 0x000e680000000c00 */
[----:B--2---:R-:W-:Y:S04]  /*503f0*/  STL.64 [R1+0xe0], R88 ;  /* 0x0000e05801007387 */ /* 0x004fe80000100a00 */
[----:B------:R-:W-:Y:S04]  /*50400*/  STL.64 [R1+0xe8], R90 ;  /* 0x0000e85a01007387 */ /* 0x000fe80000100a00 */
[----:B------:R-:W2:Y:S04]  /*50410*/  LDS.128 R88, [R252+0x400] ;  /* 0x00040000fc587984 */ /* 0x000ea80000000c00 */
[----:B------:R-:W-:Y:S06]  /*50420*/  BAR.SYNC.DEFER_BLOCKING 0x0 ;  /* 0x0000000000007b1d */ /* 0x000fec0000010000 */
[----:B---3--:R-:W-:Y:S04]  /*50430*/  STL.64 [R1+0x180], R132 ;  /* 0x0001808401007387 */ /* 0x008fe80000100a00 */
[----:B------:R-:W-:Y:S01]  /*50440*/  STL.64 [R1+0x188], R134 ;  /* 0x0001888601007387 */ /* 0x000fe20000100a00 */
[----:B------:R-:W-:Y:S01]  /*50450*/  IMAD.MOV.U32 R8, RZ, RZ, R172 ;  /* 0x000000ffff087224 */ /* 0x000fe200078e00ac */
[----:B------:R-:W-:Y:S01]  /*50460*/  MOV R11, R161 ;  /* 0x000000a1000b7202 */ /* 0x000fe20000000f00 */
[----:B------:R-:W-:-:S02]  /*50470*/  IMAD.MOV.U32 R9, RZ, RZ, R173 ;  /* 0x000000ffff097224 */ /* 0x000fc400078e00ad */
[----:B------:R-:W-:Y:S01]  /*50480*/  IMAD.MOV.U32 R10, RZ, RZ, R160 ;  /* 0x000000ffff0a7224 */ /* 0x000fe200078e00a0 */
[----:B-1----:R-:W-:Y:S04]  /*50490*/  STL.64 [R1+0x110], R128 ;  /* 0x0001108001007387 */ /* 0x002fe80000100a00 */
[----:B------:R-:W-:Y:S04]  /*504a0*/  STL.64 [R1+0x118], R130 ;  /* 0x0001188201007387 */ /* 0x000fe80000100a00 */
[----:B------:R1:W-:Y:S04]  /*504b0*/  STS.128 [R2+0x80], R84 ;  /* 0x0000805402007388 */ /* 0x0003e80000000c00 */
[----:B--2---:R-:W-:Y:S04]  /*504c0*/  STL.64 [R1+0x1a0], R88 ;  /* 0x0001a05801007387 */ /* 0x004fe80000100a00 */
[----:B------:R-:W-:Y:S04]  /*504d0*/  STL.64 [R1+0x1a8], R90 ;  /* 0x0001a85a01007387 */ /* 0x000fe80000100a00 */
[----:B------:R2:W-:Y:S04]  /*504e0*/  STS.128 [R2], R12 ;  /* 0x0000000c02007388 */ /* 0x0005e80000000c00 */
[----:B-1----:R-:W2:Y:S04]  /*504f0*/  LDL.LU R84, [R1+0x450] ;  /* 0x0004500001547983 */ /* 0x002ea80000300800 */
[----:B------:R-:W2:Y:S04]  /*50500*/  LDL.LU R85, [R1+0x454] ;  /* 0x0004540001557983 */ /* 0x000ea80000300800 */
[----:B------:R-:W2:Y:S04]  /*50510*/  LDL.LU R86, [R1+0x590] ;  /* 0x0005900001567983 */ /* 0x000ea80000300800 */
[----:B------:R-:W2:Y:S04]  /*50520*/  LDL.LU R87, [R1+0x594] ;  /* 0x0005940001577983 */ /* 0x000ea80000300800 */
[----:B--2---:R-:W2:Y:S04]  /*50530*/  LDL.LU R12, [R1+0x458] ;  /* 0x00045800010c7983 */ /* 0x004ea80000300800 */
[----:B------:R-:W2:Y:S04]  /*50540*/  LDL.LU R13, [R1+0x45c] ;  /* 0x00045c00010d7983 */ /* 0x000ea80000300800 */
[----:B------:R-:W2:Y:S04]  /*50550*/  LDL.LU R14, [R1+0x598] ;  /* 0x00059800010e7983 */ /* 0x000ea80000300800 */
[----:B------:R1:W-:Y:S04]  /*50560*/  STS.128 [R2+0x100], R8 ;  /* 0x0001000802007388 */ /* 0x0003e80000000c00 */
[----:B------:R-:W2:Y:S04]  /*50570*/  LDL.LU R15, [R1+0x59c] ;  /* 0x00059c00010f7983 */ /* 0x000ea80000300800 */
[----:B-1----:R-:W4:Y:S04]  /*50580*/  LDL.LU R8, [R1+0x100] ;  /* 0x0001000001087983 */ /* 0x002f280000300800 */
[----:B------:R-:W4:Y:S04]  /*50590*/  LDL.LU R9, [R1+0x104] ;  /* 0x0001040001097983 */ /* 0x000f280000300800 */
[----:B------:R-:W4:Y:S04]  /*505a0*/  LDL.LU R10, [R1+0x130] ;  /* 0x00013000010a7983 */ /* 0x000f280000300800 */
[----:B------:R-:W4:Y:S01]  /*505b0*/  LDL.LU R11, [R1+0x134] ;  /* 0x00013400010b7983 */ /* 0x000f220000300800 */
[----:B------:R-:W-:-:S02]  /*505c0*/  IMAD.MOV.U32 R130, RZ, RZ, R180 ;  /* 0x000000ffff827224 */ /* 0x000fc400078e00b4 */
[----:B------:R-:W-:Y:S01]  /*505d0*/  IMAD.MOV.U32 R131, RZ, RZ, R181 ;  /* 0x000000ffff837224 */ /* 0x000fe200078e00b5 */
[----:B------:R-:W-:Y:S01]  /*505e0*/  MOV R181, R171 ;  /* 0x000000ab00b57202 */ /* 0x000fe20000000f00 */
[----:B------:R-:W-:Y:S02]  /*505f0*/  IMAD.MOV.U32 R90, RZ, RZ, R20 ;  /* 0x000000ffff5a7224 */ /* 0x000fe400078e0014 */
[----:B------:R-:W-:Y:S02]  /*50600*/  IMAD.MOV.U32 R91, RZ, RZ, R21 ;  /* 0x000000ffff5b7224 */ /* 0x000fe400078e0015 */
        /* <DEDUP_REMOVED lines=8> */
[----:B------:R-:W-:Y:S01]  /*50690*/  IMAD.MOV.U32 R21, RZ, RZ, R19 ;  /* 0x000000ffff157224 */ /* 0x000fe200078e0013 */
[----:B------:R-:W-:Y:S04]  /*506a0*/  STS.128 [R2+0x180], R160 ;  /* 0x000180a002007388 */ /* 0x000fe80000000c00 */
[----:B------:R-:W-:Y:S04]  /*506b0*/  STS.128 [R2+0x200], R128 ;  /* 0x0002008002007388 */ /* 0x000fe80000000c00 */
[----:B------:R-:W-:Y:S04]  /*506c0*/  STS.128 [R2+0x280], R180 ;  /* 0x000280b402007388 */ /* 0x000fe80000000c00 */
[----:B------:R-:W-:Y:S04]  /*506d0*/  STS.128 [R2+0x300], R88 ;  /* 0x0003005802007388 */ /* 0x000fe80000000c00 */
[----:B------:R-:W-:Y:S04]  /*506e0*/  STS.128 [R2+0x380], R20 ;  /* 0x0003801402007388 */ /* 0x000fe80000000c00 */
[----:B------:R-:W-:Y:S06]  /*506f0*/  BAR.SYNC.DEFER_BLOCKING 0x0 ;  /* 0x0000000000007b1d */ /* 0x000fec0000010000 */
[----:B------:R-:W1:Y:S04]  /*50700*/  LDS.128 R20, [R0] ;  /* 0x0000000000147984 */ /* 0x000e680000000c00 */
[----:B------:R-:W1:Y:S04]  /*50710*/  LDS.128 R16, [R0+0x400] ;  /* 0x0004000000107984 */ /* 0x000e680000000c00 */
[----:B------:R-:W1:Y:S04]  /*50720*/  LDS.128 R88, [R3] ;  /* 0x0000000003587984 */ /* 0x000e680000000c00 */
[----:B-1----:R-:W-:Y:S04]  /*50730*/  STL.64 [R1+0x70], R20 ;  /* 0x0000701401007387 */ /* 0x002fe80000100a00 */
[----:B------:R-:W-:Y:S04]  /*50740*/  STL.64 [R1+0x78], R22 ;  /* 0x0000781601007387 */ /* 0x000fe80000100a00 */
[----:B------:R-:W1:Y:S04]  /*50750*/  LDS.128 R20, [R3+0x400] ;  /* 0x0004000003147984 */ /* 0x000e680000000c00 */
[----:B------:R-:W-:Y:S04]  /*50760*/  STL.64 [R1+0xd0], R16 ;  /* 0x0000d01001007387 */ /* 0x000fe80000100a00 */
[----:B------:R-:W-:Y:S04]  /*50770*/  STL.64 [R1+0xd8], R18 ;  /* 0x0000d81201007387 */ /* 0x000fe80000100a00 */
[----:B------:R-:W1:Y:S04]  /*50780*/  LDS.128 R16, [R144] ;  /* 0x0000000090107984 */ /* 0x000e680000000c00 */
[----:B------:R-:W-:Y:S04]  /*50790*/  STL.64 [R1+0x80], R88 ;  /* 0x0000805801007387 */ /* 0x000fe80000100a00 */
[----:B------:R-:W-:Y:S04]  /*507a0*/  STL.64 [R1+0x88], R90 ;  /* 0x0000885a01007387 */ /* 0x000fe80000100a00 */
[----:B------:R-:W1:Y:S04]  /*507b0*/  LDS.128 R88, [R144+0x400] ;  /* 0x0004000090587984 */ /* 0x000e680000000c00 */
[----:B-1----:R-:W-:Y:S04]  /*507c0*/  STL.64 [R1+0xf0], R20 ;  /* 0x0000f01401007387 */ /* 0x002fe80000100a00 */
[----:B------:R-:W-:Y:S04]  /*507d0*/  STL.64 [R1+0xf8], R22 ;  /* 0x0000f81601007387 */ /* 0x000fe80000100a00 */
[----:B------:R-:W1:Y:S04]  /*507e0*/  LDS.128 R20, [R252] ;  /* 0x00000000fc147984 */ /* 0x000e680000000c00 */
[----:B------:R-:W-:Y:S04]  /*507f0*/  STL.64 [R1+0x90], R16 ;  /* 0x0000901001007387 */ /* 0x000fe80000100a00 */
[----:B------:R-:W-:Y:S04]  /*50800*/  STL.64 [R1+0x98], R18 ;  /* 0x0000981201007387 */ /* 0x000fe80000100a00 */
[----:B------:R-:W1:Y:S04]  /*50810*/  LDS.128 R16, [R252+0x400] ;  /* 0x00040000fc107984 */ /* 0x000e680000000c00 */
[----:B------:R-:W-:Y:S06]  /*50820*/  BAR.SYNC.DEFER_BLOCKING 0x0 ;  /* 0x0000000000007b1d */ /* 0x000fec0000010000 */
[----:B------:R-:W-:Y:S04]  /*50830*/  STL.64 [R1+0x120], R88 ;  /* 0x0001205801007387 */ /* 0x000fe80000100a00 */
[----:B------:R-:W-:Y:S04]  /*50840*/  STL.64 [R1+0x128], R90 ;  /* 0x0001285a01007387 */ /* 0x000fe80000100a00 */
[----:B-1----:R1:W-:Y:S04]  /*50850*/  STL.64 [R1+0xb0], R20 ;  /* 0x0000b01401007387 */ /* 0x0023e80000100a00 */
[----:B------:R1:W-:Y:S04]  /*50860*/  STL.64 [R1+0xb8], R22 ;  /* 0x0000b81601007387 */ /* 0x0003e80000100a00 */
[----:B------:R1:W-:Y:S04]  /*50870*/  STL.64 [R1+0x160], R16 ;  /* 0x0001601001007387 */ /* 0x0003e80000100a00 */
[----:B------:R1:W-:Y:S04]  /*50880*/  STL.64 [R1+0x168], R18 ;  /* 0x0001681201007387 */ /* 0x0003e80000100a00 */
        /* <DEDUP_REMOVED lines=8> */
[----:B--2---:R1:W-:Y:S04]  /*50910*/  STS.128 [R2+0x80], R12 ;  /* 0x0000800c02007388 */ /* 0x0043e80000000c00 */
[----:B-1----:R-:W2:Y:S04]  /*50920*/  LDL.LU R12, [R1+0x38] ;  /* 0x00003800010c7983 */ /* 0x002ea80000300800 */
[----:B------:R-:W2:Y:S04]  /*50930*/  LDL.LU R13, [R1+0x3c] ;  /* 0x00003c00010d7983 */ /* 0x000ea80000300800 */
[----:B------:R-:W2:Y:S04]  /*50940*/  LDL.LU R14, [R1+0x68] ;  /* 0x00006800010e7983 */ /* 0x000ea80000300800 */
[----:B----4-:R1:W-:Y:S04]  /*50950*/  STS.128 [R2+0x100], R8 ;  /* 0x0001000802007388 */ /* 0x0103e80000000c00 */
[----:B------:R-:W2:Y:S01]  /*50960*/  LDL.LU R15, [R1+0x6c] ;  /* 0x00006c00010f7983 */ /* 0x000ea20000300800 */
[----:B-1----:R-:W-:-:S03]  /*50970*/  IMAD.MOV.U32 R8, RZ, RZ, R4 ;  /* 0x000000ffff087224 */ /* 0x002fc600078e0004 */
[----:B------:R-:W4:Y:S01]  /*50980*/  LDL.LU R10, [R1+0x20] ;  /* 0x00002000010a7983 */ /* 0x000f220000300800 */
[----:B------:R-:W-:Y:S01]  /*50990*/  MOV R9, R5 ;  /* 0x0000000500097202 */ /* 0x000fe20000000f00 */
[----:B------:R-:W-:Y:S02]  /*509a0*/  IMAD.MOV.U32 R4, RZ, RZ, R6 ;  /* 0x000000ffff047224 */ /* 0x000fe400078e0006 */
[----:B------:R-:W4:Y:S01]  /*509b0*/  LDL.LU R11, [R1+0x24] ;  /* 0x00002400010b7983 */ /* 0x000f220000300800 */
[----:B------:R-:W-:-:S03]  /*509c0*/  IMAD.MOV.U32 R5, RZ, RZ, R7 ;  /* 0x000000ffff057224 */ /* 0x000fc600078e0007 */
[----:B------:R-:W4:Y:S04]  /*509d0*/  LDL.LU R6, [R1+0x28] ;  /* 0x0000280001067983 */ /* 0x000f280000300800 */
[----:B------:R-:W4:Y:S04]  /*509e0*/  LDL.LU R7, [R1+0x2c] ;  /* 0x00002c0001077983 */ /* 0x000f280000300800 */
[----:B------:R-:W-:Y:S04]  /*509f0*/  STS.128 [R2], R84 ;  /* 0x0000005402007388 */ /* 0x000fe80000000c00 */
[----:B---3--:R-:W-:Y:S04]  /*50a00*/  STS.128 [R2+0x180], R20 ;  /* 0x0001801402007388 */ /* 0x008fe80000000c00 */
[----:B------:R-:W-:Y:S04]  /*50a10*/  STS.128 [R2+0x200], R16 ;  /* 0x0002001002007388 */ /* 0x000fe80000000c00 */
[----:B--2---:R-:W-:Y:S04]  /*50a20*/  STS.128 [R2+0x280], R12 ;  /* 0x0002800c02007388 */ /* 0x004fe80000000c00 */
[----:B----4-:R-:W-:Y:S04]  /*50a30*/  STS.128 [R2+0x300], R8 ;  /* 0x0003000802007388 */ /* 0x010fe80000000c00 */
[----:B------:R-:W-:Y:S04]  /*50a40*/  STS.128 [R2+0x380], R4 ;  /* 0x0003800402007388 */ /* 0x000fe80000000c00 */
[----:B------:R-:W-:Y:S06]  /*50a50*/  BAR.SYNC.DEFER_BLOCKING 0x0 ;  /* 0x0000000000007b1d */ /* 0x000fec0000010000 */
        /* <DEDUP_REMOVED lines=18> */
[----:B---3--:R-:W-:Y:S01]  /*50b80*/  STL.64 [R1+0x310], R20 ;  /* 0x0003101401007387 */ /* 0x008fe20000100a00 */
[----:B------:R-:W-:-:S03]  /*50b90*/  IMAD.MOV.U32 R8, RZ, RZ, R80 ;  /* 0x000000ffff087224 */ /* 0x000fc600078e0050 */
[----:B------:R-:W-:Y:S01]  /*50ba0*/  STL.64 [R1+0x318], R22 ;  /* 0x0003181601007387 */ /* 0x000fe20000100a00 */
[----:B------:R-:W-:Y:S02]  /*50bb0*/  IMAD.MOV.U32 R9, RZ, RZ, R81 ;  /* 0x000000ffff097224 */ /* 0x000fe400078e0051 */
[----:B------:R-:W-:Y:S02]  /*50bc0*/  IMAD.MOV.U32 R10, RZ, RZ, R76 ;  /* 0x000000ffff0a7224 */ /* 0x000fe400078e004c */
[----:B------:R-:W-:Y:S01]  /*50bd0*/  IMAD.MOV.U32 R11, RZ, RZ, R77 ;  /* 0x000000ffff0b7224 */ /* 0x000fe200078e004d */
[----:B------:R-:W-:Y:S01]  /*50be0*/  BAR.SYNC.DEFER_BLOCKING 0x0 ;  /* 0x0000000000007b1d */ /* 0x000fe20000010000 */
[----:B------:R-:W-:Y:S02]  /*50bf0*/  IMAD.MOV.U32 R4, RZ, RZ, R156 ;  /* 0x000000ffff047224 */ /* 0x000fe400078e009c */
[----:B------:R-:W-:Y:S02]  /*50c00*/  IMAD.MOV.U32 R5, RZ, RZ, R157 ;  /* 0x000000ffff057224 */ /* 0x000fe400078e009d */
[----:B------:R-:W-:-:S02]  /*50c10*/  IMAD.MOV.U32 R6, RZ, RZ, R116 ;  /* 0x000000ffff067224 */ /* 0x000fc400078e0074 */
[----:B------:R-:W-:Y:S01]  /*50c20*/  IMAD.MOV.U32 R7, RZ, RZ, R117 ;  /* 0x000000ffff077224 */ /* 0x000fe200078e0075 */
[----:B-1----:R-:W-:Y:S04]  /*50c30*/  STL.64 [R1+0x2c0], R16 ;  /* 0x0002c01001007387 */ /* 0x002fe80000100a00 */
[----:B------:R-:W-:Y:S04]  /*50c40*/  STL.64 [R1+0x2c8], R18 ;  /* 0x0002c81201007387 */ /* 0x000fe80000100a00 */
[----:B--2---:R1:W-:Y:S04]  /*50c50*/  STL.64 [R1+0x320], R12 ;  /* 0x0003200c01007387 */ /* 0x0043e80000100a00 */
[----:B------:R2:W-:Y:S04]  /*50c60*/  STL.64 [R1+0x328], R14 ;  /* 0x0003280e01007387 */ /* 0x0005e80000100a00 */
[----:B------:R3:W-:Y:S04]  /*50c70*/  STS.128 [R2], R8 ;  /* 0x0000000802007388 */ /* 0x0007e80000000c00 */
[----:B-1----:R-:W4:Y:S04]  /*50c80*/  LDL.LU R12, [R1+0x680] ;  /* 0x00068000010c7983 */ /* 0x002f280000300800 */
[----:B------:R-:W4:Y:S04]  /*50c90*/  LDL.LU R13, [R1+0x684] ;  /* 0x00068400010d7983 */ /* 0x000f280000300800 */
[----:B--2---:R-:W4:Y:S04]  /*50ca0*/  LDL.LU R14, [R1+0x6b0] ;  /* 0x0006b000010e7983 */ /* 0x004f280000300800 */
[----:B------:R-:W4:Y:S04]  /*50cb0*/  LDL.LU R15, [R1+0x6b4] ;  /* 0x0006b400010f7983 */ /* 0x000f280000300800 */
[----:B---3--:R-:W2:Y:S04]  /*50cc0*/  LDL.LU R8, [R1+0x688] ;  /* 0x0006880001087983 */ /* 0x008ea80000300800 */
[----:B------:R-:W2:Y:S04]  /*50cd0*/  LDL.LU R9, [R1+0x68c] ;  /* 0x00068c0001097983 */ /* 0x000ea80000300800 */
[----:B------:R-:W2:Y:S04]  /*50ce0*/  LDL.LU R10, [R1+0x6b8] ;  /* 0x0006b800010a7983 */ /* 0x000ea80000300800 */
[----:B------:R1:W-:Y:S04]  /*50cf0*/  STS.128 [R2+0x100], R4 ;  /* 0x0001000402007388 */ /* 0x0003e80000000c00 */
[----:B------:R-:W2:Y:S04]  /*50d00*/  LDL.LU R11, [R1+0x6bc] ;  /* 0x0006bc00010b7983 */ /* 0x000ea80000300800 */
[----:B-1----:R-:W2:Y:S04]  /*50d10*/  LDL.LU R4, [R1+0x3e0] ;  /* 0x0003e00001047983 */ /* 0x002ea80000300800 */
[----:B------:R-:W2:Y:S04]  /*50d20*/  LDL.LU R5, [R1+0x3e4] ;  /* 0x0003e40001057983 */ /* 0x000ea80000300800 */
[----:B------:R-:W2:Y:S04]  /*50d30*/  LDL.LU R6, [R1+0x580] ;  /* 0x0005800001067983 */ /* 0x000ea80000300800 */
[----:B------:R-:W2:Y:S01]  /*50d40*/  LDL.LU R7, [R1+0x584] ;  /* 0x0005840001077983 */ /* 0x000ea20000300800 */
[----:B------:R-:W-:Y:S01]  /*50d50*/  IMAD.MOV.U32 R22, RZ, RZ, R112 ;  /* 0x000000ffff167224 */ /* 0x000fe200078e0070 */
[----:B------:R-:W-:Y:S01]  /*50d60*/  MOV R19, R29 ;  /* 0x0000001d00137202 */ /* 0x000fe20000000f00 */
[----:B------:R-:W-:Y:S01]  /*50d70*/  IMAD.MOV.U32 R23, RZ, RZ, R113 ;  /* 0x000000ffff177224 */ /* 0x000fe200078e0071 */
[----:B------:R-:W-:Y:S01]  /*50d80*/  MOV R77, R83 ;  /* 0x00000053004d7202 */ /* 0x000fe20000000f00 */
[----:B------:R-:W-:Y:S01]  /*50d90*/  IMAD.MOV.U32 R18, RZ, RZ, R28 ;  /* 0x000000ffff127224 */ /* 0x000fe200078e001c */
[----:B------:R-:W-:Y:S01]  /*50da0*/  MOV R21, R165 ;  /* 0x000000a500157202 */ /* 0x000fe20000000f00 */
[----:B------:R-:W-:-:S02]  /*50db0*/  IMAD.MOV.U32 R76, RZ, RZ, R82 ;  /* 0x000000ffff4c7224 */ /* 0x000fc400078e0052 */
[----:B------:R-:W-:Y:S02]  /*50dc0*/  IMAD.MOV.U32 R116, RZ, RZ, R158 ;  /* 0x000000ffff747224 */ /* 0x000fe400078e009e */
[----:B------:R-:W-:Y:S02]  /*50dd0*/  IMAD.MOV.U32 R117, RZ, RZ, R159 ;  /* 0x000000ffff757224 */ /* 0x000fe400078e009f */
[----:B------:R-:W-:Y:S02]  /*50de0*/  IMAD.MOV.U32 R20, RZ, RZ, R164 ;  /* 0x000000ffff147224 */ /* 0x000fe400078e00a4 */
[----:B------:R-:W-:Y:S02]  /*50df0*/  IMAD.MOV.U32 R112, RZ, RZ, R166 ;  /* 0x000000ffff707224 */ /* 0x000fe400078e00a6 */
[----:B------:R-:W-:Y:S02]  /*50e00*/  IMAD.MOV.U32 R113, RZ, RZ, R167 ;  /* 0x000000ffff717224 */ /* 0x000fe400078e00a7 */
[----:B------:R-:W-:-:S02]  /*50e10*/  IMAD.MOV.U32 R16, RZ, RZ, R24 ;  /* 0x000000ffff107224 */ /* 0x000fc400078e0018 */
        /* <DEDUP_REMOVED lines=41> */
[----:B----4-:R-:W4:Y:S04]  /*510b0*/  LDL.LU R18, [R1+0x230] ;  /* 0x0002300001127983 */ /* 0x010f280000300800 */
[----:B------:R1:W-:Y:S04]  /*510c0*/  STS.128 [R2], R12 ;  /* 0x0000000c02007388 */ /* 0x0003e80000000c00 */
[----:B------:R-:W4:Y:S04]  /*510d0*/  LDL.LU R19, [R1+0x234] ;  /* 0x0002340001137983 */ /* 0x000f280000300800 */
[----:B-1----:R-:W4:Y:S04]  /*510e0*/  LDL.LU R12, [R1+0x148] ;  /* 0x00014800010c7983 */ /* 0x002f280000300800 */
[----:B------:R-:W4:Y:S04]  /*510f0*/  LDL.LU R13, [R1+0x14c] ;  /* 0x00014c00010d7983 */ /* 0x000f280000300800 */
[----:B------:R-:W4:Y:S04]  /*51100*/  LDL.LU R14, [R1+0x238] ;  /* 0x00023800010e7983 */ /* 0x000f280000300800 */
[----:B--2---:R1:W-:Y:S04]  /*51110*/  STS.128 [R2+0x80], R8 ;  /* 0x0000800802007388 */ /* 0x0043e80000000c00 */
[----:B------:R-:W2:Y:S04]  /*51120*/  LDL.LU R15, [R1+0x23c] ;  /* 0x00023c00010f7983 */ /* 0x000ea80000300800 */
[----:B-1----:R-:W2:Y:S04]  /*51130*/  LDL.LU R8, [R1+0x10] ;  /* 0x0000100001087983 */ /* 0x002ea80000300800 */
[----:B------:R-:W2:Y:S04]  /*51140*/  LDL.LU R9, [R1+0x14] ;  /* 0x0000140001097983 */ /* 0x000ea80000300800 */
[----:B------:R-:W2:Y:S04]  /*51150*/  LDL.LU R10, [R1] ;  /* 0x00000000010a7983 */ /* 0x000ea80000300800 */
[----:B------:R1:W-:Y:S04]  /*51160*/  STS.128 [R2+0x100], R4 ;  /* 0x0001000402007388 */ /* 0x0003e80000000c00 */
[----:B------:R-:W2:Y:S04]  /*51170*/  LDL.LU R11, [R1+0x4] ;  /* 0x00000400010b7983 */ /* 0x000ea80000300800 */
[----:B-1----:R-:W2:Y:S04]  /*51180*/  LDL.LU R4, [R1+0x18] ;  /* 0x0000180001047983 */ /* 0x002ea80000300800 */
[----:B------:R-:W2:Y:S04]  /*51190*/  LDL.LU R5, [R1+0x1c] ;  /* 0x00001c0001057983 */ /* 0x000ea80000300800 */
[----:B------:R-:W2:Y:S04]  /*511a0*/  LDL.LU R6, [R1+0x8] ;  /* 0x0000080001067983 */ /* 0x000ea80000300800 */
[----:B------:R-:W2:Y:S04]  /*511b0*/  LDL.LU R7, [R1+0xc] ;  /* 0x00000c0001077983 */ /* 0x000ea80000300800 */
[----:B---3--:R-:W-:Y:S04]  /*511c0*/  STS.128 [R2+0x180], R20 ;  /* 0x0001801402007388 */ /* 0x008fe80000000c00 */
[----:B----4-:R-:W-:Y:S04]  /*511d0*/  STS.128 [R2+0x200], R16 ;  /* 0x0002001002007388 */ /* 0x010fe80000000c00 */
[----:B--2---:R-:W-:Y:S04]  /*511e0*/  STS.128 [R2+0x280], R12 ;  /* 0x0002800c02007388 */ /* 0x004fe80000000c00 */
[----:B------:R-:W-:Y:S04]  /*511f0*/  STS.128 [R2+0x300], R8 ;  /* 0x0003000802007388 */ /* 0x000fe80000000c00 */
        /* <DEDUP_REMOVED lines=111> */
[----:B------:R1:W-:Y:S04]  /*518f0*/  STS.128 [R2+0x100], R4 ;  /* 0x0001000402007388 */ /* 0x0003e80000000c00 */
[----:B-1----:R-:W2:Y:S04]  /*51900*/  LDL.LU R10, [R1+0x270] ;  /* 0x00027000010a7983 */ /* 0x002ea80000300800 */
[----:B------:R-:W2:Y:S04]  /*51910*/  LDL.LU R11, [R1+0x274] ;  /* 0x00027400010b7983 */ /* 0x000ea80000300800 */
[----:B------:R-:W2:Y:S04]  /*51920*/  LDL.LU R6, [R1+0x278] ;  /* 0x0002780001067983 */ /* 0x000ea80000300800 */
[----:B------:R-:W2:Y:S01]  /*51930*/  LDL.LU R7, [R1+0x27c] ;  /* 0x00027c0001077983 */ /* 0x000ea20000300800 */
[----:B------:R-:W-:-:S02]  /*51940*/  IMAD.MOV.U32 R8, RZ, RZ, R248 ;  /* 0x000000ffff087224 */ /* 0x000fc400078e00f8 */
[----:B------:R-:W-:Y:S02]  /*51950*/  IMAD.MOV.U32 R9, RZ, RZ, R249 ;  /* 0x000000ffff097224 */ /* 0x000fe400078e00f9 */
[----:B------:R-:W-:Y:S02]  /*51960*/  IMAD.MOV.U32 R4, RZ, RZ, R250 ;  /* 0x000000ffff047224 */ /* 0x000fe400078e00fa */
[----:B------:R-:W-:Y:S01]  /*51970*/  IMAD.MOV.U32 R5, RZ, RZ, R251 ;  /* 0x000000ffff057224 */ /* 0x000fe200078e00fb */
        /* <DEDUP_REMOVED lines=27> */
[----:B------:R-:W-:Y:S01]  /*51b30*/  MOV R9, R69 ;  /* 0x0000004500097202 */ /* 0x000fe20000000f00 */
[----:B------:R-:W-:Y:S02]  /*51b40*/  IMAD.MOV.U32 R10, RZ, RZ, R72 ;  /* 0x000000ffff0a7224 */ /* 0x000fe400078e0048 */
[----:B------:R-:W-:Y:S01]  /*51b50*/  IMAD.MOV.U32 R11, RZ, RZ, R73 ;  /* 0x000000ffff0b7224 */ /* 0x000fe200078e0049 */
[----:B------:R-:W-:Y:S01]  /*51b60*/  BAR.SYNC.DEFER_BLOCKING 0x0 ;  /* 0x0000000000007b1d */ /* 0x000fe20000010000 */
[----:B------:R-:W-:Y:S01]  /*51b70*/  IMAD.MOV.U32 R4, RZ, RZ, R100 ;  /* 0x000000ffff047224 */ /* 0x000fe200078e0064 */
[----:B------:R-:W-:Y:S01]  /*51b80*/  MOV R7, R105 ;  /* 0x0000006900077202 */ /* 0x000fe20000000f00 */
[----:B------:R-:W-:Y:S02]  /*51b90*/  IMAD.MOV.U32 R5, RZ, RZ, R101 ;  /* 0x000000ffff057224 */ /* 0x000fe400078e0065 */
        /* <DEDUP_REMOVED lines=10> */
[----:B---3--:R-:W3:Y:S04]  /*51c40*/  LDL.LU R8, [R1+0x7c8] ;  /* 0x0007c80001087983 */ /* 0x008ee80000300800 */
[----:B------:R-:W3:Y:S04]  /*51c50*/  LDL.LU R9, [R1+0x7cc] ;  /* 0x0007cc0001097983 */ /* 0x000ee80000300800 */
[----:B------:R-:W3:Y:S04]  /*51c60*/  LDL.LU R10, [R1+0x828] ;  /* 0x00082800010a7983 */ /* 0x000ee80000300800 */
[----:B------:R1:W-:Y:S04]  /*51c70*/  STS.128 [R2+0x100], R4 ;  /* 0x0001000402007388 */ /* 0x0003e80000000c00 */
[----:B------:R-:W3:Y:S04]  /*51c80*/  LDL.LU R11, [R1+0x82c] ;  /* 0x00082c00010b7983 */ /* 0x000ee80000300800 */
[----:B-1----:R-:W3:Y:S04]  /*51c90*/  LDL.LU R4, [R1+0x730] ;  /* 0x0007300001047983 */ /* 0x002ee80000300800 */
        /* <DEDUP_REMOVED lines=49> */
[----:B------:R-:W-:Y:S04]  /*51fb0*/  STL.64 [R1+0x40], R16 ;  /* 0x0000401001007387 */ /* 0x000fe80000100a00 */
[----:B------:R-:W-:Y:S04]  /*51fc0*/  STL.64 [R1+0x48], R18 ;  /* 0x0000481201007387 */ /* 0x000fe80000100a00 */
[----:B-1----:R-:W2:Y:S04]  /*51fd0*/  LDL.LU R20, [R1+0x738] ;  /* 0x0007380001147983 */ /* 0x002ea80000300800 */
[----:B------:R-:W2:Y:S04]  /*51fe0*/  LDL.LU R21, [R1+0x73c] ;  /* 0x00073c0001157983 */ /* 0x000ea80000300800 */
[----:B------:R-:W2:Y:S04]  /*51ff0*/  LDL.LU R22, [R1+0x798] ;  /* 0x0007980001167983 */ /* 0x000ea80000300800 */
[----:B------:R-:W2:Y:S04]  /*52000*/  LDL.LU R23, [R1+0x79c] ;  /* 0x00079c0001177983 */ /* 0x000ea80000300800 */
[----:B----4-:R1:W-:Y:S04]  /*52010*/  STS.128 [R2], R12 ;  /* 0x0000000c02007388 */ /* 0x0103e80000000c00 */
[----:B-1----:R-:W4:Y:S04]  /*52020*/  LDL.LU R12, [R1+0x670] ;  /* 0x00067000010c7983 */ /* 0x002f280000300800 */
[----:B------:R-:W4:Y:S04]  /*52030*/  LDL.LU R13, [R1+0x674] ;  /* 0x00067400010d7983 */ /* 0x000f280000300800 */
[----:B------:R-:W4:Y:S04]  /*52040*/  LDL.LU R14, [R1+0x690] ;  /* 0x00069000010e7983 */ /* 0x000f280000300800 */
[----:B------:R-:W4:Y:S04]  /*52050*/  LDL.LU R15, [R1+0x694] ;  /* 0x00069400010f7983 */ /* 0x000f280000300800 */
[----:B---3--:R1:W-:Y:S04]  /*52060*/  STS.128 [R2+0x100], R4 ;  /* 0x0001000402007388 */ /* 0x0083e80000000c00 */
[----:B-1----:R-:W3:Y:S04]  /*52070*/  LDL.LU R4, [R1+0x678] ;  /* 0x0006780001047983 */ /* 0x002ee80000300800 */
[----:B------:R-:W3:Y:S04]  /*52080*/  LDL.LU R5, [R1+0x67c] ;  /* 0x00067c0001057983 */ /* 0x000ee80000300800 */
[----:B------:R-:W3:Y:S04]  /*52090*/  LDL.LU R6, [R1+0x698] ;  /* 0x0006980001067983 */ /* 0x000ee80000300800 */
[----:B------:R-:W3:Y:S04]  /*520a0*/  LDL.LU R7, [R1+0x69c] ;  /* 0x00069c0001077983 */ /* 0x000ee80000300800 */
[----:B------:R1:W-:Y:S04]  /*520b0*/  STS.128 [R2+0x80], R8 ;  /* 0x0000800802007388 */ /* 0x0003e80000000c00 */
[----:B-1----:R-:W2:Y:S04]  /*520c0*/  LDL.LU R8, [R1+0x3a0] ;  /* 0x0003a00001087983 */ /* 0x002ea80000300800 */
[----:B------:R-:W2:Y:S04]  /*520d0*/  LDL.LU R9, [R1+0x3a4] ;  /* 0x0003a40001097983 */ /* 0x000ea80000300800 */
[----:B------:R-:W4:Y:S04]  /*520e0*/  LDL.LU R10, [R1+0x570] ;  /* 0x00057000010a7983 */ /* 0x000f280000300800 */
[----:B------:R-:W4:Y:S04]  /*520f0*/  LDL.LU R11, [R1+0x574] ;  /* 0x00057400010b7983 */ /* 0x000f280000300800 */
[----:B------:R-:W4:Y:S04]  /*52100*/  LDL.LU R16, [R1+0x3a8] ;  /* 0x0003a80001107983 */ /* 0x000f280000300800 */
[----:B------:R-:W4:Y:S04]  /*52110*/  LDL.LU R17, [R1+0x3ac] ;  /* 0x0003ac0001117983 */ /* 0x000f280000300800 */
[----:B------:R-:W4:Y:S04]  /*52120*/  LDL.LU R18, [R1+0x578] ;  /* 0x0005780001127983 */ /* 0x000f280000300800 */
[----:B------:R-:W4:Y:S04]  /*52130*/  LDL.LU R19, [R1+0x57c] ;  /* 0x00057c0001137983 */ /* 0x000f280000300800 */
[----:B---3--:R1:W-:Y:S04]  /*52140*/  STS.128 [R2+0x280], R4 ;  /* 0x0002800402007388 */ /* 0x0083e80000000c00 */
[----:B-1----:R-:W3:Y:S04]  /*52150*/  LDL.LU R6, [R1+0x250] ;  /* 0x0002500001067983 */ /* 0x002ee80000300800 */
[----:B------:R-:W3:Y:S04]  /*52160*/  LDL.LU R7, [R1+0x254] ;  /* 0x0002540001077983 */ /* 0x000ee80000300800 */
[----:B--2---:R-:W-:Y:S04]  /*52170*/  STS.128 [R2+0x180], R20 ;  /* 0x0001801402007388 */ /* 0x004fe80000000c00 */
[----:B----4-:R1:W-:Y:S04]  /*52180*/  STS.128 [R2+0x200], R12 ;  /* 0x0002000c02007388 */ /* 0x0103e80000000c00 */
[----:B------:R-:W-:Y:S04]  /*52190*/  STS.128 [R2+0x300], R8 ;  /* 0x0003000802007388 */ /* 0x000fe80000000c00 */
[----:B-1----:R-:W2:Y:S04]  /*521a0*/  LDL.LU R14, [R1+0x258] ;  /* 0x00025800010e7983 */ /* 0x002ea80000300800 */
[----:B------:R-:W-:Y:S04]  /*521b0*/  STS.128 [R2+0x380], R16 ;  /* 0x0003801002007388 */ /* 0x000fe80000000c00 */
[----:B------:R-:W-:Y:S06]  /*521c0*/  BAR.SYNC.DEFER_BLOCKING 0x0 ;  /* 0x0000000000007b1d */ /* 0x000fec0000010000 */
[----:B------:R-:W2:Y:S04]  /*521d0*/  LDL.LU R15, [R1+0x25c] ;  /* 0x00025c00010f7983 */ /* 0x000ea80000300800 */
[----:B------:R-:W1:Y:S04]  /*521e0*/  LDS.128 R16, [R0] ;  /* 0x0000000000107984 */ /* 0x000e680000000c00 */
[----:B------:R-:W4:Y:S04]  /*521f0*/  LDS.128 R24, [R0+0x400] ;  /* 0x0004000000187984 */ /* 0x000f280000000c00 */
[----:B------:R-:W4:Y:S01]  /*52200*/  LDS.128 R20, [R3] ;  /* 0x0000000003147984 */ /* 0x000f220000000c00 */
[----:B------:R-:W-:Y:S01]  /*52210*/  IMAD.MOV.U32 R4, RZ, RZ, R224 ;  /* 0x000000ffff047224 */ /* 0x000fe200078e00e0 */
[----:B------:R-:W-:Y:S01]  /*52220*/  MOV R5, R225 ;  /* 0x000000e100057202 */ /* 0x000fe20000000f00 */
[----:B------:R-:W-:Y:S01]  /*52230*/  IMAD.MOV.U32 R12, RZ, RZ, R226 ;  /* 0x000000ffff0c7224 */ /* 0x000fe200078e00e2 */
[----:B------:R-:W-:Y:S01]  /*52240*/  LDS.128 R248, [R144] ;  /* 0x0000000090f87984 */ /* 0x000fe20000000c00 */
[----:B------:R-:W-:-:S03]  /*52250*/  IMAD.MOV.U32 R13, RZ, RZ, R227 ;  /* 0x000000ffff0d7224 */ /* 0x000fc600078e00e3 */
[----:B------:R-:W-:Y:S04]  /*52260*/  LDS.128 R228, [R144+0x400] ;  /* 0x0004000090e47984 */ /* 0x000fe80000000c00 */
[----:B------:R-:W-:Y:S04]  /*52270*/  LDS.128 R224, [R252] ;  /* 0x00000000fce07984 */ /* 0x000fe80000000c00 */
[----:B------:R-:W-:Y:S04]  /*52280*/  LDS.128 R176, [R252+0x400] ;  /* 0x00040000fcb07984 */ /* 0x000fe80000000c00 */
[----:B-1----:R-:W-:Y:S04]  /*52290*/  STL.64 [R1+0x30], R16 ;  /* 0x0000301001007387 */ /* 0x002fe80000100a00 */
[----:B------:R-:W-:Y:S04]  /*522a0*/  STL.64 [R1+0x38], R18 ;  /* 0x0000381201007387 */ /* 0x000fe80000100a00 */
[----:B------:R-:W1:Y:S04]  /*522b0*/  LDS.128 R16, [R3+0x400] ;  /* 0x0004000003107984 */ /* 0x000e680000000c00 */
[----:B------:R-:W-:Y:S06]  /*522c0*/  BAR.SYNC.DEFER_BLOCKING 0x0 ;  /* 0x0000000000007b1d */ /* 0x000fec0000010000 */
[----:B----4-:R-:W-:Y:S04]  /*522d0*/  STL.64 [R1+0x20], R24 ;  /* 0x0000201801007387 */ /* 0x010fe80000100a00 */
[----:B------:R-:W-:Y:S04]  /*522e0*/  STL.64 [R1+0x28], R26 ;  /* 0x0000281a01007387 */ /* 0x000fe80000100a00 */
[----:B------:R-:W-:Y:S04]  /*522f0*/  STL.64 [R1+0x10], R20 ;  /* 0x0000101401007387 */ /* 0x000fe80000100a00 */
[----:B------:R-:W-:Y:S04]  /*52300*/  STL.64 [R1+0x18], R22 ;  /* 0x0000181601007387 */ /* 0x000fe80000100a00 */
[----:B-1----:R-:W-:Y:S04]  /*52310*/  STL.64 [R1], R16 ;  /* 0x0000001001007387 */ /* 0x002fe80000100a00 */
[----:B------:R-:W-:Y:S04]  /*52320*/  STL.64 [R1+0x8], R18 ;  /* 0x0000081201007387 */ /* 0x000fe80000100a00 */
[----:B---3--:R1:W-:Y:S04]  /*52330*/  STS.128 [R2], R4 ;  /* 0x0000000402007388 */ /* 0x0083e80000000c00 */
[----:B-1----:R-:W3:Y:S04]  /*52340*/  LDL.LU R4, [R1+0x880] ;  /* 0x0008800001047983 */ /* 0x002ee80000300800 */
[----:B------:R-:W3:Y:S04]  /*52350*/  LDL.LU R5, [R1+0x884] ;  /* 0x0008840001057983 */ /* 0x000ee80000300800 */
[----:B------:R-:W3:Y:S04]  /*52360*/  LDL.LU R6, [R1+0x8d0] ;  /* 0x0008d00001067983 */ /* 0x000ee80000300800 */
[----:B------:R-:W3:Y:S01]  /*52370*/  LDL.LU R7, [R1+0x8d4] ;  /* 0x0008d40001077983 */ /* 0x000ee20000300800 */
[----:B------:R-:W-:-:S02]  /*52380*/  IMAD.MOV.U32 R8, RZ, RZ, R108 ;  /* 0x000000ffff087224 */ /* 0x000fc400078e006c */
[----:B------:R-:W-:Y:S01]  /*52390*/  IMAD.MOV.U32 R9, RZ, RZ, R109 ;  /* 0x000000ffff097224 */ /* 0x000fe200078e006d */
[----:B------:R-:W4:Y:S01]  /*523a0*/  LDL.LU R40, [R1+0x888] ;  /* 0x0008880001287983 */ /* 0x000f220000300800 */
[----:B------:R-:W-:Y:S02]  /*523b0*/  IMAD.MOV.U32 R10, RZ, RZ, R212 ;  /* 0x000000ffff0a7224 */ /* 0x000fe400078e00d4 */
[----:B------:R-:W-:Y:S01]  /*523c0*/  IMAD.MOV.U32 R11, RZ, RZ, R213 ;  /* 0x000000ffff0b7224 */ /* 0x000fe200078e00d5 */
[----:B------:R-:W-:Y:S01]  /*523d0*/  MOV R213, R111 ;  /* 0x0000006f00d57202 */ /* 0x000fe20000000f00 */
[----:B------:R-:W-:Y:S01]  /*523e0*/  IMAD.MOV.U32 R18, RZ, RZ, R208 ;  /* 0x000000ffff127224 */ /* 0x000fe200078e00d0 */
[----:B------:R-:W4:Y:S01]  /*523f0*/  LDL.LU R41, [R1+0x88c] ;  /* 0x00088c0001297983 */ /* 0x000f220000300800 */
[----:B------:R-:W-:-:S03]  /*52400*/  IMAD.MOV.U32 R19, RZ, RZ, R209 ;  /* 0x000000ffff137224 */ /* 0x000fc600078e00d1 */
[----:B------:R1:W-:Y:S01]  /*52410*/  STS.128 [R2+0x100], R8 ;  /* 0x0001000802007388 */ /* 0x0003e20000000c00 */
[----:B------:R-:W-:Y:S02]  /*52420*/  IMAD.MOV.U32 R212, RZ, RZ, R110 ;  /* 0x000000ffffd47224 */ /* 0x000fe400078e006e */
[----:B------:R-:W-:Y:S01]  /*52430*/  IMAD.MOV.U32 R16, RZ, RZ, R152 ;  /* 0x000000ffff107224 */ /* 0x000fe200078e0098 */
[----:B------:R-:W4:Y:S01]  /*52440*/  LDL.LU R42, [R1+0x8d8] ;  /* 0x0008d800012a7983 */ /* 0x000f220000300800 */
[----:B------:R-:W-:Y:S02]  /*52450*/  IMAD.MOV.U32 R17, RZ, RZ, R153 ;  /* 0x000000ffff117224 */ /* 0x000fe400078e0099 */
[----:B------:R-:W-:Y:S02]  /*52460*/  IMAD.MOV.U32 R208, RZ, RZ, R154 ;  /* 0x000000ffffd07224 */ /* 0x000fe400078e009a */
[----:B------:R-:W-:Y:S01]  /*52470*/  IMAD.MOV.U32 R209, RZ, RZ, R155 ;  /* 0x000000ffffd17224 */ /* 0x000fe200078e009b */
[----:B--2---:R-:W-:Y:S01]  /*52480*/  STS.128 [R2+0x80], R12 ;  /* 0x0000800c02007388 */ /* 0x004fe20000000c00 */
[----:B-1----:R-:W-:Y:S01]  /*52490*/  IMAD.MOV.U32 R10, RZ, RZ, R60 ;  /* 0x000000ffff0a7224 */ /* 0x002fe200078e003c */
[----:B------:R-:W-:Y:S01]  /*524a0*/  MOV R9, R57 ;  /* 0x0000003900097202 */ /* 0x000fe20000000f00 */
[----:B------:R-:W-:-:S02]  /*524b0*/  IMAD.MOV.U32 R11, RZ, RZ, R61 ;  /* 0x000000ffff0b7224 */ /* 0x000fc400078e003d */
[----:B------:R-:W-:Y:S01]  /*524c0*/  IMAD.MOV.U32 R8, RZ, RZ, R56 ;  /* 0x000000ffff087224 */ /* 0x000fe200078e0038 */
[----:B------:R1:W-:Y:S01]  /*524d0*/  STS.128 [R2+0x180], R212 ;  /* 0x000180d402007388 */ /* 0x0003e20000000c00 */
[----:B------:R-:W-:Y:S02]  /*524e0*/  IMAD.MOV.U32 R60, RZ, RZ, R58 ;  /* 0x000000ffff3c7224 */ /* 0x000fe400078e003a */
[----:B------:R-:W-:Y:S01]  /*524f0*/  IMAD.MOV.U32 R61, RZ, RZ, R59 ;  /* 0x000000ffff3d7224 */ /* 0x000fe200078e003b */
[----:B------:R-:W-:Y:S04]  /*52500*/  STS.128 [R2+0x200], R16 ;  /* 0x0002001002007388 */ /* 0x000fe80000000c00 */
[----:B------:R-:W-:Y:S04]  /*52510*/  STS.128 [R2+0x280], R208 ;  /* 0x000280d002007388 */ /* 0x000fe80000000c00 */
[----:B------:R-:W-:Y:S04]  /*52520*/  STS.128 [R2+0x300], R8 ;  /* 0x0003000802007388 */ /* 0x000fe80000000c00 */
[----:B------:R-:W-:Y:S04]  /*52530*/  STS.128 [R2+0x380], R60 ;  /* 0x0003803c02007388 */ /* 0x000fe80000000c00 */
[----:B------:R-:W4:Y:S04]  /*52540*/  LDL.LU R43, [R1+0x8dc] ;  /* 0x0008dc00012b7983 */ /* 0x000f280000300800 */
[----:B------:R-:W2:Y:S04]  /*52550*/  LDL.LU R44, [R1+0x7b0] ;  /* 0x0007b000012c7983 */ /* 0x000ea80000300800 */
[----:B------:R-:W-:Y:S06]  /*52560*/  BAR.SYNC.DEFER_BLOCKING 0x0 ;  /* 0x0000000000007b1d */ /* 0x000fec0000010000 */
[----:B------:R-:W2:Y:S04]  /*52570*/  LDL.LU R45, [R1+0x7b4] ;  /* 0x0007b400012d7983 */ /* 0x000ea80000300800 */
[----:B------:R-:W2:Y:S04]  /*52580*/  LDL.LU R46, [R1+0x870] ;  /* 0x00087000012e7983 */ /* 0x000ea80000300800 */
[----:B------:R-:W2:Y:S01]  /*52590*/  LDL.LU R47, [R1+0x874] ;  /* 0x00087400012f7983 */ /* 0x000ea20000300800 */
[----:B-1----:R-:W-:-:S03]  /*525a0*/  LOP3.LUT R215, R0, 0x40, RZ, 0x3c, !PT ;  /* 0x0000004000d77812 */ /* 0x002fc600078e3cff */
[----:B------:R-:W2:Y:S04]  /*525b0*/  LDL.LU R52, [R1+0x7b8] ;  /* 0x0007b80001347983 */ /* 0x000ea80000300800 */
[----:B------:R-:W2:Y:S04]  /*525c0*/  LDL.LU R53, [R1+0x7bc] ;  /* 0x0007bc0001357983 */ /* 0x000ea80000300800 */
[----:B------:R-:W1:Y:S04]  /*525d0*/  LDS.128 R36, [R0] ;  /* 0x0000000000247984 */ /* 0x000e680000000c00 */
[----:B------:R-:W-:Y:S04]  /*525e0*/  LDS.128 R20, [R0+0x400] ;  /* 0x0004000000147984 */ /* 0x000fe80000000c00 */
[----:B------:R-:W1:Y:S04]  /*525f0*/  LDS.128 R32, [R3] ;  /* 0x0000000003207984 */ /* 0x000e680000000c00 */
[----:B------:R-:W-:Y:S04]  /*52600*/  LDS.128 R16, [R3+0x400] ;  /* 0x0004000003107984 */ /* 0x000fe80000000c00 */
[----:B------:R-:W1:Y:S04]  /*52610*/  LDS.128 R28, [R215] ;  /* 0x00000000d71c7984 */ /* 0x000e680000000c00 */
[----:B------:R-:W-:Y:S04]  /*52620*/  LDS.128 R12, [R215+0x400] ;  /* 0x00040000d70c7984 */ /* 0x000fe80000000c00 */
[----:B------:R-:W1:Y:S04]  /*52630*/  LDS.128 R24, [R252] ;  /* 0x00000000fc187984 */ /* 0x000e680000000c00 */
[----:B------:R-:W1:Y:S04]  /*52640*/  LDS.128 R8, [R252+0x400] ;  /* 0x00040000fc087984 */ /* 0x000e680000000c00 */
[----:B------:R-:W-:Y:S06]  /*52650*/  BAR.SYNC.DEFER_BLOCKING 0x0 ;  /* 0x0000000000007b1d */ /* 0x000fec0000010000 */
[----:B------:R-:W2:Y:S04]  /*52660*/  LDL.LU R54, [R1+0x878] ;  /* 0x0008780001367983 */ /* 0x000ea80000300800 */
[----:B------:R-:W2:Y:S04]  /*52670*/  LDL.LU R55, [R1+0x87c] ;  /* 0x00087c0001377983 */ /* 0x000ea80000300800 */
[----:B------:R-:W2:Y:S04]  /*52680*/  LDL.LU R48, [R1+0x710] ;  /* 0x0007100001307983 */ /* 0x000ea80000300800 */
[----:B------:R-:W2:Y:S04]  /*52690*/  LDL.LU R49, [R1+0x714] ;  /* 0x0007140001317983 */ /* 0x000ea80000300800 */
[----:B------:R-:W2:Y:S04]  /*526a0*/  LDL.LU R50, [R1+0x810] ;  /* 0x0008100001327983 */ /* 0x000ea80000300800 */
[----:B------:R-:W2:Y:S04]  /*526b0*/  LDL.LU R51, [R1+0x814] ;  /* 0x0008140001337983 */ /* 0x000ea80000300800 */
[----:B---3--:R3:W-:Y:S04]  /*526c0*/  STS.128 [R2], R4 ;  /* 0x0000000402007388 */ /* 0x0087e80000000c00 */
[----:B---3--:R-:W3:Y:S04]  /*526d0*/  LDL.LU R4, [R1+0x718] ;  /* 0x0007180001047983 */ /* 0x008ee80000300800 */
[----:B------:R-:W3:Y:S04]  /*526e0*/  LDL.LU R5, [R1+0x71c] ;  /* 0x00071c0001057983 */ /* 0x000ee80000300800 */
[----:B------:R-:W3:Y:S04]  /*526f0*/  LDL.LU R6, [R1+0x818] ;  /* 0x0008180001067983 */ /* 0x000ee80000300800 */
[----:B------:R-:W3:Y:S04]  /*52700*/  LDL.LU R7, [R1+0x81c] ;  /* 0x00081c0001077983 */ /* 0x000ee80000300800 */
[----:B----4-:R4:W-:Y:S04]  /*52710*/  STS.128 [R2+0x80], R40 ;  /* 0x0000802802007388 */ /* 0x0109e80000000c00 */
[----:B----4-:R-:W4:Y:S04]  /*52720*/  LDL.LU R40, [R1+0x630] ;  /* 0x0006300001287983 */ /* 0x010f280000300800 */
[----:B------:R-:W4:Y:S04]  /*52730*/  LDL.LU R41, [R1+0x634] ;  /* 0x0006340001297983 */ /* 0x000f280000300800 */
[----:B------:R-:W4:Y:S04]  /*52740*/  LDL.LU R42, [R1+0x780] ;  /* 0x00078000012a7983 */ /* 0x000f280000300800 */
[----:B--2---:R2:W-:Y:S04]  /*52750*/  STS.128 [R2+0x100], R44 ;  /* 0x0001002c02007388 */ /* 0x0045e80000000c00 */
[----:B------:R-:W4:Y:S04]  /*52760*/  LDL.LU R43, [R1+0x784] ;  /* 0x00078400012b7983 */ /* 0x000f280000300800 */
[----:B--2---:R-:W2:Y:S04]  /*52770*/  LDL.LU R44, [R1+0x638] ;  /* 0x00063800012c7983 */ /* 0x004ea80000300800 */
[----:B------:R-:W2:Y:S04]  /*52780*/  LDL.LU R45, [R1+0x63c] ;  /* 0x00063c00012d7983 */ /* 0x000ea80000300800 */
[----:B------:R-:W2:Y:S04]  /*52790*/  LDL.LU R46, [R1+0x788] ;  /* 0x00078800012e7983 */ /* 0x000ea80000300800 */
[----:B------:R-:W2:Y:S04]  /*527a0*/  LDL.LU R47, [R1+0x78c] ;  /* 0x00078c00012f7983 */ /* 0x000ea80000300800 */
[----:B---3--:R3:W-:Y:S04]  /*527b0*/  STS.128 [R2+0x280], R4 ;  /* 0x0002800402007388 */ /* 0x0087e80000000c00 */
[----:B---3--:R-:W3:Y:S04]  /*527c0*/  LDL.LU R4, [R1+0x280] ;  /* 0x0002800001047983 */ /* 0x008ee80000300800 */
[----:B------:R-:W3:Y:S04]  /*527d0*/  LDL.LU R5, [R1+0x284] ;  /* 0x0002840001057983 */ /* 0x000ee80000300800 */
[----:B------:R-:W3:Y:S04]  /*527e0*/  LDL.LU R6, [R1+0x700] ;  /* 0x0007000001067983 */ /* 0x000ee80000300800 */
[----:B------:R-:W3:Y:S04]  /*527f0*/  LDL.LU R7, [R1+0x704] ;  /* 0x0007040001077983 */ /* 0x000ee80000300800 */
[----:B------:R-:W3:Y:S04]  /*52800*/  LDL.LU R76, [R1+0x288] ;  /* 0x00028800014c7983 */ /* 0x000ee80000300800 */
[----:B------:R-:W-:Y:S04]  /*52810*/  STS.128 [R2+0x180], R52 ;  /* 0x0001803402007388 */ /* 0x000fe80000000c00 */
[----:B------:R-:W-:Y:S04]  /*52820*/  STS.128 [R2+0x200], R48 ;  /* 0x0002003002007388 */ /* 0x000fe80000000c00 */
[----:B------:R-:W3:Y:S04]  /*52830*/  LDL.LU R77, [R1+0x28c] ;  /* 0x00028c00014d7983 */ /* 0x000ee80000300800 */
[----:B------:R-:W3:Y:S04]  /*52840*/  LDL.LU R78, [R1+0x708] ;  /* 0x00070800014e7983 */ /* 0x000ee80000300800 */
[----:B------:R-:W3:Y:S01]  /*52850*/  LDL.LU R79, [R1+0x70c] ;  /* 0x00070c00014f7983 */ /* 0x000ee20000300800 */
[----:B------:R-:W-:-:S03]  /*52860*/  IMAD.MOV.U32 R80, RZ, RZ, R220 ;  /* 0x000000ffff507224 */ /* 0x000fc600078e00dc */
[----:B----4-:R-:W-:Y:S01]  /*52870*/  STS.128 [R2+0x300], R40 ;  /* 0x0003002802007388 */ /* 0x010fe20000000c00 */
[----:B------:R-:W-:-:S03]  /*52880*/  LOP3.LUT R220, R0, 0x20, RZ, 0x3c, !PT ;  /* 0x0000002000dc7812 */ /* 0x000fc600078e3cff */
[----:B------:R-:W4:Y:S04]  /*52890*/  LDL.LU R82, [R1+0x610] ;  /* 0x0006100001527983 */ /* 0x000f280000300800 */
[----:B------:R-:W4:Y:S04]  /*528a0*/  LDL.LU R83, [R1+0x614] ;  /* 0x0006140001537983 */ /* 0x000f280000300800 */
[----:B------:R-:W4:Y:S04]  /*528b0*/  LDL.LU R90, [R1+0x618] ;  /* 0x00061800015a7983 */ /* 0x000f280000300800 */
[----:B------:R-:W4:Y:S04]  /*528c0*/  LDL.LU R91, [R1+0x61c] ;  /* 0x00061c00015b7983 */ /* 0x000f280000300800 */
[----:B------:R-:W4:Y:S04]  /*528d0*/  LDL.LU R86, [R1+0x550] ;  /* 0x0005500001567983 */ /* 0x000f280000300800 */
[----:B--2---:R-:W-:Y:S04]  /*528e0*/  STS.128 [R2+0x380], R44 ;  /* 0x0003802c02007388 */ /* 0x004fe80000000c00 */
[----:B------:R-:W-:Y:S06]  /*528f0*/  BAR.SYNC.DEFER_BLOCKING 0x0 ;  /* 0x0000000000007b1d */ /* 0x000fec0000010000 */
[----:B------:R-:W2:Y:S04]  /*52900*/  LDL.LU R87, [R1+0x554] ;  /* 0x0005540001577983 */ /* 0x000ea80000300800 */
[----:B------:R-:W1:Y:S04]  /*52910*/  LDS.128 R72, [R0] ;  /* 0x0000000000487984 */ /* 0x000e680000000c00 */
[----:B------:R-:W-:Y:S04]  /*52920*/  LDS.128 R52, [R0+0x400] ;  /* 0x0004000000347984 */ /* 0x000fe80000000c00 */
[----:B------:R-:W-:Y:S04]  /*52930*/  LDS.128 R68, [R220] ;  /* 0x00000000dc447984 */ /* 0x000fe80000000c00 */
[----:B------:R-:W-:Y:S04]  /*52940*/  LDS.128 R48, [R220+0x400] ;  /* 0x00040000dc307984 */ /* 0x000fe80000000c00 */
[----:B------:R-:W-:Y:S04]  /*52950*/  LDS.128 R60, [R215] ;  /* 0x00000000d73c7984 */ /* 0x000fe80000000c00 */
[----:B------:R-:W-:Y:S04]  /*52960*/  LDS.128 R44, [R215+0x400] ;  /* 0x00040000d72c7984 */ /* 0x000fe80000000c00 */
[----:B------:R-:W-:Y:S04]  /*52970*/  LDS.128 R56, [R252] ;  /* 0x00000000fc387984 */ /* 0x000fe80000000c00 */
[----:B------:R-:W-:Y:S04]  /*52980*/  LDS.128 R40, [R252+0x400] ;  /* 0x00040000fc287984 */ /* 0x000fe80000000c00 */
[----:B------:R-:W-:Y:S06]  /*52990*/  BAR.SYNC.DEFER_BLOCKING 0x0 ;  /* 0x0000000000007b1d */ /* 0x000fec0000010000 */
[----:B---3--:R3:W-:Y:S04]  /*529a0*/  STS.128 [R2], R4 ;  /* 0x0000000402007388 */ /* 0x0087e80000000c00 */
[----:B---3--:R-:W3:Y:S04]  /*529b0*/  LDL.LU R6, [R1+0x558] ;  /* 0x0005580001067983 */ /* 0x008ee80000300800 */
[----:B------:R-:W3:Y:S04]  /*529c0*/  LDL.LU R7, [R1+0x55c] ;  /* 0x00055c0001077983 */ /* 0x000ee80000300800 */
[----:B------:R1:W-:Y:S02]  /*529d0*/  STS.128 [R2+0x80], R76 ;  /* 0x0000804c02007388 */ /* 0x0003e40000000c00 */
[----:B-1----:R-:W-:-:S02]  /*529e0*/  IMAD.MOV.U32 R76, RZ, RZ, R64 ;  /* 0x000000ffff4c7224 */ /* 0x002fc400078e0040 */
[----:B------:R-:W2:Y:S01]  /*529f0*/  LDL.LU R78, [R1+0x220] ;  /* 0x00022000014e7983 */ /* 0x000ea20000300800 */
[----:B------:R-:W-:Y:S01]  /*52a00*/  IMAD.MOV.U32 R77, RZ, RZ, R65 ;  /* 0x000000ffff4d7224 */ /* 0x000fe200078e0041 */
[----:B------:R-:W-:Y:S01]  /*52a10*/  MOV R65, R67 ;  /* 0x0000004300417202 */ /* 0x000fe20000000f00 */
[----:B------:R-:W-:Y:S01]  /*52a20*/  IMAD.MOV.U32 R64, RZ, RZ, R66 ;  /* 0x000000ffff407224 */ /* 0x000fe200078e0042 */
[----:B------:R-:W2:Y:S04]  /*52a30*/  LDL.LU R79, [R1+0x224] ;  /* 0x00022400014f7983 */ /* 0x000ea80000300800 */
[----:B------:R-:W2:Y:S04]  /*52a40*/  LDL.LU R66, [R1+0x228] ;  /* 0x0002280001427983 */ /* 0x000ea80000300800 */
[----:B------:R-:W2:Y:S01]  /*52a50*/  LDL.LU R67, [R1+0x22c] ;  /* 0x00022c0001437983 */ /* 0x000ea20000300800 */
[----:B------:R-:W-:-:S02]  /*52a60*/  IMAD.MOV.U32 R4, RZ, RZ, R218 ;  /* 0x000000ffff047224 */ /* 0x000fc400078e00da */
[----:B------:R-:W-:Y:S01]  /*52a70*/  IMAD.MOV.U32 R5, RZ, RZ, R219 ;  /* 0x000000ffff057224 */ /* 0x000fe200078e00db */
[----:B------:R-:W-:Y:S01]  /*52a80*/  MOV R89, R223 ;  /* 0x000000df00597202 */ /* 0x000fe20000000f00 */
[----:B------:R-:W-:Y:S02]  /*52a90*/  IMAD.MOV.U32 R81, RZ, RZ, R221 ;  /* 0x000000ffff517224 */ /* 0x000fe400078e00dd */
[----:B------:R-:W-:Y:S02]  /*52aa0*/  IMAD.MOV.U32 R88, RZ, RZ, R222 ;  /* 0x000000ffff587224 */ /* 0x000fe400078e00de */
[----:B------:R-:W-:Y:S02]  /*52ab0*/  IMAD.MOV.U32 R84, RZ, RZ, R216 ;  /* 0x000000ffff547224 */ /* 0x000fe400078e00d8 */
[----:B------:R-:W-:Y:S01]  /*52ac0*/  IMAD.MOV.U32 R85, RZ, RZ, R217 ;  /* 0x000000ffff557224 */ /* 0x000fe200078e00d9 */
[----:B----4-:R-:W-:Y:S04]  /*52ad0*/  STS.128 [R2+0x100], R80 ;  /* 0x0001005002007388 */ /* 0x010fe80000000c00 */
[----:B---3--:R1:W-:Y:S04]  /*52ae0*/  STS.128 [R2+0x280], R4 ;  /* 0x0002800402007388 */ /* 0x0083e80000000c00 */
        /* <DEDUP_REMOVED lines=9> */
[----:B------:R-:W-:Y:S04]  /*52b80*/  STS.128 [R2+0x180], R88 ;  /* 0x0001805802007388 */ /* 0x000fe80000000c00 */
[----:B--2---:R-:W-:Y:S04]  /*52b90*/  STS.128 [R2+0x200], R84 ;  /* 0x0002005402007388 */ /* 0x004fe80000000c00 */
[----:B------:R-:W-:Y:S04]  /*52ba0*/  STS.128 [R2+0x300], R76 ;  /* 0x0003004c02007388 */ /* 0x000fe80000000c00 */
[----:B------:R-:W-:Y:S04]  /*52bb0*/  STS.128 [R2+0x380], R64 ;  /* 0x0003804002007388 */ /* 0x000fe80000000c00 */
[----:B------:R-:W2:Y:S04]  /*52bc0*/  LDL.LU R109, [R1+0x864] ;  /* 0x00086400016d7983 */ /* 0x000ea80000300800 */
[----:B------:R-:W2:Y:S04]  /*52bd0*/  LDL.LU R110, [R1+0x850] ;  /* 0x00085000016e7983 */ /* 0x000ea80000300800 */
[----:B------:R-:W-:Y:S06]  /*52be0*/  BAR.SYNC.DEFER_BLOCKING 0x0 ;  /* 0x0000000000007b1d */ /* 0x000fec0000010000 */
[----:B------:R-:W2:Y:S04]  /*52bf0*/  LDL.LU R111, [R1+0x854] ;  /* 0x00085400016f7983 */ /* 0x000ea80000300800 */
[----:B------:R-:W2:Y:S04]  /*52c00*/  LDL.LU R116, [R1+0x868] ;  /* 0x0008680001747983 */ /* 0x000ea80000300800 */
[----:B------:R-:W2:Y:S04]  /*52c10*/  LDL.LU R117, [R1+0x86c] ;  /* 0x00086c0001757983 */ /* 0x000ea80000300800 */
        /* <DEDUP_REMOVED lines=32> */
[----:B------:R-:W3:Y:S01]  /*52e20*/  LDL.LU R5, [R1+0x6e4] ;  /* 0x0006e40001057983 */ /* 0x000ee20000300800 */
[----:B------:R-:W-:-:S02]  /*52e30*/  IMAD.MOV.U32 R6, RZ, RZ, R232 ;  /* 0x000000ffff067224 */ /* 0x000fc400078e00e8 */
[----:B------:R-:W-:Y:S01]  /*52e40*/  IMAD.MOV.U32 R7, RZ, RZ, R233 ;  /* 0x000000ffff077224 */ /* 0x000fe200078e00e9 */
[----:B------:R-:W3:Y:S04]  /*52e50*/  LDL.LU R232, [R1+0x6e8] ;  /* 0x0006e80001e87983 */ /* 0x000ee80000300800 */
[----:B------:R-:W3:Y:S04]  /*52e60*/  LDL.LU R233, [R1+0x6ec] ;  /* 0x0006ec0001e97983 */ /* 0x000ee80000300800 */
[----:B------:R-:W3:Y:S04]  /*52e70*/  LDL.LU R136, [R1+0x600] ;  /* 0x0006000001887983 */ /* 0x000ee80000300800 */
[----:B------:R-:W3:Y:S04]  /*52e80*/  LDL.LU R137, [R1+0x604] ;  /* 0x0006040001897983 */ /* 0x000ee80000300800 */
[----:B------:R-:W3:Y:S04]  /*52e90*/  LDL.LU R138, [R1+0x5d0] ;  /* 0x0005d000018a7983 */ /* 0x000ee80000300800 */
[----:B------:R-:W3:Y:S04]  /*52ea0*/  LDL.LU R139, [R1+0x5d4] ;  /* 0x0005d400018b7983 */ /* 0x000ee80000300800 */
[----:B------:R-:W-:Y:S04]  /*52eb0*/  STS.128 [R2+0x180], R116 ;  /* 0x0001807402007388 */ /* 0x000fe80000000c00 */
[----:B------:R-:W-:Y:S04]  /*52ec0*/  STS.128 [R2+0x200], R112 ;  /* 0x0002007002007388 */ /* 0x000fe80000000c00 */
[----:B----4-:R-:W-:Y:S04]  /*52ed0*/  STS.128 [R2+0x300], R104 ;  /* 0x0003006802007388 */ /* 0x010fe80000000c00 */
[----:B--2---:R-:W-:Y:S04]  /*52ee0*/  STS.128 [R2+0x380], R108 ;  /* 0x0003806c02007388 */ /* 0x004fe80000000c00 */
[----:B------:R-:W-:Y:S06]  /*52ef0*/  BAR.SYNC.DEFER_BLOCKING 0x0 ;  /* 0x0000000000007b1d */ /* 0x000fec0000010000 */
[----:B------:R-:W2:Y:S04]  /*52f00*/  LDL.LU R144, [R1+0x608] ;  /* 0x0006080001907983 */ /* 0x000ea80000300800 */
[----:B------:R-:W2:Y:S04]  /*52f10*/  LDL.LU R145, [R1+0x60c] ;  /* 0x00060c0001917983 */ /* 0x000ea80000300800 */
[----:B------:R-:W2:Y:S04]  /*52f20*/  LDL.LU R146, [R1+0x5d8] ;  /* 0x0005d80001927983 */ /* 0x000ea80000300800 */
[----:B------:R-:W2:Y:S04]  /*52f30*/  LDL.LU R147, [R1+0x5dc] ;  /* 0x0005dc0001937983 */ /* 0x000ea80000300800 */
[----:B------:R-:W4:Y:S04]  /*52f40*/  LDL.LU R140, [R1+0x3d0] ;  /* 0x0003d000018c7983 */ /* 0x000f280000300800 */
        /* <DEDUP_REMOVED lines=9> */
[----:B------:R-:W4:Y:S04]  /*52fe0*/  LDL.LU R141, [R1+0x3d4] ;  /* 0x0003d400018d7983 */ /* 0x000f280000300800 */
[----:B------:R-:W4:Y:S04]  /*52ff0*/  LDL.LU R142, [R1+0x3c0] ;  /* 0x0003c000018e7983 */ /* 0x000f280000300800 */
[----:B------:R-:W4:Y:S04]  /*53000*/  LDL.LU R143, [R1+0x3c4] ;  /* 0x0003c400018f7983 */ /* 0x000f280000300800 */
[----:B---3--:R3:W-:Y:S04]  /*53010*/  STS.128 [R2], R4 ;  /* 0x0000000402007388 */ /* 0x0087e80000000c00 */
[----:B---3--:R-:W3:Y:S04]  /*53020*/  LDL.LU R4, [R1+0x3d8] ;  /* 0x0003d80001047983 */ /* 0x008ee80000300800 */
[----:B------:R-:W3:Y:S04]  /*53030*/  LDL.LU R5, [R1+0x3dc] ;  /* 0x0003dc0001057983 */ /* 0x000ee80000300800 */
[----:B------:R-:W3:Y:S04]  /*53040*/  LDL.LU R6, [R1+0x3c8] ;  /* 0x0003c80001067983 */ /* 0x000ee80000300800 */
[----:B------:R-:W3:Y:S04]  /*53050*/  LDL.LU R7, [R1+0x3cc] ;  /* 0x0003cc0001077983 */ /* 0x000ee80000300800 */
[----:B------:R1:W-:Y:S04]  /*53060*/  STS.128 [R2+0x100], R136 ;  /* 0x0001008802007388 */ /* 0x0003e80000000c00 */
[----:B-1----:R-:W2:Y:S04]  /*53070*/  LDL.LU R136, [R1+0x210] ;  /* 0x0002100001887983 */ /* 0x002ea80000300800 */
[----:B------:R-:W2:Y:S04]  /*53080*/  LDL.LU R137, [R1+0x214] ;  /* 0x0002140001897983 */ /* 0x000ea80000300800 */
[----:B------:R-:W2:Y:S04]  /*53090*/  LDL.LU R138, [R1+0x200] ;  /* 0x00020000018a7983 */ /* 0x000ea80000300800 */
[----:B------:R-:W2:Y:S04]  /*530a0*/  LDL.LU R139, [R1+0x204] ;  /* 0x00020400018b7983 */ /* 0x000ea80000300800 */
[----:B------:R-:W4:Y:S04]  /*530b0*/  LDL.LU R148, [R1+0x218] ;  /* 0x0002180001947983 */ /* 0x000f280000300800 */
        /* <DEDUP_REMOVED lines=8> */
[----:B--2---:R1:W-:Y:S04]  /*53140*/  STS.128 [R2+0x300], R136 ;  /* 0x0003008802007388 */ /* 0x0043e80000000c00 */
[----:B----4-:R2:W-:Y:S04]  /*53150*/  STS.128 [R2+0x200], R140 ;  /* 0x0002008c02007388 */ /* 0x0105e80000000c00 */
[----:B------:R-:W-:Y:S04]  /*53160*/  STS.128 [R2+0x80], R232 ;  /* 0x000080e802007388 */ /* 0x000fe80000000c00 */
[----:B-1----:R-:W4:Y:S04]  /*53170*/  LDL.LU R136, [R1+0x8a8] ;  /* 0x0008a80001887983 */ /* 0x002f280000300800 */
[----:B------:R-:W4:Y:S04]  /*53180*/  LDL.LU R137, [R1+0x8ac] ;  /* 0x0008ac0001897983 */ /* 0x000f280000300800 */
[----:B------:R-:W4:Y:S04]  /*53190*/  LDL.LU R138, [R1+0x898] ;  /* 0x00089800018a7983 */ /* 0x000f280000300800 */
[----:B------:R-:W4:Y:S04]  /*531a0*/  LDL.LU R139, [R1+0x89c] ;  /* 0x00089c00018b7983 */ /* 0x000f280000300800 */
[----:B--2---:R-:W2:Y:S04]  /*531b0*/  LDL.LU R140, [R1+0x840] ;  /* 0x00084000018c7983 */ /* 0x004ea80000300800 */
        /* <DEDUP_REMOVED lines=32> */
[----:B------:R-:W4:Y:S04]  /*533c0*/  LDL.LU R139, [R1+0x744] ;  /* 0x00074400018b7983 */ /* 0x000f280000300800 */
[----:B--2---:R2:W-:Y:S04]  /*533d0*/  STS.128 [R2+0x100], R140 ;  /* 0x0001008c02007388 */ /* 0x0045e80000000c00 */
[----:B--2---:R-:W2:Y:S04]  /*533e0*/  LDL.LU R140, [R1+0x758] ;  /* 0x00075800018c7983 */ /* 0x004ea80000300800 */
[----:B------:R-:W2:Y:S04]  /*533f0*/  LDL.LU R141, [R1+0x75c] ;  /* 0x00075c00018d7983 */ /* 0x000ea80000300800 */
[----:B------:R-:W2:Y:S04]  /*53400*/  LDL.LU R142, [R1+0x748] ;  /* 0x00074800018e7983 */ /* 0x000ea80000300800 */
[----:B------:R-:W2:Y:S04]  /*53410*/  LDL.LU R143, [R1+0x74c] ;  /* 0x00074c00018f7983 */ /* 0x000ea80000300800 */
[----:B---3--:R3:W-:Y:S04]  /*53420*/  STS.128 [R2+0x280], R4 ;  /* 0x0002800402007388 */ /* 0x0087e80000000c00 */
[----:B---3--:R-:W3:Y:S04]  /*53430*/  LDL.LU R6, [R1+0x6c0] ;  /* 0x0006c00001067983 */ /* 0x008ee80000300800 */
[----:B------:R-:W3:Y:S04]  /*53440*/  LDL.LU R7, [R1+0x6c4] ;  /* 0x0006c40001077983 */ /* 0x000ee80000300800 */
[----:B------:R-:W-:Y:S04]  /*53450*/  STS.128 [R2+0x180], R184 ;  /* 0x000180b802007388 */ /* 0x000fe80000000c00 */
[----:B------:R-:W-:Y:S04]  /*53460*/  STS.128 [R2+0x200], R180 ;  /* 0x000200b402007388 */ /* 0x000fe80000000c00 */
[----:B----4-:R4:W-:Y:S04]  /*53470*/  STS.128 [R2+0x300], R136 ;  /* 0x0003008802007388 */ /* 0x0109e80000000c00 */
[----:B--2---:R2:W-:Y:S04]  /*53480*/  STS.128 [R2+0x380], R140 ;  /* 0x0003808c02007388 */ /* 0x0045e80000000c00 */
[----:B------:R-:W-:Y:S01]  /*53490*/  BAR.SYNC.DEFER_BLOCKING 0x0 ;  /* 0x0000000000007b1d */ /* 0x000fe20000010000 */
[----:B------:R-:W-:-:S02]  /*534a0*/  IMAD.MOV.U32 R4, RZ, RZ, R236 ;  /* 0x000000ffff047224 */ /* 0x000fc400078e00ec */
[----:B------:R-:W-:Y:S01]  /*534b0*/  IMAD.MOV.U32 R5, RZ, RZ, R237 ;  /* 0x000000ffff057224 */ /* 0x000fe200078e00ed */
[----:B----4-:R-:W-:Y:S01]  /*534c0*/  MOV R137, R241 ;  /* 0x000000f100897202 */ /* 0x010fe20000000f00 */
[----:B------:R-:W-:Y:S02]  /*534d0*/  IMAD.MOV.U32 R136, RZ, RZ, R240 ;  /* 0x000000ffff887224 */ /* 0x000fe400078e00f0 */
[----:B------:R-:W-:Y:S01]  /*534e0*/  IMAD.MOV.U32 R138, RZ, RZ, R244 ;  /* 0x000000ffff8a7224 */ /* 0x000fe200078e00f4 */
[----:B--2---:R-:W2:Y:S04]  /*534f0*/  LDL.LU R142, [R1+0x6c8] ;  /* 0x0006c800018e7983 */ /* 0x004ea80000300800 */
[----:B------:R-:W2:Y:S01]  /*53500*/  LDL.LU R143, [R1+0x6cc] ;  /* 0x0006cc00018f7983 */ /* 0x000ea20000300800 */
[----:B------:R-:W-:-:S03]  /*53510*/  IMAD.MOV.U32 R139, RZ, RZ, R245 ;  /* 0x000000ffff8b7224 */ /* 0x000fc600078e00f5 */
        /* <DEDUP_REMOVED lines=11> */
[----:B------:R-:W-:Y:S04]  /*535d0*/  STS.128 [R2+0x100], R136 ;  /* 0x0001008802007388 */ /* 0x000fe80000000c00 */
[----:B---3--:R3:W-:Y:S04]  /*535e0*/  STS.128 [R2], R4 ;  /* 0x0000000402007388 */ /* 0x0087e80000000c00 */
[----:B---3--:R-:W3:Y:S04]  /*535f0*/  LDL.LU R4, [R1+0x260] ;  /* 0x0002600001047983 */ /* 0x008ee80000300800 */
        /* <DEDUP_REMOVED lines=9> */
[----:B------:R-:W3:Y:S01]  /*53690*/  LDL.LU R232, [R1+0xa0] ;  /* 0x0000a00001e87983 */ /* 0x000ee20000300800 */
[----:B------:R-:W-:-:S03]  /*536a0*/  IMAD.MOV.U32 R212, RZ, RZ, c[0x0][0x194] ;  /* 0x00006500ffd47624 */ /* 0x000fc600078e00ff */
[----:B------:R-:W3:Y:S04]  /*536b0*/  LDL.LU R233, [R1+0x70] ;  /* 0x0000700001e97983 */ /* 0x000ee80000300800 */
[----:B------:R-:W3:Y:S04]  /*536c0*/  LDL.LU R217, [R1+0x159c] ;  /* 0x00159c0001d97983 */ /* 0x000ee80000300800 */
[----:B------:R-:W3:Y:S04]  /*536d0*/  LDL.LU R223, [R1+0xa4] ;  /* 0x0000a40001df7983 */ /* 0x000ee80000300800 */
[----:B------:R-:W3:Y:S04]  /*536e0*/  LDL.LU R222, [R1+0x74] ;  /* 0x0000740001de7983 */ /* 0x000ee80000300800 */
[----:B--2---:R2:W-:Y:S04]  /*536f0*/  STS.128 [R2+0x80], R140 ;  /* 0x0000808c02007388 */ /* 0x0045e80000000c00 */
[----:B------:R-:W3:Y:S01]  /*53700*/  LDL.LU R213, [R1+0x954] ;  /* 0x0009540001d57983 */ /* 0x000ee20000300800 */
[----:B----4-:R-:W-:-:S03]  /*53710*/  ISETP.GE.AND P6, PT, R216, c[0x0][0x17c], PT ;  /* 0x00005f00d8007a0c */ /* 0x010fc60003fc6270 */
[----:B--2---:R-:W2:Y:S04]  /*53720*/  LDL.LU R140, [R1+0x1f0] ;  /* 0x0001f000018c7983 */ /* 0x004ea80000300800 */
[----:B------:R-:W2:Y:S04]  /*53730*/  LDL.LU R141, [R1+0x1f4] ;  /* 0x0001f400018d7983 */ /* 0x000ea80000300800 */
[----:B------:R-:W2:Y:S04]  /*53740*/  LDL.LU R142, [R1+0x190] ;  /* 0x00019000018e7983 */ /* 0x000ea80000300800 */
[----:B------:R-:W2:Y:S01]  /*53750*/  LDL.LU R143, [R1+0x194] ;  /* 0x00019400018f7983 */ /* 0x000ea20000300800 */
[C---:B------:R-:W-:Y:S01]  /*53760*/  IMAD R3, R214.reuse, c[0x0][0x194], RZ ;  /* 0x00006500d6037a24 */ /* 0x040fe200078e02ff */
[----:B------:R-:W-:-:S04]  /*53770*/  ISETP.GE.AND P3, PT, R214, c[0x0][0x178], PT ;  /* 0x00005e00d6007a0c */ /* 0x000fc80003f66270 */
[----:B------:R-:W-:Y:S01]  /*53780*/  ISETP.LT.AND P3, PT, R216, c[0x0][0x17c], !P3 ;  /* 0x00005f00d8007a0c */ /* 0x000fe20005f61270 */
[----:B---3--:R3:W-:Y:S02]  /*53790*/  STS.128 [R2+0x200], R4 ;  /* 0x0002000402007388 */ /* 0x0087e40000000c00 */
[C---:B---3--:R-:W-:Y:S01]  /*537a0*/  LEA R4, P5, R3.reuse, c[0x0][0x170], 0x2 ;  /* 0x00005c0003047a11 */ /* 0x048fe200078a10ff */
[----:B------:R-:W-:Y:S01]  /*537b0*/  IMAD R7, R212, 0x40, R3 ;  /* 0x00000040d4077824 */ /* 0x000fe200078e0203 */
[----:B------:R3:W-:Y:S02]  /*537c0*/  STS.128 [R2+0x280], R136 ;  /* 0x0002808802007388 */ /* 0x0007e40000000c00 */
[----:B------:R-:W-:Y:S01]  /*537d0*/  LEA.HI.X.SX32 R5, R3, c[0x0][0x174], 0x2, P5 ;  /* 0x00005d0003057a11 */ /* 0x000fe200028f16ff */
[----:B------:R-:W-:Y:S02]  /*537e0*/  IMAD R3, R216, c[0x0][0x198], RZ ;  /* 0x00006600d8037a24 */ /* 0x000fe400078e02ff */
[----:B------:R-:W4:Y:S04]  /*537f0*/  LDL.LU R216, [R1+0x15a0] ;  /* 0x0015a00001d87983 */ /* 0x000f280000300800 */
[----:B---3--:R-:W3:Y:S04]  /*53800*/  LDL.LU R136, [R1+0x1f8] ;  /* 0x0001f80001887983 */ /* 0x008ee80000300800 */
[----:B------:R-:W3:Y:S04]  /*53810*/  LDL.LU R137, [R1+0x1fc] ;  /* 0x0001fc0001897983 */ /* 0x000ee80000300800 */
[----:B------:R-:W3:Y:S04]  /*53820*/  LDL.LU R138, [R1+0x198] ;  /* 0x00019800018a7983 */ /* 0x000ee80000300800 */
[----:B------:R-:W3:Y:S01]  /*53830*/  LDL.LU R139, [R1+0x19c] ;  /* 0x00019c00018b7983 */ /* 0x000ee20000300800 */
[----:B------:R-:W-:-:S02]  /*53840*/  IMAD.MOV.U32 R244, RZ, RZ, R242 ;  /* 0x000000fffff47224 */ /* 0x000fc400078e00f2 */
[----:B------:R-:W-:Y:S01]  /*53850*/  IMAD.MOV.U32 R245, RZ, RZ, R243 ;  /* 0x000000fffff57224 */ /* 0x000fe200078e00f3 */
[C---:B------:R-:W-:Y:S01]  /*53860*/  LEA R6, P5, R7.reuse, c[0x0][0x170], 0x2 ;  /* 0x00005c0007067a11 */ /* 0x040fe200078a10ff */
[----:B------:R-:W4:Y:S04]  /*53870*/  LDL.LU R234, [R1+0xc0] ;  /* 0x0000c00001ea7983 */ /* 0x000f280000300800 */
[----:B------:R-:W-:Y:S04]  /*53880*/  STS.128 [R2+0x180], R244 ;  /* 0x000180f402007388 */ /* 0x000fe80000000c00 */
[----:B--2---:R2:W-:Y:S01]  /*53890*/  STS.128 [R2+0x300], R140 ;  /* 0x0003008c02007388 */ /* 0x0045e20000000c00 */
[----:B------:R-:W-:-:S02]  /*538a0*/  LEA.HI.X.SX32 R7, R7, c[0x0][0x174], 0x2, P5 ;  /* 0x00005d0007077a11 */ /* 0x000fc400028f16ff */
[C---:B------:R-:W-:Y:S01]  /*538b0*/  ISETP.LT.AND P6, PT, R213.reuse, c[0x0][0x178], !P6 ;  /* 0x00005e00d5007a0c */ /* 0x040fe200077c1270 */
[----:B------:R-:W4:Y:S01]  /*538c0*/  LDL.LU R235, [R1+0x80] ;  /* 0x0000800001eb7983 */ /* 0x000f220000300800 */
[----:B------:R-:W-:Y:S02]  /*538d0*/  ISETP.LT.AND P5, PT, R214, c[0x0][0x178], !P0 ;  /* 0x00005e00d6007a0c */ /* 0x000fe400047a1270 */
[----:B------:R-:W-:Y:S01]  /*538e0*/  ISETP.LT.AND P0, PT, R213, c[0x0][0x178], !P0 ;  /* 0x00005e00d5007a0c */ /* 0x000fe20004701270 */
[----:B------:R-:W4:Y:S04]  /*538f0*/  LDL.LU R212, [R1+0x15a4] ;  /* 0x0015a40001d47983 */ /* 0x000f280000300800 */
[----:B------:R-:W4:Y:S01]  /*53900*/  LDL.LU R219, [R1+0xc4] ;  /* 0x0000c40001db7983 */ /* 0x000f220000300800 */
[----:B--2---:R-:W-:-:S03]  /*53910*/  IMAD.WIDE R142, R3, 0x4, R4 ;  /* 0x00000004038e7825 */ /* 0x004fc600078e0204 */
[----:B------:R-:W2:Y:S01]  /*53920*/  LDL.LU R221, [R1+0x84] ;  /* 0x0000840001dd7983 */ /* 0x000ea20000300800 */
[----:B------:R-:W-:-:S03]  /*53930*/  IMAD.WIDE R140, R3, 0x4, R6 ;  /* 0x00000004038c7825 */ /* 0x000fc600078e0206 */
[----:B------:R-:W2:Y:S04]  /*53940*/  LDL.LU R218, [R1+0x15a8] ;  /* 0x0015a80001da7983 */ /* 0x000ea80000300800 */
[----:B---3--:R3:W-:Y:S04]  /*53950*/  STS.128 [R2+0x380], R136 ;  /* 0x0003808802007388 */ /* 0x0087e80000000c00 */
[----:B------:R-:W-:Y:S01]  /*53960*/  BAR.SYNC.DEFER_BLOCKING 0x0 ;  /* 0x0000000000007b1d */ /* 0x000fe20000010000 */
[----:B---3--:R-:W-:-:S05]  /*53970*/  IADD3 R139, R3, c[0x0][0x198], RZ ;  /* 0x00006600038b7a10 */ /* 0x008fca0007ffe0ff */
[----:B------:R-:W-:-:S04]  /*53980*/  IMAD.WIDE R2, R139, 0x4, R4 ;  /* 0x000000048b027825 */ /* 0x000fc800078e0204 */
[----:B------:R-:W-:Y:S01]  /*53990*/  IMAD.WIDE R136, R139, 0x4, R6 ;  /* 0x000000048b887825 */ /* 0x000fe200078e0206 */
[----:B------:R-:W-:Y:S01]  /*539a0*/  @P3 STG.E [R142.64], R232 ;  /* 0x000000e88e003986 */ /* 0x000fe2000c101908 */
[----:B------:R-:W-:-:S03]  /*539b0*/  ISETP.GE.AND P3, PT, R217, c[0x0][0x17c], PT ;  /* 0x00005f00d9007a0c */ /* 0x000fc60003f66270 */
[----:B------:R-:W3:Y:S04]  /*539c0*/  LDL.LU R217, [R1+0xe0] ;  /* 0x0000e00001d97983 */ /* 0x000ee80000300800 */
[----:B------:R1:W-:Y:S04]  /*539d0*/  @P6 STG.E [R140.64], R233 ;  /* 0x000000e98c006986 */ /* 0x0003e8000c101908 */
[----:B------:R1:W-:Y:S04]  /*539e0*/  @P5 STG.E [R2.64], R223 ;  /* 0x000000df02005986 */ /* 0x0003e8000c101908 */
[----:B------:R2:W-:Y:S01]  /*539f0*/  @P0 STG.E [R136.64], R222 ;  /* 0x000000de88000986 */ /* 0x0005e2000c101908 */
[----:B----4-:R-:W-:-:S03]  /*53a00*/  ISETP.GE.AND P0, PT, R216, c[0x0][0x17c], PT ;  /* 0x00005f00d8007a0c */ /* 0x010fc60003f06270 */
[----:B------:R-:W4:Y:S04]  /*53a10*/  LDL.LU R216, [R1+0x90] ;  /* 0x0000900001d87983 */ /* 0x000f280000300800 */
[----:B-1----:R-:W4:Y:S01]  /*53a20*/  LDL.LU R141, [R1+0x15ac] ;  /* 0x0015ac00018d7983 */ /* 0x002f220000300800 */
[C---:B------:R-:W-:Y:S02]  /*53a30*/  ISETP.LT.AND P6, PT, R214.reuse, c[0x0][0x178], !P1 ;  /* 0x00005e00d6007a0c */ /* 0x040fe40004fc1270 */
[----:B------:R-:W-:Y:S01]  /*53a40*/  ISETP.LT.AND P1, PT, R213, c[0x0][0x178], !P1 ;  /* 0x00005e00d5007a0c */ /* 0x000fe20004f21270 */
[----:B------:R-:W4:Y:S01]  /*53a50*/  LDL.LU R223, [R1+0xe4] ;  /* 0x0000e40001df7983 */ /* 0x000f220000300800 */
[----:B------:R-:W-:Y:S02]  /*53a60*/  IADD3 R139, R139, c[0x0][0x198], RZ ;  /* 0x000066008b8b7a10 */ /* 0x000fe40007ffe0ff */
[----:B------:R-:W-:Y:S01]  /*53a70*/  ISETP.LT.AND P5, PT, R214, c[0x0][0x178], !P4 ;  /* 0x00005e00d6007a0c */ /* 0x000fe200067a1270 */
[----:B--2---:R-:W2:Y:S01]  /*53a80*/  LDL.LU R222, [R1+0x94] ;  /* 0x0000940001de7983 */ /* 0x004ea20000300800 */
[----:B------:R-:W-:Y:S01]  /*53a90*/  ISETP.LT.AND P4, PT, R213, c[0x0][0x178], !P4 ;  /* 0x00005e00d5007a0c */ /* 0x000fe20006781270 */
[C---:B------:R-:W-:Y:S01]  /*53aa0*/  IMAD.WIDE R136, R139.reuse, 0x4, R4 ;  /* 0x000000048b887825 */ /* 0x040fe200078e0204 */
[----:B------:R-:W-:-:S03]  /*53ab0*/  IADD3 R138, R139, c[0x0][0x198], RZ ;  /* 0x000066008b8a7a10 */ /* 0x000fc60007ffe0ff */
[----:B------:R-:W-:Y:S01]  /*53ac0*/  IMAD.WIDE R2, R139, 0x4, R6 ;  /* 0x000000048b027825 */ /* 0x000fe200078e0206 */
[----:B------:R1:W-:Y:S01]  /*53ad0*/  @P6 STG.E [R136.64], R234 ;  /* 0x000000ea88006986 */ /* 0x0003e2000c101908 */
[----:B------:R-:W-:-:S03]  /*53ae0*/  ISETP.LT.AND P6, PT, R214, c[0x0][0x178], !P2 ;  /* 0x00005e00d6007a0c */ /* 0x000fc600057c1270 */
[----:B------:R1:W-:Y:S01]  /*53af0*/  @P1 STG.E [R2.64], R235 ;  /* 0x000000eb02001986 */ /* 0x0003e2000c101908 */
[----:B------:R-:W-:-:S03]  /*53b00*/  ISETP.GE.AND P1, PT, R212, c[0x0][0x17c], PT ;  /* 0x00005f00d4007a0c */ /* 0x000fc60003f26270 */
[----:B------:R-:W2:Y:S01]  /*53b10*/  LDL.LU R212, [R1+0x15b0] ;  /* 0x0015b00001d47983 */ /* 0x000ea20000300800 */
[----:B-1----:R-:W-:-:S04]  /*53b20*/  IMAD.WIDE R136, R138, 0x4, R4 ;  /* 0x000000048a887825 */ /* 0x002fc800078e0204 */
[C---:B------:R-:W-:Y:S01]  /*53b30*/  IMAD.WIDE R2, R138.reuse, 0x4, R6 ;  /* 0x000000048a027825 */ /* 0x040fe200078e0206 */
[----:B------:R-:W-:Y:S01]  /*53b40*/  IADD3 R138, R138, c[0x0][0x198], RZ ;  /* 0x000066008a8a7a10 */ /* 0x000fe20007ffe0ff */
[----:B------:R1:W-:Y:S01]  /*53b50*/  @P5 STG.E [R136.64], R219 ;  /* 0x000000db88005986 */ /* 0x0003e2000c101908 */
[----:B------:R-:W-:-:S03]  /*53b60*/  ISETP.LT.AND P2, PT, R213, c[0x0][0x178], !P2 ;  /* 0x00005e00d5007a0c */ /* 0x000fc60005741270 */
[----:B------:R-:W2:Y:S04]  /*53b70*/  LDL.LU R235, [R1+0x110] ;  /* 0x0001100001eb7983 */ /* 0x000ea80000300800 */
[----:B------:R1:W-:Y:S04]  /*53b80*/  @P4 STG.E [R2.64], R221 ;  /* 0x000000dd02004986 */ /* 0x0003e8000c101908 */
[----:B-1----:R-:W2:Y:S04]  /*53b90*/  LDL.LU R219, [R1+0xb0] ;  /* 0x0000b00001db7983 */ /* 0x002ea80000300800 */
[----:B------:R-:W2:Y:S01]  /*53ba0*/  LDL.LU R142, [R1+0x15b4] ;  /* 0x0015b400018e7983 */ /* 0x000ea20000300800 */
[----:B------:R-:W-:Y:S01]  /*53bb0*/  IMAD.WIDE R2, R138, 0x4, R4 ;  /* 0x000000048a027825 */ /* 0x000fe200078e0204 */
[----:B------:R-:W-:-:S02]  /*53bc0*/  ISETP.GE.AND P4, PT, R218, c[0x0][0x17c], PT ;  /* 0x00005f00da007a0c */ /* 0x000fc40003f86270 */
[----:B------:R-:W2:Y:S04]  /*53bd0*/  LDL.LU R218, [R1+0x114] ;  /* 0x0001140001da7983 */ /* 0x000ea80000300800 */
[----:B------:R-:W2:Y:S04]  /*53be0*/  LDL.LU R221, [R1+0xb4] ;  /* 0x0000b40001dd7983 */ /* 0x000ea80000300800 */
[----:B------:R-:W2:Y:S04]  /*53bf0*/  LDL.LU R143, [R1+0x15b8] ;  /* 0x0015b800018f7983 */ /* 0x000ea80000300800 */
[----:B---3--:R1:W-:Y:S02]  /*53c00*/  @P6 STG.E [R2.64], R217 ;  /* 0x000000d902006986 */ /* 0x0083e4000c101908 */
[----:B-1----:R-:W-:-:S02]  /*53c10*/  IMAD.WIDE R2, R138, 0x4, R6 ;  /* 0x000000048a027825 */ /* 0x002fc400078e0206 */
[----:B------:R-:W3:Y:S04]  /*53c20*/  LDL.LU R217, [R1+0x150] ;  /* 0x0001500001d97983 */ /* 0x000ee80000300800 */
[----:B----4-:R1:W-:Y:S01]  /*53c30*/  @P2 STG.E [R2.64], R216 ;  /* 0x000000d802002986 */ /* 0x0103e2000c101908 */
[----:B------:R-:W-:-:S03]  /*53c40*/  ISETP.GE.AND P2, PT, R141, c[0x0][0x17c], PT ;  /* 0x00005f008d007a0c */ /* 0x000fc60003f46270 */
[----:B-1----:R-:W4:Y:S04]  /*53c50*/  LDL.LU R216, [R1+0xd0] ;  /* 0x0000d00001d87983 */ /* 0x002f280000300800 */
[----:B------:R-:W4:Y:S01]  /*53c60*/  LDL.LU R141, [R1+0x15bc] ;  /* 0x0015bc00018d7983 */ /* 0x000f220000300800 */
[----:B------:R-:W-:Y:S02]  /*53c70*/  ISETP.LT.AND P5, PT, R214, c[0x0][0x178], !P3 ;  /* 0x00005e00d6007a0c */ /* 0x000fe40005fa1270 */
[----:B------:R-:W-:Y:S02]  /*53c80*/  ISETP.LT.AND P3, PT, R213, c[0x0][0x178], !P3 ;  /* 0x00005e00d5007a0c */ /* 0x000fe40005f61270 */
[----:B------:R-:W-:Y:S02]  /*53c90*/  IADD3 R140, R138, c[0x0][0x198], RZ ;  /* 0x000066008a8c7a10 */ /* 0x000fe40007ffe0ff */
[----:B------:R-:W-:-:S02]  /*53ca0*/  ISETP.LT.AND P6, PT, R214, c[0x0][0x178], !P0 ;  /* 0x00005e00d6007a0c */ /* 0x000fc400047c1270 */
[----:B------:R-:W-:Y:S01]  /*53cb0*/  ISETP.LT.AND P0, PT, R213, c[0x0][0x178], !P0 ;  /* 0x00005e00d5007a0c */ /* 0x000fe20004701270 */
[----:B------:R-:W-:-:S04]  /*53cc0*/  IMAD.WIDE R136, R140, 0x4, R4 ;  /* 0x000000048c887825 */ /* 0x000fc800078e0204 */
[C---:B------:R-:W-:Y:S01]  /*53cd0*/  IMAD.WIDE R138, R140.reuse, 0x4, R6 ;  /* 0x000000048c8a7825 */ /* 0x040fe200078e0206 */
[----:B------:R-:W-:Y:S01]  /*53ce0*/  IADD3 R140, R140, c[0x0][0x198], RZ ;  /* 0x000066008c8c7a10 */ /* 0x000fe20007ffe0ff */
[----:B------:R1:W-:Y:S01]  /*53cf0*/  @P5 STG.E [R136.64], R223 ;  /* 0x000000df88005986 */ /* 0x0003e2000c101908 */
[----:B------:R-:W-:Y:S02]  /*53d00*/  ISETP.LT.AND P5, PT, R214, c[0x0][0x178], !P1 ;  /* 0x00005e00d6007a0c */ /* 0x000fe40004fa1270 */
[----:B------:R-:W-:Y:S01]  /*53d10*/  ISETP.LT.AND P1, PT, R213, c[0x0][0x178], !P1 ;  /* 0x00005e00d5007a0c */ /* 0x000fe20004f21270 */
[C---:B------:R-:W-:Y:S01]  /*53d20*/  IMAD.WIDE R2, R140.reuse, 0x4, R4 ;  /* 0x000000048c027825 */ /* 0x040fe200078e0204 */
[----:B--2---:R2:W-:Y:S03]  /*53d30*/  @P3 STG.E [R138.64], R222 ;  /* 0x000000de8a003986 */ /* 0x0045e6000c101908 */
[C---:B-1----:R-:W-:Y:S01]  /*53d40*/  IMAD.WIDE R136, R140.reuse, 0x4, R6 ;  /* 0x000000048c887825 */ /* 0x042fe200078e0206 */
[----:B------:R-:W4:Y:S01]  /*53d50*/  LDL.LU R223, [R1+0x154] ;  /* 0x0001540001df7983 */ /* 0x000f220000300800 */
[----:B--2---:R-:W-:-:S03]  /*53d60*/  IADD3 R139, R140, c[0x0][0x198], RZ ;  /* 0x000066008c8b7a10 */ /* 0x004fc60007ffe0ff */
[----:B------:R1:W-:Y:S01]  /*53d70*/  @P6 STG.E [R2.64], R235 ;  /* 0x000000eb02006986 */ /* 0x0003e2000c101908 */
[----:B------:R-:W-:Y:S02]  /*53d80*/  ISETP.LT.AND P6, PT, R214, c[0x0][0x178], !P4 ;  /* 0x00005e00d6007a0c */ /* 0x000fe400067c1270 */
[----:B------:R-:W-:Y:S01]  /*53d90*/  ISETP.LT.AND P4, PT, R213, c[0x0][0x178], !P4 ;  /* 0x00005e00d5007a0c */ /* 0x000fe20006781270 */
[----:B------:R2:W-:Y:S01]  /*53da0*/  @P0 STG.E [R136.64], R219 ;  /* 0x000000db88000986 */ /* 0x0005e2000c101908 */
[----:B------:R-:W-:-:S03]  /*53db0*/  ISETP.GE.AND P0, PT, R142, c[0x0][0x17c], PT ;  /* 0x00005f008e007a0c */ /* 0x000fc60003f06270 */
[----:B------:R-:W4:Y:S01]  /*53dc0*/  LDL.LU R222, [R1+0xd4] ;  /* 0x0000d40001de7983 */ /* 0x000f220000300800 */
[----:B------:R-:W-:-:S03]  /*53dd0*/  IADD3 R138, R139, c[0x0][0x198], RZ ;  /* 0x000066008b8a7a10 */ /* 0x000fc60007ffe0ff */
[----:B------:R-:W4:Y:S01]  /*53de0*/  LDL.LU R142, [R1+0x15c0] ;  /* 0x0015c000018e7983 */ /* 0x000f220000300800 */
[----:B-1----:R-:W-:-:S03]  /*53df0*/  IMAD.WIDE R2, R139, 0x4, R6 ;  /* 0x000000048b027825 */ /* 0x002fc600078e0206 */
[----:B------:R-:W4:Y:S01]  /*53e00*/  LDL.LU R235, [R1+0x170] ;  /* 0x0001700001eb7983 */ /* 0x000f220000300800 */
[--C-:B--2---:R-:W-:Y:S01]  /*53e10*/  IMAD.WIDE R136, R139, 0x4, R4.reuse ;  /* 0x000000048b887825 */ /* 0x104fe200078e0204 */
[----:B------:R-:W-:Y:S02]  /*53e20*/  ISETP.GE.AND P3, PT, R212, c[0x0][0x17c], PT ;  /* 0x00005f00d4007a0c */ /* 0x000fe40003f66270 */
[----:B------:R-:W2:Y:S04]  /*53e30*/  LDL.LU R219, [R1+0xf0] ;  /* 0x0000f00001db7983 */ /* 0x000ea80000300800 */
[----:B------:R1:W-:Y:S04]  /*53e40*/  @P5 STG.E [R136.64], R218 ;  /* 0x000000da88005986 */ /* 0x0003e8000c101908 */
[----:B------:R1:W-:Y:S04]  /*53e50*/  @P1 STG.E [R2.64], R221 ;  /* 0x000000dd02001986 */ /* 0x0003e8000c101908 */
[----:B------:R-:W2:Y:S01]  /*53e60*/  LDL.LU R212, [R1+0x15c4] ;  /* 0x0015c40001d47983 */ /* 0x000ea20000300800 */
[----:B-1----:R-:W-:-:S03]  /*53e70*/  IMAD.WIDE R136, R138, 0x4, R4 ;  /* 0x000000048a887825 */ /* 0x002fc600078e0204 */
[----:B------:R-:W2:Y:S01]  /*53e80*/  LDL.LU R218, [R1+0x174] ;  /* 0x0001740001da7983 */ /* 0x000ea20000300800 */
[----:B------:R-:W-:-:S03]  /*53e90*/  IMAD.WIDE R2, R138, 0x4, R6 ;  /* 0x000000048a027825 */ /* 0x000fc600078e0206 */
[----:B------:R-:W2:Y:S04]  /*53ea0*/  LDL.LU R221, [R1+0xf4] ;  /* 0x0000f40001dd7983 */ /* 0x000ea80000300800 */
[----:B---3--:R1:W-:Y:S04]  /*53eb0*/  @P6 STG.E [R136.64], R217 ;  /* 0x000000d988006986 */ /* 0x0083e8000c101908 */
[----:B----4-:R3:W-:Y:S01]  /*53ec0*/  @P4 STG.E [R2.64], R216 ;  /* 0x000000d802004986 */ /* 0x0107e2000c101908 */
[----:B------:R-:W-:-:S03]  /*53ed0*/  ISETP.GE.AND P4, PT, R141, c[0x0][0x17c], PT ;  /* 0x00005f008d007a0c */ /* 0x000fc60003f86270 */
[----:B------:R-:W4:Y:S01]  /*53ee0*/  LDL.LU R141, [R1+0x15c8] ;  /* 0x0015c800018d7983 */ /* 0x000f220000300800 */
[----:B------:R-:W-:Y:S02]  /*53ef0*/  ISETP.LT.AND P5, PT, R214, c[0x0][0x178], !P2 ;  /* 0x00005e00d6007a0c */ /* 0x000fe400057a1270 */
[----:B------:R-:W-:Y:S01]  /*53f00*/  IADD3 R138, R138, c[0x0][0x198], RZ ;  /* 0x000066008a8a7a10 */ /* 0x000fe20007ffe0ff */
[----:B-1----:R-:W4:Y:S01]  /*53f10*/  LDL.LU R217, [R1+0x180] ;  /* 0x0001800001d97983 */ /* 0x002f220000300800 */
[----:B------:R-:W-:-:S03]  /*53f20*/  ISETP.LT.AND P2, PT, R213, c[0x0][0x178], !P2 ;  /* 0x00005e00d5007a0c */ /* 0x000fc60005741270 */
[--C-:B---3--:R-:W-:Y:S01]  /*53f30*/  IMAD.WIDE R2, R138, 0x4, R4.reuse ;  /* 0x000000048a027825 */ /* 0x108fe200078e0204 */
[----:B------:R-:W-:Y:S01]  /*53f40*/  ISETP.LT.AND P6, PT, R214, c[0x0][0x178], !P3 ;  /* 0x00005e00d6007a0c */ /* 0x000fe20005fc1270 */
[----:B------:R-:W3:Y:S01]  /*53f50*/  LDL.LU R216, [R1+0x120] ;  /* 0x0001200001d87983 */ /* 0x000ee20000300800 */
[----:B------:R-:W-:Y:S02]  /*53f60*/  IADD3 R140, R138, c[0x0][0x198], RZ ;  /* 0x000066008a8c7a10 */ /* 0x000fe40007ffe0ff */
[----:B------:R-:W-:Y:S02]  /*53f70*/  ISETP.GE.AND P1, PT, R143, c[0x0][0x17c], PT ;  /* 0x00005f008f007a0c */ /* 0x000fe40003f26270 */
[----:B------:R-:W-:Y:S01]  /*53f80*/  ISETP.LT.AND P3, PT, R213, c[0x0][0x178], !P3 ;  /* 0x00005e00d5007a0c */ /* 0x000fe20005f61270 */
[----:B------:R-:W3:Y:S01]  /*53f90*/  LDL.LU R143, [R1+0x15cc] ;  /* 0x0015cc00018f7983 */ /* 0x000ee20000300800 */
[----:B------:R-:W-:-:S03]  /*53fa0*/  IMAD.WIDE R136, R140, 0x4, R4 ;  /* 0x000000048c887825 */ /* 0x000fc600078e0204 */
[----:B------:R1:W-:Y:S01]  /*53fb0*/  @P5 STG.E [R2.64], R223 ;  /* 0x000000df02005986 */ /* 0x0003e2000c101908 */
[----:B------:R-:W-:Y:S02]  /*53fc0*/  ISETP.LT.AND P5, PT, R214, c[0x0][0x178], !P0 ;  /* 0x00005e00d6007a0c */ /* 0x000fe400047a1270 */
[----:B------:R-:W-:Y:S01]  /*53fd0*/  ISETP.LT.AND P0, PT, R213, c[0x0][0x178], !P0 ;  /* 0x00005e00d5007a0c */ /* 0x000fe20004701270 */
[--C-:B-1----:R-:W-:Y:S01]  /*53fe0*/  IMAD.WIDE R2, R138, 0x4, R6.reuse ;  /* 0x000000048a027825 */ /* 0x102fe200078e0206 */
[----:B------:R-:W3:Y:S04]  /*53ff0*/  LDL.LU R223, [R1+0x184] ;  /* 0x0001840001df7983 */ /* 0x000ee80000300800 */
[----:B------:R1:W-:Y:S01]  /*54000*/  @P2 STG.E [R2.64], R222 ;  /* 0x000000de02002986 */ /* 0x0003e2000c101908 */
[----:B------:R-:W-:Y:S01]  /*54010*/  ISETP.GE.AND P2, PT, R142, c[0x0][0x17c], PT ;  /* 0x00005f008e007a0c */ /* 0x000fe20003f46270 */
[C---:B------:R-:W-:Y:S01]  /*54020*/  IMAD.WIDE R138, R140.reuse, 0x4, R6 ;  /* 0x000000048c8a7825 */ /* 0x040fe200078e0206 */
[----:B------:R-:W-:Y:S01]  /*54030*/  IADD3 R140, R140, c[0x0][0x198], RZ ;  /* 0x000066008c8c7a10 */ /* 0x000fe20007ffe0ff */
[----:B------:R1:W-:Y:S04]  /*54040*/  @P6 STG.E [R136.64], R235 ;  /* 0x000000eb88006986 */ /* 0x0003e8000c101908 */
[----:B-1----:R-:W3:Y:S04]  /*54050*/  LDL.LU R222, [R1+0x124] ;  /* 0x0001240001de7983 */ /* 0x002ee80000300800 */
[----:B------:R-:W3:Y:S01]  /*54060*/  LDL.LU R142, [R1+0x15d0] ;  /* 0x0015d000018e7983 */ /* 0x000ee20000300800 */
[----:B------:R-:W-:-:S03]  /*54070*/  IMAD.WIDE R2, R140, 0x4, R4 ;  /* 0x000000048c027825 */ /* 0x000fc600078e0204 */
[----:B------:R-:W3:Y:S01]  /*54080*/  LDL.LU R235, [R1+0x1a0] ;  /* 0x0001a00001eb7983 */ /* 0x000ee20000300800 */
[----:B------:R-:W-:-:S03]  /*54090*/  IMAD.WIDE R136, R140, 0x4, R6 ;  /* 0x000000048c887825 */ /* 0x000fc600078e0206 */
[----:B--2---:R1:W-:Y:S04]  /*540a0*/  @P3 STG.E [R138.64], R219 ;  /* 0x000000db8a003986 */ /* 0x0043e8000c101908 */
[----:B------:R2:W-:Y:S04]  /*540b0*/  @P5 STG.E [R2.64], R218 ;  /* 0x000000da02005986 */ /* 0x0005e8000c101908 */
[----:B------:R2:W-:Y:S04]  /*540c0*/  @P0 STG.E [R136.64], R221 ;  /* 0x000000dd88000986 */ /* 0x0005e8000c101908 */
[----:B-1----:R-:W3:Y:S01]  /*540d0*/  LDL.LU R219, [R1+0x160] ;  /* 0x0001600001db7983 */ /* 0x002ee20000300800 */
[----:B----4-:R-:W-:-:S03]  /*540e0*/  ISETP.GE.AND P0, PT, R141, c[0x0][0x17c], PT ;  /* 0x00005f008d007a0c */ /* 0x010fc60003f06270 */
[----:B------:R-:W4:Y:S01]  /*540f0*/  LDL.LU R141, [R1+0x15d4] ;  /* 0x0015d400018d7983 */ /* 0x000f220000300800 */
[----:B------:R-:W-:Y:S02]  /*54100*/  ISETP.LT.AND P6, PT, R214, c[0x0][0x178], !P1 ;  /* 0x00005e00d6007a0c */ /* 0x000fe40004fc1270 */
[C---:B------:R-:W-:Y:S01]  /*54110*/  ISETP.LT.AND P1, PT, R213.reuse, c[0x0][0x178], !P1 ;  /* 0x00005e00d5007a0c */ /* 0x040fe20004f21270 */
[----:B--2---:R-:W2:Y:S01]  /*54120*/  LDL.LU R218, [R1+0x1a4] ;  /* 0x0001a40001da7983 */ /* 0x004ea20000300800 */
[----:B------:R-:W-:Y:S02]  /*54130*/  IADD3 R139, R140, c[0x0][0x198], RZ ;  /* 0x000066008c8b7a10 */ /* 0x000fe40007ffe0ff */
[----:B------:R-:W-:Y:S01]  /*54140*/  ISETP.LT.AND P5, PT, R214, c[0x0][0x178], !P4 ;  /* 0x00005e00d6007a0c */ /* 0x000fe200067a1270 */
[----:B------:R-:W2:Y:S01]  /*54150*/  LDL.LU R221, [R1+0x164] ;  /* 0x0001640001dd7983 */ /* 0x000ea20000300800 */
[----:B------:R-:W-:Y:S01]  /*54160*/  ISETP.LT.AND P4, PT, R213, c[0x0][0x178], !P4 ;  /* 0x00005e00d5007a0c */ /* 0x000fe20006781270 */
[C---:B------:R-:W-:Y:S01]  /*54170*/  IMAD.WIDE R136, R139.reuse, 0x4, R4 ;  /* 0x000000048b887825 */ /* 0x040fe200078e0204 */
[----:B------:R-:W-:-:S03]  /*54180*/  IADD3 R138, R139, c[0x0][0x198], RZ ;  /* 0x000066008b8a7a10 */ /* 0x000fc60007ffe0ff */
[----:B------:R-:W-:Y:S01]  /*54190*/  IMAD.WIDE R2, R139, 0x4, R6 ;  /* 0x000000048b027825 */ /* 0x000fe200078e0206 */
[----:B------:R1:W-:Y:S01]  /*541a0*/  @P6 STG.E [R136.64], R217 ;  /* 0x000000d988006986 */ /* 0x0003e2000c101908 */
[----:B------:R-:W-:-:S03]  /*541b0*/  ISETP.LT.AND P6, PT, R214, c[0x0][0x178], !P2 ;  /* 0x00005e00d6007a0c */ /* 0x000fc600057c1270 */
[----:B---3--:R3:W-:Y:S01]  /*541c0*/  @P1 STG.E [R2.64], R216 ;  /* 0x000000d802001986 */ /* 0x0087e2000c101908 */
[----:B------:R-:W-:-:S03]  /*541d0*/  ISETP.GE.AND P3, PT, R212, c[0x0][0x17c], PT ;  /* 0x00005f00d4007a0c */ /* 0x000fc60003f66270 */
[----:B------:R-:W2:Y:S01]  /*541e0*/  LDL.LU R212, [R1+0x15d8] ;  /* 0x0015d80001d47983 */ /* 0x000ea20000300800 */
[----:B-1----:R-:W-:-:S03]  /*541f0*/  IMAD.WIDE R136, R138, 0x4, R4 ;  /* 0x000000048a887825 */ /* 0x002fc600078e0204 */
[----:B------:R-:W2:Y:S01]  /*54200*/  LDL.LU R217, [R1+0xa8] ;  /* 0x0000a80001d97983 */ /* 0x000ea20000300800 */
[C---:B---3--:R-:W-:Y:S01]  /*54210*/  IMAD.WIDE R2, R138.reuse, 0x4, R6 ;  /* 0x000000048a027825 */ /* 0x048fe200078e0206 */
[----:B------:R-:W-:Y:S02]  /*54220*/  IADD3 R138, R138, c[0x0][0x198], RZ ;  /* 0x000066008a8a7a10 */ /* 0x000fe40007ffe0ff */
[----:B------:R-:W3:Y:S01]  /*54230*/  LDL.LU R216, [R1+0x78] ;  /* 0x0000780001d87983 */ /* 0x000ee20000300800 */
[----:B------:R-:W-:-:S03]  /*54240*/  ISETP.LT.AND P2, PT, R213, c[0x0][0x178], !P2 ;  /* 0x00005e00d5007a0c */ /* 0x000fc60005741270 */
[----:B------:R1:W-:Y:S01]  /*54250*/  @P5 STG.E [R136.64], R223 ;  /* 0x000000df88005986 */ /* 0x0003e2000c101908 */
[----:B------:R-:W-:-:S03]  /*54260*/  ISETP.GE.AND P1, PT, R143, c[0x0][0x17c], PT ;  /* 0x00005f008f007a0c */ /* 0x000fc60003f26270 */
[----:B------:R1:W-:Y:S01]  /*54270*/  @P4 STG.E [R2.64], R222 ;  /* 0x000000de02004986 */ /* 0x0003e2000c101908 */
[----:B------:R-:W-:-:S03]  /*54280*/  ISETP.GE.AND P4, PT, R142, c[0x0][0x17c], PT ;  /* 0x00005f008e007a0c */ /* 0x000fc60003f86270 */
[----:B------:R-:W3:Y:S04]  /*54290*/  LDL.LU R142, [R1+0x15dc] ;  /* 0x0015dc00018e7983 */ /* 0x000ee80000300800 */
[----:B-1----:R-:W3:Y:S01]  /*542a0*/  LDL.LU R223, [R1+0xac] ;  /* 0x0000ac0001df7983 */ /* 0x002ee20000300800 */
[----:B------:R-:W-:-:S03]  /*542b0*/  IMAD.WIDE R2, R138, 0x4, R4 ;  /* 0x000000048a027825 */ /* 0x000fc600078e0204 */
[----:B------:R-:W3:Y:S04]  /*542c0*/  LDL.LU R222, [R1+0x7c] ;  /* 0x00007c0001de7983 */ /* 0x000ee80000300800 */
[----:B------:R1:W-:Y:S04]  /*542d0*/  @P6 STG.E [R2.64], R235 ;  /* 0x000000eb02006986 */ /* 0x0003e8000c101908 */
[----:B------:R-:W3:Y:S01]  /*542e0*/  LDL.LU R143, [R1+0x15e0] ;  /* 0x0015e000018f7983 */ /* 0x000ee20000300800 */
[----:B-1----:R-:W-:-:S03]  /*542f0*/  IMAD.WIDE R2, R138, 0x4, R6 ;  /* 0x000000048a027825 */ /* 0x002fc600078e0206 */
[----:B------:R-:W3:Y:S04]  /*54300*/  LDL.LU R235, [R1+0xc8] ;  /* 0x0000c80001eb7983 */ /* 0x000ee80000300800 */
[----:B------:R1:W-:Y:S04]  /*54310*/  @P2 STG.E [R2.64], R219 ;  /* 0x000000db02002986 */ /* 0x0003e8000c101908 */
[----:B-1----:R-:W3:Y:S01]  /*54320*/  LDL.LU R219, [R1+0x88] ;  /* 0x0000880001db7983 */ /* 0x002ee20000300800 */
[----:B----4-:R-:W-:-:S03]  /*54330*/  ISETP.GE.AND P2, PT, R141, c[0x0][0x17c], PT ;  /* 0x00005f008d007a0c */ /* 0x010fc60003f46270 */
[----:B------:R-:W4:Y:S01]  /*54340*/  LDL.LU R141, [R1+0x15e4] ;  /* 0x0015e400018d7983 */ /* 0x000f220000300800 */
[----:B------:R-:W-:Y:S02]  /*54350*/  ISETP.LT.AND P5, PT, R214, c[0x0][0x178], !P3 ;  /* 0x00005e00d6007a0c */ /* 0x000fe40005fa1270 */
[C---:B------:R-:W-:Y:S02]  /*54360*/  ISETP.LT.AND P3, PT, R213.reuse, c[0x0][0x178], !P3 ;  /* 0x00005e00d5007a0c */ /* 0x040fe40005f61270 */
[----:B------:R-:W-:Y:S02]  /*54370*/  IADD3 R140, R138, c[0x0][0x198], RZ ;  /* 0x000066008a8c7a10 */ /* 0x000fe40007ffe0ff */
[----:B------:R-:W-:Y:S02]  /*54380*/  ISETP.LT.AND P6, PT, R214, c[0x0][0x178], !P0 ;  /* 0x00005e00d6007a0c */ /* 0x000fe400047c1270 */
[----:B------:R-:W-:Y:S01]  /*54390*/  ISETP.LT.AND P0, PT, R213, c[0x0][0x178], !P0 ;  /* 0x00005e00d5007a0c */ /* 0x000fe20004701270 */
[----:B------:R-:W-:-:S04]  /*543a0*/  IMAD.WIDE R136, R140, 0x4, R4 ;  /* 0x000000048c887825 */ /* 0x000fc800078e0204 */
[C---:B------:R-:W-:Y:S01]  /*543b0*/  IMAD.WIDE R138, R140.reuse, 0x4, R6 ;  /* 0x000000048c8a7825 */ /* 0x040fe200078e0206 */
[----:B------:R-:W-:Y:S01]  /*543c0*/  IADD3 R140, R140, c[0x0][0x198], RZ ;  /* 0x000066008c8c7a10 */ /* 0x000fe20007ffe0ff */
[----:B--2---:R1:W-:Y:S01]  /*543d0*/  @P5 STG.E [R136.64], R218 ;  /* 0x000000da88005986 */ /* 0x0043e2000c101908 */
[----:B------:R-:W-:Y:S02]  /*543e0*/  ISETP.LT.AND P5, PT, R214, c[0x0][0x178], !P1 ;  /* 0x00005e00d6007a0c */ /* 0x000fe40004fa1270 */
[----:B------:R-:W-:Y:S01]  /*543f0*/  ISETP.LT.AND P1, PT, R213, c[0x0][0x178], !P1 ;  /* 0x00005e00d5007a0c */ /* 0x000fe20004f21270 */
[C---:B------:R-:W-:Y:S01]  /*54400*/  IMAD.WIDE R2, R140.reuse, 0x4, R4 ;  /* 0x000000048c027825 */ /* 0x040fe200078e0204 */
[----:B------:R2:W-:Y:S03]  /*54410*/  @P3 STG.E [R138.64], R221 ;  /* 0x000000dd8a003986 */ /* 0x0005e6000c101908 */
[C---:B-1----:R-:W-:Y:S01]  /*54420*/  IMAD.WIDE R136, R140.reuse, 0x4, R6 ;  /* 0x000000048c887825 */ /* 0x042fe200078e0206 */
[----:B------:R-:W4:Y:S01]  /*54430*/  LDL.LU R218, [R1+0xcc] ;  /* 0x0000cc0001da7983 */ /* 0x000f220000300800 */
[----:B--2---:R-:W-:-:S03]  /*54440*/  IADD3 R139, R140, c[0x0][0x198], RZ ;  /* 0x000066008c8b7a10 */ /* 0x004fc60007ffe0ff */
[----:B------:R1:W-:Y:S01]  /*54450*/  @P6 STG.E [R2.64], R217 ;  /* 0x000000d902006986 */ /* 0x0003e2000c101908 */
[----:B------:R-:W-:Y:S02]  /*54460*/  ISETP.LT.AND P6, PT, R214, c[0x0][0x178], !P4 ;  /* 0x00005e00d6007a0c */ /* 0x000fe400067c1270 */
[----:B------:R-:W-:Y:S01]  /*54470*/  ISETP.LT.AND P4, PT, R213, c[0x0][0x178], !P4 ;  /* 0x00005e00d5007a0c */ /* 0x000fe20006781270 */
[----:B---3--:R2:W-:Y:S01]  /*54480*/  @P0 STG.E [R136.64], R216 ;  /* 0x000000d888000986 */ /* 0x0085e2000c101908 */
[----:B------:R-:W-:-:S03]  /*54490*/  IADD3 R138, R139, c[0x0][0x198], RZ ;  /* 0x000066008b8a7a10 */ /* 0x000fc60007ffe0ff */
[----:B------:R-:W3:Y:S01]  /*544a0*/  LDL.LU R221, [R1+0x8c] ;  /* 0x00008c0001dd7983 */ /* 0x000ee20000300800 */
[----:B-1----:R-:W-:-:S04]  /*544b0*/  IMAD.WIDE R2, R139, 0x4, R6 ;  /* 0x000000048b027825 */ /* 0x002fc800078e0206 */
[----:B--2---:R-:W-:Y:S01]  /*544c0*/  IMAD.WIDE R136, R139, 0x4, R4 ;  /* 0x000000048b887825 */ /* 0x004fe200078e0204 */
[----:B------:R-:W-:Y:S02]  /*544d0*/  ISETP.GE.AND P0, PT, R142, c[0x0][0x17c], PT ;  /* 0x00005f008e007a0c */ /* 0x000fe40003f06270 */
[----:B------:R-:W2:Y:S04]  /*544e0*/  LDL.LU R142, [R1+0x15e8] ;  /* 0x0015e800018e7983 */ /* 0x000ea80000300800 */
[----:B------:R1:W-:Y:S04]  /*544f0*/  @P5 STG.E [R136.64], R223 ;  /* 0x000000df88005986 */ /* 0x0003e8000c101908 */
[----:B------:R1:W-:Y:S01]  /*54500*/  @P1 STG.E [R2.64], R222 ;  /* 0x000000de02001986 */ /* 0x0003e2000c101908 */
[----:B------:R-:W-:-:S03]  /*54510*/  ISETP.GE.AND P3, PT, R212, c[0x0][0x17c], PT ;  /* 0x00005f00d4007a0c */ /* 0x000fc60003f66270 */
[----:B------:R-:W2:Y:S01]  /*54520*/  LDL.LU R217, [R1+0xe8] ;  /* 0x0000e80001d97983 */ /* 0x000ea20000300800 */
[----:B-1----:R-:W-:-:S03]  /*54530*/  IMAD.WIDE R136, R138, 0x4, R4 ;  /* 0x000000048a887825 */ /* 0x002fc600078e0204 */
[----:B------:R-:W2:Y:S01]  /*54540*/  LDL.LU R216, [R1+0x98] ;  /* 0x0000980001d87983 */ /* 0x000ea20000300800 */
[----:B------:R-:W-:-:S03]  /*54550*/  IMAD.WIDE R2, R138, 0x4, R6 ;  /* 0x000000048a027825 */ /* 0x000fc600078e0206 */
[----:B------:R-:W2:Y:S04]  /*54560*/  LDL.LU R212, [R1+0x15ec] ;  /* 0x0015ec0001d47983 */ /* 0x000ea80000300800 */
[----:B------:R1:W-:Y:S04]  /*54570*/  @P6 STG.E [R136.64], R235 ;  /* 0x000000eb88006986 */ /* 0x0003e8000c101908 */
[----:B------:R-:W2:Y:S04]  /*54580*/  LDL.LU R223, [R1+0xec] ;  /* 0x0000ec0001df7983 */ /* 0x000ea80000300800 */
[----:B------:R-:W2:Y:S04]  /*54590*/  LDL.LU R222, [R1+0x9c] ;  /* 0x00009c0001de7983 */ /* 0x000ea80000300800 */
[----:B------:R1:W-:Y:S01]  /*545a0*/  @P4 STG.E [R2.64], R219 ;  /* 0x000000db02004986 */ /* 0x0003e2000c101908 */
[----:B----4-:R-:W-:-:S03]  /*545b0*/  ISETP.GE.AND P4, PT, R141, c[0x0][0x17c], PT ;  /* 0x00005f008d007a0c */ /* 0x010fc60003f86270 */
[----:B------:R-:W4:Y:S01]  /*545c0*/  LDL.LU R141, [R1+0x15f0] ;  /* 0x0015f000018d7983 */ /* 0x000f220000300800 */
[----:B------:R-:W-:Y:S02]  /*545d0*/  ISETP.LT.AND P5, PT, R214, c[0x0][0x178], !P2 ;  /* 0x00005e00d6007a0c */ /* 0x000fe400057a1270 */
[----:B------:R-:W-:Y:S01]  /*545e0*/  IADD3 R138, R138, c[0x0][0x198], RZ ;  /* 0x000066008a8a7a10 */ /* 0x000fe20007ffe0ff */
[----:B-1----:R-:W4:Y:S01]  /*545f0*/  LDL.LU R235, [R1+0x118] ;  /* 0x0001180001eb7983 */ /* 0x002f220000300800 */
[----:B------:R-:W-:-:S03]  /*54600*/  ISETP.LT.AND P2, PT, R213, c[0x0][0x178], !P2 ;  /* 0x00005e00d5007a0c */ /* 0x000fc60005741270 */
[--C-:B------:R-:W-:Y:S01]  /*54610*/  IMAD.WIDE R2, R138, 0x4, R4.reuse ;  /* 0x000000048a027825 */ /* 0x100fe200078e0204 */
[----:B------:R-:W-:Y:S01]  /*54620*/  ISETP.LT.AND P6, PT, R214, c[0x0][0x178], !P3 ;  /* 0x00005e00d6007a0c */ /* 0x000fe20005fc1270 */
[----:B------:R-:W4:Y:S01]  /*54630*/  LDL.LU R219, [R1+0xb8] ;  /* 0x0000b80001db7983 */ /* 0x000f220000300800 */
[----:B------:R-:W-:Y:S02]  /*54640*/  IADD3 R140, R138, c[0x0][0x198], RZ ;  /* 0x000066008a8c7a10 */ /* 0x000fe40007ffe0ff */
[----:B------:R-:W-:Y:S02]  /*54650*/  ISETP.GE.AND P1, PT, R143, c[0x0][0x17c], PT ;  /* 0x00005f008f007a0c */ /* 0x000fe40003f26270 */
[----:B------:R-:W-:Y:S01]  /*54660*/  ISETP.LT.AND P3, PT, R213, c[0x0][0x178], !P3 ;  /* 0x00005e00d5007a0c */ /* 0x000fe20005f61270 */
[----:B------:R-:W4:Y:S01]  /*54670*/  LDL.LU R143, [R1+0x15f4] ;  /* 0x0015f400018f7983 */ /* 0x000f220000300800 */
[----:B------:R-:W-:-:S03]  /*54680*/  IMAD.WIDE R136, R140, 0x4, R4 ;  /* 0x000000048c887825 */ /* 0x000fc600078e0204 */
[----:B------:R1:W-:Y:S01]  /*54690*/  @P5 STG.E [R2.64], R218 ;  /* 0x000000da02005986 */ /* 0x0003e2000c101908 */
[----:B------:R-:W-:Y:S02]  /*546a0*/  ISETP.LT.AND P5, PT, R214, c[0x0][0x178], !P0 ;  /* 0x00005e00d6007a0c */ /* 0x000fe400047a1270 */
[----:B------:R-:W-:Y:S01]  /*546b0*/  ISETP.LT.AND P0, PT, R213, c[0x0][0x178], !P0 ;  /* 0x00005e00d5007a0c */ /* 0x000fe20004701270 */
[--C-:B-1----:R-:W-:Y:S01]  /*546c0*/  IMAD.WIDE R2, R138, 0x4, R6.reuse ;  /* 0x000000048a027825 */ /* 0x102fe200078e0206 */
[----:B------:R-:W4:Y:S04]  /*546d0*/  LDL.LU R218, [R1+0x11c] ;  /* 0x00011c0001da7983 */ /* 0x000f280000300800 */
[----:B---3--:R1:W-:Y:S01]  /*546e0*/  @P2 STG.E [R2.64], R221 ;  /* 0x000000dd02002986 */ /* 0x0083e2000c101908 */
[C---:B------:R-:W-:Y:S01]  /*546f0*/  IMAD.WIDE R138, R140.reuse, 0x4, R6 ;  /* 0x000000048c8a7825 */ /* 0x040fe200078e0206 */
[----:B------:R-:W-:-:S02]  /*54700*/  IADD3 R140, R140, c[0x0][0x198], RZ ;  /* 0x000066008c8c7a10 */ /* 0x000fc40007ffe0ff */
[----:B-1----:R-:W3:Y:S01]  /*54710*/  LDL.LU R221, [R1+0xbc] ;  /* 0x0000bc0001dd7983 */ /* 0x002ee20000300800 */
[----:B--2---:R-:W-:-:S03]  /*54720*/  ISETP.GE.AND P2, PT, R142, c[0x0][0x17c], PT ;  /* 0x00005f008e007a0c */ /* 0x004fc60003f46270 */
[----:B------:R-:W2:Y:S01]  /*54730*/  LDL.LU R142, [R1+0x15f8] ;  /* 0x0015f800018e7983 */ /* 0x000ea20000300800 */
[----:B------:R-:W-:-:S03]  /*54740*/  IMAD.WIDE R2, R140, 0x4, R4 ;  /* 0x000000048c027825 */ /* 0x000fc600078e0204 */
[----:B------:R1:W-:Y:S04]  /*54750*/  @P6 STG.E [R136.64], R217 ;  /* 0x000000d988006986 */ /* 0x0003e8000c101908 */
[----:B------:R1:W-:Y:S02]  /*54760*/  @P3 STG.E [R138.64], R216 ;  /* 0x000000d88a003986 */ /* 0x0003e4000c101908 */
[----:B-1----:R-:W-:Y:S02]  /*54770*/  IMAD.WIDE R136, R140, 0x4, R6 ;  /* 0x000000048c887825 */ /* 0x002fe400078e0206 */
[----:B------:R-:W2:Y:S04]  /*54780*/  LDL.LU R217, [R1+0x158] ;  /* 0x0001580001d97983 */ /* 0x000ea80000300800 */
[----:B------:R1:W-:Y:S04]  /*54790*/  @P5 STG.E [R2.64], R223 ;  /* 0x000000df02005986 */ /* 0x0003e8000c101908 */
[----:B------:R1:W-:Y:S04]  /*547a0*/  @P0 STG.E [R136.64], R222 ;  /* 0x000000de88000986 */ /* 0x0003e8000c101908 */
[----:B------:R-:W2:Y:S01]  /*547b0*/  LDL.LU R216, [R1+0xd8] ;  /* 0x0000d80001d87983 */ /* 0x000ea20000300800 */
[----:B----4-:R-:W-:-:S03]  /*547c0*/  ISETP.GE.AND P0, PT, R141, c[0x0][0x17c], PT ;  /* 0x00005f008d007a0c */ /* 0x010fc60003f06270 */
[----:B------:R-:W4:Y:S01]  /*547d0*/  LDL.LU R141, [R1+0x15fc] ;  /* 0x0015fc00018d7983 */ /* 0x000f220000300800 */
[----:B------:R-:W-:Y:S02]  /*547e0*/  ISETP.LT.AND P6, PT, R214, c[0x0][0x178], !P1 ;  /* 0x00005e00d6007a0c */ /* 0x000fe40004fc1270 */
[C---:B------:R-:W-:Y:S01]  /*547f0*/  ISETP.LT.AND P1, PT, R213.reuse, c[0x0][0x178], !P1 ;  /* 0x00005e00d5007a0c */ /* 0x040fe20004f21270 */
[----:B-1----:R-:W4:Y:S01]  /*54800*/  LDL.LU R223, [R1+0x15c] ;  /* 0x00015c0001df7983 */ /* 0x002f220000300800 */
[----:B------:R-:W-:Y:S02]  /*54810*/  IADD3 R139, R140, c[0x0][0x198], RZ ;  /* 0x000066008c8b7a10 */ /* 0x000fe40007ffe0ff */
[----:B------:R-:W-:Y:S01]  /*54820*/  ISETP.LT.AND P5, PT, R214, c[0x0][0x178], !P4 ;  /* 0x00005e00d6007a0c */ /* 0x000fe200067a1270 */
[----:B------:R-:W4:Y:S01]  /*54830*/  LDL.LU R222, [R1+0xdc] ;  /* 0x0000dc0001de7983 */ /* 0x000f220000300800 */
        /* <DEDUP_REMOVED lines=8> */
[----:B------:R-:W4:Y:S01]  /*548c0*/  LDL.LU R212, [R1+0x1600] ;  /* 0x0016000001d47983 */ /* 0x000f220000300800 */
[----:B-1----:R-:W-:-:S03]  /*548d0*/  IMAD.WIDE R136, R138, 0x4, R4 ;  /* 0x000000048a887825 */ /* 0x002fc600078e0204 */
[----:B------:R-:W4:Y:S01]  /*548e0*/  LDL.LU R235, [R1+0x178] ;  /* 0x0001780001eb7983 */ /* 0x000f220000300800 */
[C---:B------:R-:W-:Y:S01]  /*548f0*/  IMAD.WIDE R2, R138.reuse, 0x4, R6 ;  /* 0x000000048a027825 */ /* 0x040fe200078e0206 */
[----:B------:R-:W-:Y:S02]  /*54900*/  IADD3 R138, R138, c[0x0][0x198], RZ ;  /* 0x000066008a8a7a10 */ /* 0x000fe40007ffe0ff */
[----:B------:R-:W4:Y:S01]  /*54910*/  LDL.LU R219, [R1+0xf8] ;  /* 0x0000f80001db7983 */ /* 0x000f220000300800 */
[----:B------:R-:W-:-:S03]  /*54920*/  ISETP.LT.AND P2, PT, R213, c[0x0][0x178], !P2 ;  /* 0x00005e00d5007a0c */ /* 0x000fc60005741270 */
[----:B------:R1:W-:Y:S01]  /*54930*/  @P5 STG.E [R136.64], R218 ;  /* 0x000000da88005986 */ /* 0x0003e2000c101908 */
[----:B------:R-:W-:-:S03]  /*54940*/  ISETP.GE.AND P1, PT, R143, c[0x0][0x17c], PT ;  /* 0x00005f008f007a0c */ /* 0x000fc60003f26270 */
[----:B---3--:R3:W-:Y:S01]  /*54950*/  @P4 STG.E [R2.64], R221 ;  /* 0x000000dd02004986 */ /* 0x0087e2000c101908 */
[----:B--2---:R-:W-:-:S03]  /*54960*/  ISETP.GE.AND P4, PT, R142, c[0x0][0x17c], PT ;  /* 0x00005f008e007a0c */ /* 0x004fc60003f86270 */
[----:B------:R-:W2:Y:S04]  /*54970*/  LDL.LU R142, [R1+0x1604] ;  /* 0x00160400018e7983 */ /* 0x000ea80000300800 */
[----:B-1----:R-:W2:Y:S01]  /*54980*/  LDL.LU R218, [R1+0x17c] ;  /* 0x00017c0001da7983 */ /* 0x002ea20000300800 */
[----:B---3--:R-:W-:-:S03]  /*54990*/  IMAD.WIDE R2, R138, 0x4, R4 ;  /* 0x000000048a027825 */ /* 0x008fc600078e0204 */
[----:B------:R-:W3:Y:S04]  /*549a0*/  LDL.LU R221, [R1+0xfc] ;  /* 0x0000fc0001dd7983 */ /* 0x000ee80000300800 */
[----:B------:R-:W3:Y:S04]  /*549b0*/  LDL.LU R143, [R1+0x1608] ;  /* 0x00160800018f7983 */ /* 0x000ee80000300800 */
[----:B------:R1:W-:Y:S02]  /*549c0*/  @P6 STG.E [R2.64], R217 ;  /* 0x000000d902006986 */ /* 0x0003e4000c101908 */
[----:B-1----:R-:W-:-:S02]  /*549d0*/  IMAD.WIDE R2, R138, 0x4, R6 ;  /* 0x000000048a027825 */ /* 0x002fc400078e0206 */
        /* <DEDUP_REMOVED lines=17> */
[----:B------:R1:W-:Y:S03]  /*54af0*/  @P3 STG.E [R138.64], R222 ;  /* 0x000000de8a003986 */ /* 0x0003e6000c101908 */
[C---:B-1----:R-:W-:Y:S01]  /*54b00*/  IMAD.WIDE R136, R140.reuse, 0x4, R6 ;  /* 0x000000048c887825 */ /* 0x042fe200078e0206 */
[----:B------:R-:W4:Y:S01]  /*54b10*/  LDL.LU R223, [R1+0x18c] ;  /* 0x00018c0001df7983 */ /* 0x000f220000300800 */
[----:B------:R-:W-:-:S03]  /*54b20*/  IADD3 R139, R140, c[0x0][0x198], RZ ;  /* 0x000066008c8b7a10 */ /* 0x000fc60007ffe0ff */
[----:B------:R1:W-:Y:S01]  /*54b30*/  @P6 STG.E [R2.64], R235 ;  /* 0x000000eb02006986 */ /* 0x0003e2000c101908 */
[----:B------:R-:W-:Y:S02]  /*54b40*/  ISETP.LT.AND P6, PT, R214, c[0x0][0x178], !P4 ;  /* 0x00005e00d6007a0c */ /* 0x000fe400067c1270 */
[----:B------:R-:W-:Y:S01]  /*54b50*/  ISETP.LT.AND P4, PT, R213, c[0x0][0x178], !P4 ;  /* 0x00005e00d5007a0c */ /* 0x000fe20006781270 */
[----:B------:R1:W-:Y:S01]  /*54b60*/  @P0 STG.E [R136.64], R219 ;  /* 0x000000db88000986 */ /* 0x0003e2000c101908 */
[----:B------:R-:W-:-:S03]  /*54b70*/  IADD3 R138, R139, c[0x0][0x198], RZ ;  /* 0x000066008b8a7a10 */ /* 0x000fc60007ffe0ff */
[----:B------:R-:W4:Y:S01]  /*54b80*/  LDL.LU R222, [R1+0x12c] ;  /* 0x00012c0001de7983 */ /* 0x000f220000300800 */
[----:B-1----:R-:W-:-:S04]  /*54b90*/  IMAD.WIDE R2, R139, 0x4, R6 ;  /* 0x000000048b027825 */ /* 0x002fc800078e0206 */
[----:B------:R-:W-:Y:S01]  /*54ba0*/  IMAD.WIDE R136, R139, 0x4, R4 ;  /* 0x000000048b887825 */ /* 0x000fe200078e0204 */
[----:B--2---:R-:W-:Y:S02]  /*54bb0*/  ISETP.GE.AND P0, PT, R142, c[0x0][0x17c], PT ;  /* 0x00005f008e007a0c */ /* 0x004fe40003f06270 */
[----:B------:R-:W2:Y:S04]  /*54bc0*/  LDL.LU R142, [R1+0x1610] ;  /* 0x00161000018e7983 */ /* 0x000ea80000300800 */
[----:B------:R1:W-:Y:S04]  /*54bd0*/  @P5 STG.E [R136.64], R218 ;  /* 0x000000da88005986 */ /* 0x0003e8000c101908 */
[----:B---3--:R3:W-:Y:S01]  /*54be0*/  @P1 STG.E [R2.64], R221 ;  /* 0x000000dd02001986 */ /* 0x0087e2000c101908 */
[----:B------:R-:W-:-:S03]  /*54bf0*/  ISETP.GE.AND P3, PT, R212, c[0x0][0x17c], PT ;  /* 0x00005f00d4007a0c */ /* 0x000fc60003f66270 */
[----:B------:R-:W2:Y:S01]  /*54c00*/  LDL.LU R235, [R1+0x1a8] ;  /* 0x0001a80001eb7983 */ /* 0x000ea20000300800 */
[----:B-1----:R-:W-:-:S03]  /*54c10*/  IMAD.WIDE R136, R138, 0x4, R4 ;  /* 0x000000048a887825 */ /* 0x002fc600078e0204 */
[----:B------:R-:W2:Y:S01]  /*54c20*/  LDL.LU R219, [R1+0x168] ;  /* 0x0001680001db7983 */ /* 0x000ea20000300800 */
[----:B---3--:R-:W-:-:S03]  /*54c30*/  IMAD.WIDE R2, R138, 0x4, R6 ;  /* 0x000000048a027825 */ /* 0x008fc600078e0206 */
[----:B------:R-:W3:Y:S04]  /*54c40*/  LDL.LU R212, [R1+0x1614] ;  /* 0x0016140001d47983 */ /* 0x000ee80000300800 */
[----:B------:R-:W3:Y:S04]  /*54c50*/  LDL.LU R218, [R1+0x1ac] ;  /* 0x0001ac0001da7983 */ /* 0x000ee80000300800 */
[----:B------:R-:W3:Y:S04]  /*54c60*/  LDL.LU R221, [R1+0x16c] ;  /* 0x00016c0001dd7983 */ /* 0x000ee80000300800 */
[----:B------:R1:W-:Y:S04]  /*54c70*/  @P6 STG.E [R136.64], R217 ;  /* 0x000000d988006986 */ /* 0x0003e8000c101908 */
        /* <DEDUP_REMOVED lines=20> */
[----:B------:R1:W-:Y:S01]  /*54dc0*/  @P2 STG.E [R2.64], R222 ;  /* 0x000000de02002986 */ /* 0x0003e2000c101908 */
[C---:B------:R-:W-:Y:S01]  /*54dd0*/  IMAD.WIDE R138, R140.reuse, 0x4, R6 ;  /* 0x000000048c8a7825 */ /* 0x040fe200078e0206 */
[----:B------:R-:W-:-:S02]  /*54de0*/  IADD3 R140, R140, c[0x0][0x198], RZ ;  /* 0x000066008c8c7a10 */ /* 0x000fc40007ffe0ff */
[----:B-1----:R-:W4:Y:S01]  /*54df0*/  LDL.LU R222, [R1+0x104] ;  /* 0x0001040001de7983 */ /* 0x002f220000300800 */
[----:B--2---:R-:W-:-:S03]  /*54e00*/  ISETP.GE.AND P2, PT, R142, c[0x0][0x17c], PT ;  /* 0x00005f008e007a0c */ /* 0x004fc60003f46270 */
[----:B------:R-:W2:Y:S01]  /*54e10*/  LDL.LU R142, [R1+0x1620] ;  /* 0x00162000018e7983 */ /* 0x000ea20000300800 */
[----:B------:R-:W-:-:S03]  /*54e20*/  IMAD.WIDE R2, R140, 0x4, R4 ;  /* 0x000000048c027825 */ /* 0x000fc600078e0204 */
[----:B------:R1:W-:Y:S04]  /*54e30*/  @P6 STG.E [R136.64], R235 ;  /* 0x000000eb88006986 */ /* 0x0003e8000c101908 */
[----:B------:R3:W-:Y:S01]  /*54e40*/  @P3 STG.E [R138.64], R219 ;  /* 0x000000db8a003986 */ /* 0x0007e2000c101908 */
[----:B-1----:R-:W-:-:S03]  /*54e50*/  IMAD.WIDE R136, R140, 0x4, R6 ;  /* 0x000000048c887825 */ /* 0x002fc600078e0206 */
[----:B------:R-:W2:Y:S04]  /*54e60*/  LDL.LU R235, [R1+0x1e0] ;  /* 0x0001e00001eb7983 */ /* 0x000ea80000300800 */
[----:B---3--:R1:W-:Y:S04]  /*54e70*/  @P5 STG.E [R2.64], R218 ;  /* 0x000000da02005986 */ /* 0x0083e8000c101908 */
        /* <DEDUP_REMOVED lines=9> */
[----:B---3--:R-:W3:Y:S01]  /*54f10*/  LDL.LU R221, [R1+0x134] ;  /* 0x0001340001dd7983 */ /* 0x008ee20000300800 */
        /* <DEDUP_REMOVED lines=8> */
[----:B------:R-:W3:Y:S01]  /*54fa0*/  LDL.LU R212, [R1+0x162c] ;  /* 0x00162c0001d47983 */ /* 0x000ee20000300800 */
[----:B-1----:R-:W-:-:S03]  /*54fb0*/  IMAD.WIDE R136, R138, 0x4, R4 ;  /* 0x000000048a887825 */ /* 0x002fc600078e0204 */
[----:B------:R-:W3:Y:S01]  /*54fc0*/  LDL.LU R217, [R1+0x2a0] ;  /* 0x0002a00001d97983 */ /* 0x000ee20000300800 */
[C---:B------:R-:W-:Y:S01]  /*54fd0*/  IMAD.WIDE R2, R138.reuse, 0x4, R6 ;  /* 0x000000048a027825 */ /* 0x040fe200078e0206 */
[----:B------:R-:W-:Y:S02]  /*54fe0*/  IADD3 R138, R138, c[0x0][0x198], RZ ;  /* 0x000066008a8a7a10 */ /* 0x000fe40007ffe0ff */
[----:B------:R-:W3:Y:S01]  /*54ff0*/  LDL.LU R216, [R1+0x1b0] ;  /* 0x0001b00001d87983 */ /* 0x000ee20000300800 */
[----:B------:R-:W-:-:S03]  /*55000*/  ISETP.LT.AND P2, PT, R213, c[0x0][0x178], !P2 ;  /* 0x00005e00d5007a0c */ /* 0x000fc60005741270 */
[----:B------:R1:W-:Y:S01]  /*55010*/  @P5 STG.E [R136.64], R223 ;  /* 0x000000df88005986 */ /* 0x0003e2000c101908 */
[----:B------:R-:W-:-:S03]  /*55020*/  ISETP.GE.AND P1, PT, R143, c[0x0][0x17c], PT ;  /* 0x00005f008f007a0c */ /* 0x000fc60003f26270 */
[----:B------:R2:W-:Y:S02]  /*55030*/  @P4 STG.E [R2.64], R222 ;  /* 0x000000de02004986 */ /* 0x0005e4000c101908 */
[----:B--2---:R-:W-:Y:S02]  /*55040*/  ISETP.GE.AND P4, PT, R142, c[0x0][0x17c], PT ;  /* 0x00005f008e007a0c */ /* 0x004fe40003f86270 */
[----:B------:R-:W2:Y:S04]  /*55050*/  LDL.LU R142, [R1+0x1630] ;  /* 0x00163000018e7983 */ /* 0x000ea80000300800 */
[----:B-1----:R-:W2:Y:S01]  /*55060*/  LDL.LU R223, [R1+0x2a4] ;  /* 0x0002a40001df7983 */ /* 0x002ea20000300800 */
[----:B------:R-:W-:-:S03]  /*55070*/  IMAD.WIDE R2, R138, 0x4, R4 ;  /* 0x000000048a027825 */ /* 0x000fc600078e0204 */
[----:B------:R-:W2:Y:S04]  /*55080*/  LDL.LU R222, [R1+0x1b4] ;  /* 0x0001b40001de7983 */ /* 0x000ea80000300800 */
[----:B------:R-:W2:Y:S04]  /*55090*/  LDL.LU R143, [R1+0x1638] ;  /* 0x00163800018f7983 */ /* 0x000ea80000300800 */
[----:B------:R1:W-:Y:S02]  /*550a0*/  @P6 STG.E [R2.64], R235 ;  /* 0x000000eb02006986 */ /* 0x0003e4000c101908 */
[----:B-1----:R-:W-:-:S02]  /*550b0*/  IMAD.WIDE R2, R138, 0x4, R6 ;  /* 0x000000048a027825 */ /* 0x002fc400078e0206 */
[----:B------:R-:W2:Y:S04]  /*550c0*/  LDL.LU R235, [R1+0x2c0] ;  /* 0x0002c00001eb7983 */ /* 0x000ea80000300800 */
[----:B------:R1:W-:Y:S04]  /*550d0*/  @P2 STG.E [R2.64], R219 ;  /* 0x000000db02002986 */ /* 0x0003e8000c101908 */
[----:B-1----:R-:W2:Y:S01]  /*550e0*/  LDL.LU R219, [R1+0x1d0] ;  /* 0x0001d00001db7983 */ /* 0x002ea20000300800 */
        /* <DEDUP_REMOVED lines=14> */
[----:B---3--:R3:W-:Y:S03]  /*551d0*/  @P3 STG.E [R138.64], R221 ;  /* 0x000000dd8a003986 */ /* 0x0087e6000c101908 */
[C---:B-1----:R-:W-:Y:S01]  /*551e0*/  IMAD.WIDE R136, R140.reuse, 0x4, R6 ;  /* 0x000000048c887825 */ /* 0x042fe200078e0206 */
[----:B------:R-:W4:Y:S01]  /*551f0*/  LDL.LU R218, [R1+0x2c4] ;  /* 0x0002c40001da7983 */ /* 0x000f220000300800 */
[----:B---3--:R-:W-:-:S03]  /*55200*/  IADD3 R139, R140, c[0x0][0x198], RZ ;  /* 0x000066008c8b7a10 */ /* 0x008fc60007ffe0ff */
[----:B------:R1:W-:Y:S01]  /*55210*/  @P6 STG.E [R2.64], R217 ;  /* 0x000000d902006986 */ /* 0x0003e2000c101908 */
[----:B------:R-:W-:Y:S02]  /*55220*/  ISETP.LT.AND P6, PT, R214, c[0x0][0x178], !P4 ;  /* 0x00005e00d6007a0c */ /* 0x000fe400067c1270 */
[----:B------:R-:W-:Y:S01]  /*55230*/  ISETP.LT.AND P4, PT, R213, c[0x0][0x178], !P4 ;  /* 0x00005e00d5007a0c */ /* 0x000fe20006781270 */
[----:B------:R3:W-:Y:S01]  /*55240*/  @P0 STG.E [R136.64], R216 ;  /* 0x000000d888000986 */ /* 0x0007e2000c101908 */
[----:B------:R-:W-:-:S03]  /*55250*/  IADD3 R138, R139, c[0x0][0x198], RZ ;  /* 0x000066008b8a7a10 */ /* 0x000fc60007ffe0ff */
[----:B------:R-:W4:Y:S01]  /*55260*/  LDL.LU R221, [R1+0x1d4] ;  /* 0x0001d40001dd7983 */ /* 0x000f220000300800 */
[----:B-1----:R-:W-:-:S04]  /*55270*/  IMAD.WIDE R2, R139, 0x4, R6 ;  /* 0x000000048b027825 */ /* 0x002fc800078e0206 */
[----:B---3--:R-:W-:Y:S01]  /*55280*/  IMAD.WIDE R136, R139, 0x4, R4 ;  /* 0x000000048b887825 */ /* 0x008fe200078e0204 */
[----:B--2---:R-:W-:Y:S02]  /*55290*/  ISETP.GE.AND P0, PT, R142, c[0x0][0x17c], PT ;  /* 0x00005f008e007a0c */ /* 0x004fe40003f06270 */
[----:B------:R-:W2:Y:S04]  /*552a0*/  LDL.LU R142, [R1+0x1640] ;  /* 0x00164000018e7983 */ /* 0x000ea80000300800 */
[----:B------:R1:W-:Y:S04]  /*552b0*/  @P5 STG.E [R136.64], R223 ;  /* 0x000000df88005986 */ /* 0x0003e8000c101908 */
[----:B------:R3:W-:Y:S01]  /*552c0*/  @P1 STG.E [R2.64], R222 ;  /* 0x000000de02001986 */ /* 0x0007e2000c101908 */
        /* <DEDUP_REMOVED lines=836> */
[----:B------:R1:W-:Y:S04]  /*58710*/  @P5 STG.E [R136.64], R223 ;  /* 0x000000df88005986 */ /* 0x0003e8000c101908 */
[----:B------:R2:W-:Y:S02]  /*58720*/  @P4 STG.E [R2.64], R222 ;  /* 0x000000de02004986 */ /* 0x0005e4000c101908 */
[----:B--2---:R-:W-:Y:S02]  /*58730*/  ISETP.GE.AND P4, PT, R142, c[0x0][0x17c], PT ;  /* 0x00005f008e007a0c */ /* 0x004fe40003f86270 */
[----:B------:R-:W2:Y:S04]  /*58740*/  LDL.LU R142, [R1+0x1854] ;  /* 0x00185400018e7983 */ /* 0x000ea80000300800 */
[----:B-1----:R-:W2:Y:S01]  /*58750*/  LDL.LU R223, [R1+0x4bc] ;  /* 0x0004bc0001df7983 */ /* 0x002ea20000300800 */
[----:B------:R-:W-:-:S03]  /*58760*/  IMAD.WIDE R2, R138, 0x4, R4 ;  /* 0x000000048a027825 */ /* 0x000fc600078e0204 */
[----:B------:R-:W2:Y:S04]  /*58770*/  LDL.LU R222, [R1+0x27c] ;  /* 0x00027c0001de7983 */ /* 0x000ea80000300800 */
[----:B------:R1:W-:Y:S02]  /*58780*/  @P6 STG.E [R2.64], R235 ;  /* 0x000000eb02006986 */ /* 0x0003e4000c101908 */
[----:B-1----:R-:W-:-:S05]  /*58790*/  IMAD.WIDE R2, R138, 0x4, R6 ;  /* 0x000000048a027825 */ /* 0x002fca00078e0206 */
[----:B------:R1:W-:Y:S01]  /*587a0*/  @P2 STG.E [R2.64], R219 ;  /* 0x000000db02002986 */ /* 0x0003e2000c101908 */
[----:B----4-:R-:W-:-:S03]  /*587b0*/  ISETP.GE.AND P2, PT, R141, c[0x0][0x17c], PT ;  /* 0x00005f008d007a0c */ /* 0x010fc60003f46270 */
[----:B------:R-:W4:Y:S01]  /*587c0*/  LDL.LU R141, [R1+0x1878] ;  /* 0x00187800018d7983 */ /* 0x000f220000300800 */
[----:B------:R-:W-:Y:S02]  /*587d0*/  ISETP.LT.AND P5, PT, R214, c[0x0][0x178], !P3 ;  /* 0x00005e00d6007a0c */ /* 0x000fe40005fa1270 */
[C---:B------:R-:W-:Y:S01]  /*587e0*/  ISETP.LT.AND P3, PT, R213.reuse, c[0x0][0x178], !P3 ;  /* 0x00005e00d5007a0c */ /* 0x040fe20005f61270 */
[----:B------:R-:W4:Y:S01]  /*587f0*/  LDL.LU R235, [R1+0x4c8] ;  /* 0x0004c80001eb7983 */ /* 0x000f220000300800 */
[----:B------:R-:W-:Y:S02]  /*58800*/  IADD3 R140, R138, c[0x0][0x198], RZ ;  /* 0x000066008a8c7a10 */ /* 0x000fe40007ffe0ff */
[----:B------:R-:W-:Y:S01]  /*58810*/  ISETP.LT.AND P6, PT, R214, c[0x0][0x178], !P0 ;  /* 0x00005e00d6007a0c */ /* 0x000fe200047c1270 */
[----:B-1----:R-:W4:Y:S01]  /*58820*/  LDL.LU R219, [R1+0x58] ;  /* 0x0000580001db7983 */ /* 0x002f220000300800 */
[----:B------:R-:W-:Y:S01]  /*58830*/  ISETP.LT.AND P0, PT, R213, c[0x0][0x178], !P0 ;  /* 0x00005e00d5007a0c */ /* 0x000fe20004701270 */
[----:B------:R-:W-:-:S04]  /*58840*/  IMAD.WIDE R136, R140, 0x4, R4 ;  /* 0x000000048c887825 */ /* 0x000fc800078e0204 */
[C---:B------:R-:W-:Y:S01]  /*58850*/  IMAD.WIDE R138, R140.reuse, 0x4, R6 ;  /* 0x000000048c8a7825 */ /* 0x040fe200078e0206 */
[----:B------:R-:W-:Y:S01]  /*58860*/  IADD3 R140, R140, c[0x0][0x198], RZ ;  /* 0x000066008c8c7a10 */ /* 0x000fe20007ffe0ff */
[----:B------:R1:W-:Y:S01]  /*58870*/  @P5 STG.E [R136.64], R218 ;  /* 0x000000da88005986 */ /* 0x0003e2000c101908 */
[----:B------:R-:W-:-:S03]  /*58880*/  ISETP.GE.AND P1, PT, R143, c[0x0][0x17c], PT ;  /* 0x00005f008f007a0c */ /* 0x000fc60003f26270 */
[----:B------:R-:W4:Y:S01]  /*58890*/  LDL.LU R143, [R1+0x187c] ;  /* 0x00187c00018f7983 */ /* 0x000f220000300800 */
[----:B------:R-:W-:-:S03]  /*588a0*/  IMAD.WIDE R2, R140, 0x4, R4 ;  /* 0x000000048c027825 */ /* 0x000fc600078e0204 */
[----:B---3--:R3:W-:Y:S04]  /*588b0*/  @P3 STG.E [R138.64], R221 ;  /* 0x000000dd8a003986 */ /* 0x0087e8000c101908 */
[----:B-1----:R-:W4:Y:S01]  /*588c0*/  LDL.LU R218, [R1+0x4cc] ;  /* 0x0004cc0001da7983 */ /* 0x002f220000300800 */
[----:B------:R-:W-:Y:S01]  /*588d0*/  IMAD.WIDE R136, R140, 0x4, R6 ;  /* 0x000000048c887825 */ /* 0x000fe200078e0206 */
[----:B------:R-:W-:Y:S02]  /*588e0*/  ISETP.LT.AND P5, PT, R214, c[0x0][0x178], !P1 ;  /* 0x00005e00d6007a0c */ /* 0x000fe40004fa1270 */
[----:B------:R1:W-:Y:S04]  /*588f0*/  @P6 STG.E [R2.64], R217 ;  /* 0x000000d902006986 */ /* 0x0003e8000c101908 */
[----:B---3--:R-:W3:Y:S01]  /*58900*/  LDL.LU R221, [R1+0x5c] ;  /* 0x00005c0001dd7983 */ /* 0x008ee20000300800 */
[----:B------:R-:W-:-:S03]  /*58910*/  ISETP.LT.AND P1, PT, R213, c[0x0][0x178], !P1 ;  /* 0x00005e00d5007a0c */ /* 0x000fc60004f21270 */
[----:B------:R2:W-:Y:S01]  /*58920*/  @P0 STG.E [R136.64], R216 ;  /* 0x000000d888000986 */ /* 0x0005e2000c101908 */
[----:B------:R-:W-:-:S05]  /*58930*/  IADD3 R140, R140, c[0x0][0x198], RZ ;  /* 0x000066008c8c7a10 */ /* 0x000fca0007ffe0ff */
[----:B-1----:R-:W-:Y:S01]  /*58940*/  IMAD.WIDE R2, R140, 0x4, R4 ;  /* 0x000000048c027825 */ /* 0x002fe200078e0204 */
[----:B--2---:R-:W-:Y:S02]  /*58950*/  ISETP.GE.AND P0, PT, R142, c[0x0][0x17c], PT ;  /* 0x00005f008e007a0c */ /* 0x004fe40003f06270 */
[----:B------:R-:W2:Y:S01]  /*58960*/  LDL.LU R142, [R1+0x1850] ;  /* 0x00185000018e7983 */ /* 0x000ea20000300800 */
[----:B------:R-:W-:-:S03]  /*58970*/  IMAD.WIDE R136, R140, 0x4, R6 ;  /* 0x000000048c887825 */ /* 0x000fc600078e0206 */
[----:B------:R-:W2:Y:S04]  /*58980*/  LDL.LU R217, [R1+0x4f8] ;  /* 0x0004f80001d97983 */ /* 0x000ea80000300800 */
[----:B------:R1:W-:Y:S04]  /*58990*/  @P5 STG.E [R2.64], R223 ;  /* 0x000000df02005986 */ /* 0x0003e8000c101908 */
[----:B------:R1:W-:Y:S04]  /*589a0*/  @P1 STG.E [R136.64], R222 ;  /* 0x000000de88001986 */ /* 0x0003e8000c101908 */
[----:B------:R-:W2:Y:S01]  /*589b0*/  LDL.LU R216, [R1+0x488] ;  /* 0x0004880001d87983 */ /* 0x000ea20000300800 */
[----:B----4-:R-:W-:-:S03]  /*589c0*/  ISETP.GE.AND P1, PT, R141, c[0x0][0x17c], PT ;  /* 0x00005f008d007a0c */ /* 0x010fc60003f26270 */
[----:B------:R-:W4:Y:S04]  /*589d0*/  LDL.LU R141, [R1+0x1860] ;  /* 0x00186000018d7983 */ /* 0x000f280000300800 */
[----:B-1----:R-:W4:Y:S04]  /*589e0*/  LDL.LU R223, [R1+0x4fc] ;  /* 0x0004fc0001df7983 */ /* 0x002f280000300800 */
[----:B------:R-:W4:Y:S01]  /*589f0*/  LDL.LU R222, [R1+0x48c] ;  /* 0x00048c0001de7983 */ /* 0x000f220000300800 */
[----:B------:R-:W-:Y:S02]  /*58a00*/  ISETP.LT.AND P6, PT, R214, c[0x0][0x178], !P4 ;  /* 0x00005e00d6007a0c */ /* 0x000fe400067c1270 */
[----:B------:R-:W-:-:S02]  /*58a10*/  ISETP.LT.AND P4, PT, R213, c[0x0][0x178], !P4 ;  /* 0x00005e00d5007a0c */ /* 0x000fc40006781270 */
[----:B------:R-:W-:Y:S02]  /*58a20*/  IADD3 R138, R140, c[0x0][0x198], RZ ;  /* 0x000066008c8a7a10 */ /* 0x000fe40007ffe0ff */
[----:B------:R-:W-:Y:S02]  /*58a30*/  ISETP.LT.AND P5, PT, R214, c[0x0][0x178], !P2 ;  /* 0x00005e00d6007a0c */ /* 0x000fe400057a1270 */
[----:B------:R-:W-:Y:S01]  /*58a40*/  ISETP.LT.AND P2, PT, R213, c[0x0][0x178], !P2 ;  /* 0x00005e00d5007a0c */ /* 0x000fe20005741270 */
[----:B------:R-:W-:-:S04]  /*58a50*/  IMAD.WIDE R2, R138, 0x4, R4 ;  /* 0x000000048a027825 */ /* 0x000fc800078e0204 */
[C---:B------:R-:W-:Y:S01]  /*58a60*/  IMAD.WIDE R136, R138.reuse, 0x4, R6 ;  /* 0x000000048a887825 */ /* 0x040fe200078e0206 */
[----:B------:R-:W-:Y:S01]  /*58a70*/  IADD3 R138, R138, c[0x0][0x198], RZ ;  /* 0x000066008a8a7a10 */ /* 0x000fe20007ffe0ff */
[----:B------:R1:W-:Y:S01]  /*58a80*/  @P6 STG.E [R2.64], R235 ;  /* 0x000000eb02006986 */ /* 0x0003e2000c101908 */
[----:B------:R-:W-:Y:S02]  /*58a90*/  ISETP.GE.AND P3, PT, R212, c[0x0][0x17c], PT ;  /* 0x00005f00d4007a0c */ /* 0x000fe40003f66270 */
[C---:B------:R-:W-:Y:S01]  /*58aa0*/  IADD3 R140, R138.reuse, c[0x0][0x198], RZ ;  /* 0x000066008a8c7a10 */ /* 0x040fe20007ffe0ff */
[----:B------:R-:W4:Y:S04]  /*58ab0*/  LDL.LU R212, [R1+0x1874] ;  /* 0x0018740001d47983 */ /* 0x000f280000300800 */
[----:B------:R3:W-:Y:S01]  /*58ac0*/  @P4 STG.E [R136.64], R219 ;  /* 0x000000db88004986 */ /* 0x0007e2000c101908 */
[----:B-1----:R-:W-:-:S03]  /*58ad0*/  IMAD.WIDE R2, R138, 0x4, R4 ;  /* 0x000000048a027825 */ /* 0x002fc600078e0204 */
[----:B------:R-:W4:Y:S01]  /*58ae0*/  LDL.LU R235, [R1+0x508] ;  /* 0x0005080001eb7983 */ /* 0x000f220000300800 */
[----:B------:R-:W-:Y:S01]  /*58af0*/  IMAD.WIDE R138, R138, 0x4, R6 ;  /* 0x000000048a8a7825 */ /* 0x000fe200078e0206 */
[----:B------:R-:W-:Y:S02]  /*58b00*/  ISETP.GE.AND P4, PT, R143, c[0x0][0x17c], PT ;  /* 0x00005f008f007a0c */ /* 0x000fe40003f86270 */
[----:B---3--:R-:W3:Y:S01]  /*58b10*/  LDL.LU R219, [R1+0x338] ;  /* 0x0003380001db7983 */ /* 0x008ee20000300800 */
[----:B------:R-:W-:-:S03]  /*58b20*/  ISETP.LT.AND P6, PT, R214, c[0x0][0x178], !P3 ;  /* 0x00005e00d6007a0c */ /* 0x000fc60005fc1270 */
[----:B------:R1:W-:Y:S04]  /*58b30*/  @P5 STG.E [R2.64], R218 ;  /* 0x000000da02005986 */ /* 0x0003e8000c101908 */
[----:B------:R-:W3:Y:S04]  /*58b40*/  LDL.LU R143, [R1+0x1890] ;  /* 0x00189000018f7983 */ /* 0x000ee80000300800 */
[----:B------:R2:W-:Y:S04]  /*58b50*/  @P2 STG.E [R138.64], R221 ;  /* 0x000000dd8a002986 */ /* 0x0005e8000c101908 */
[----:B-1----:R-:W3:Y:S01]  /*58b60*/  LDL.LU R218, [R1+0x50c] ;  /* 0x00050c0001da7983 */ /* 0x002ee20000300800 */
[----:B--2---:R-:W-:-:S03]  /*58b70*/  ISETP.GE.AND P2, PT, R142, c[0x0][0x17c], PT ;  /* 0x00005f008e007a0c */ /* 0x004fc60003f46270 */
[----:B------:R-:W3:Y:S01]  /*58b80*/  LDL.LU R221, [R1+0x33c] ;  /* 0x00033c0001dd7983 */ /* 0x000ee20000300800 */
[----:B------:R-:W-:Y:S01]  /*58b90*/  ISETP.LT.AND P3, PT, R213, c[0x0][0x178], !P3 ;  /* 0x00005e00d5007a0c */ /* 0x000fe20005f61270 */
[----:B------:R-:W-:Y:S01]  /*58ba0*/  IMAD.WIDE R2, R140, 0x4, R4 ;  /* 0x000000048c027825 */ /* 0x000fe200078e0204 */
[----:B------:R-:W-:Y:S01]  /*58bb0*/  ISETP.LT.AND P5, PT, R214, c[0x0][0x178], !P0 ;  /* 0x00005e00d6007a0c */ /* 0x000fe200047a1270 */
[----:B------:R-:W3:Y:S02]  /*58bc0*/  LDL.LU R142, [R1+0x1894] ;  /* 0x00189400018e7983 */ /* 0x000ee40000300800 */
[C---:B------:R-:W-:Y:S02]  /*58bd0*/  IMAD.WIDE R136, R140.reuse, 0x4, R6 ;  /* 0x000000048c887825 */ /* 0x040fe400078e0206 */
[----:B------:R-:W3:Y:S01]  /*58be0*/  LDL.LU R234, [R1+0x4e8] ;  /* 0x0004e80001ea7983 */ /* 0x000ee20000300800 */
[----:B------:R-:W-:-:S03]  /*58bf0*/  IADD3 R140, R140, c[0x0][0x198], RZ ;  /* 0x000066008c8c7a10 */ /* 0x000fc60007ffe0ff */
[----:B------:R1:W-:Y:S01]  /*58c00*/  @P6 STG.E [R2.64], R217 ;  /* 0x000000d902006986 */ /* 0x0003e2000c101908 */
[----:B------:R-:W-:-:S03]  /*58c10*/  ISETP.LT.AND P0, PT, R213, c[0x0][0x178], !P0 ;  /* 0x00005e00d5007a0c */ /* 0x000fc60004701270 */
[----:B------:R1:W-:Y:S04]  /*58c20*/  @P3 STG.E [R136.64], R216 ;  /* 0x000000d888003986 */ /* 0x0003e8000c101908 */
[----:B-1----:R-:W3:Y:S01]  /*58c30*/  LDL.LU R217, [R1+0x68] ;  /* 0x0000680001d97983 */ /* 0x002ee20000300800 */
[----:B------:R-:W-:-:S03]  /*58c40*/  IMAD.WIDE R2, R140, 0x4, R4 ;  /* 0x000000048c027825 */ /* 0x000fc600078e0204 */
[----:B------:R-:W3:Y:S01]  /*58c50*/  LDL.LU R216, [R1+0x185c] ;  /* 0x00185c0001d87983 */ /* 0x000ee20000300800 */
[----:B------:R-:W-:-:S03]  /*58c60*/  IMAD.WIDE R136, R140, 0x4, R6 ;  /* 0x000000048c887825 */ /* 0x000fc600078e0206 */
[----:B----4-:R1:W-:Y:S04]  /*58c70*/  @P5 STG.E [R2.64], R223 ;  /* 0x000000df02005986 */ /* 0x0103e8000c101908 */
[----:B------:R4:W-:Y:S04]  /*58c80*/  @P0 STG.E [R136.64], R222 ;  /* 0x000000de88000986 */ /* 0x0009e8000c101908 */
[----:B-1----:R-:W2:Y:S04]  /*58c90*/  LDL.LU R223, [R1+0x4ec] ;  /* 0x0004ec0001df7983 */ /* 0x002ea80000300800 */
[----:B----4-:R-:W4:Y:S01]  /*58ca0*/  LDL.LU R222, [R1+0x6c] ;  /* 0x00006c0001de7983 */ /* 0x010f220000300800 */
[----:B------:R-:W-:-:S02]  /*58cb0*/  ISETP.LT.AND P6, PT, R214, c[0x0][0x178], !P1 ;  /* 0x00005e00d6007a0c */ /* 0x000fc40004fc1270 */
[C---:B------:R-:W-:Y:S02]  /*58cc0*/  ISETP.LT.AND P1, PT, R213.reuse, c[0x0][0x178], !P1 ;  /* 0x00005e00d5007a0c */ /* 0x040fe40004f21270 */
[----:B------:R-:W-:Y:S02]  /*58cd0*/  IADD3 R140, R140, c[0x0][0x198], RZ ;  /* 0x000066008c8c7a10 */ /* 0x000fe40007ffe0ff */
[----:B------:R-:W-:Y:S02]  /*58ce0*/  ISETP.LT.AND P5, PT, R214, c[0x0][0x178], !P4 ;  /* 0x00005e00d6007a0c */ /* 0x000fe400067a1270 */
[----:B------:R-:W-:Y:S01]  /*58cf0*/  ISETP.LT.AND P4, PT, R213, c[0x0][0x178], !P4 ;  /* 0x00005e00d5007a0c */ /* 0x000fe20006781270 */
[C---:B------:R-:W-:Y:S01]  /*58d00*/  IMAD.WIDE R136, R140.reuse, 0x4, R4 ;  /* 0x000000048c887825 */ /* 0x040fe200078e0204 */
[----:B------:R-:W-:Y:S02]  /*58d10*/  ISETP.GE.AND P3, PT, R141, c[0x0][0x17c], PT ;  /* 0x00005f008d007a0c */ /* 0x000fe40003f66270 */
[C---:B------:R-:W-:Y:S01]  /*58d20*/  IADD3 R2, R140.reuse, c[0x0][0x198], RZ ;  /* 0x000066008c027a10 */ /* 0x040fe20007ffe0ff */
[--C-:B------:R-:W-:Y:S01]  /*58d30*/  IMAD.WIDE R140, R140, 0x4, R6.reuse ;  /* 0x000000048c8c7825 */ /* 0x100fe200078e0206 */
[----:B------:R-:W-:Y:S01]  /*58d40*/  ISETP.GE.AND P0, PT, R212, c[0x0][0x17c], PT ;  /* 0x00005f00d4007a0c */ /* 0x000fe20003f06270 */
[----:B------:R1:W-:Y:S01]  /*58d50*/  @P6 STG.E [R136.64], R235 ;  /* 0x000000eb88006986 */ /* 0x0003e2000c101908 */
[----:B------:R-:W-:Y:S01]  /*58d60*/  ISETP.LT.AND P6, PT, R214, c[0x0][0x178], !P2 ;  /* 0x00005e00d6007a0c */ /* 0x000fe200057c1270 */
[----:B------:R-:W-:-:S02]  /*58d70*/  IMAD.WIDE R138, R2, 0x4, R6 ;  /* 0x00000004028a7825 */ /* 0x000fc400078e0206 */
[----:B------:R-:W4:Y:S04]  /*58d80*/  LDL.LU R212, [R1+0x1870] ;  /* 0x0018700001d47983 */ /* 0x000f280000300800 */
[----:B---3--:R3:W-:Y:S01]  /*58d90*/  @P1 STG.E [R140.64], R219 ;  /* 0x000000db8c001986 */ /* 0x0087e2000c101908 */
[----:B-1----:R-:W-:-:S03]  /*58da0*/  IMAD.WIDE R136, R2, 0x4, R4 ;  /* 0x0000000402887825 */ /* 0x002fc600078e0204 */
[----:B------:R-:W4:Y:S01]  /*58db0*/  LDL.LU R235, [R1+0x4d8] ;  /* 0x0004d80001eb7983 */ /* 0x000f220000300800 */
[----:B------:R-:W-:-:S03]  /*58dc0*/  ISETP.GE.AND P1, PT, R143, c[0x0][0x17c], PT ;  /* 0x00005f008f007a0c */ /* 0x000fc60003f26270 */
[----:B---3--:R-:W3:Y:S01]  /*58dd0*/  LDL.LU R219, [R1+0x48] ;  /* 0x0000480001db7983 */ /* 0x008ee20000300800 */
[----:B------:R-:W-:-:S03]  /*58de0*/  IADD3 R140, R2, c[0x0][0x198], RZ ;  /* 0x00006600028c7a10 */ /* 0x000fc60007ffe0ff */
[----:B------:R1:W-:Y:S01]  /*58df0*/  @P5 STG.E [R136.64], R218 ;  /* 0x000000da88005986 */ /* 0x0003e2000c101908 */
[----:B------:R-:W-:-:S03]  /*58e00*/  ISETP.LT.AND P2, PT, R213, c[0x0][0x178], !P2 ;  /* 0x00005e00d5007a0c */ /* 0x000fc60005741270 */
[----:B------:R-:W3:Y:S01]  /*58e10*/  LDL.LU R143, [R1+0x188c] ;  /* 0x00188c00018f7983 */ /* 0x000ee20000300800 */
[----:B------:R-:W-:-:S03]  /*58e20*/  IMAD.WIDE R2, R140, 0x4, R4 ;  /* 0x000000048c027825 */ /* 0x000fc600078e0204 */
[----:B------:R1:W-:Y:S04]  /*58e30*/  @P4 STG.E [R138.64], R221 ;  /* 0x000000dd8a004986 */ /* 0x0003e8000c101908 */
[----:B-1----:R-:W3:Y:S04]  /*58e40*/  LDL.LU R218, [R1+0x4dc] ;  /* 0x0004dc0001da7983 */ /* 0x002ee80000300800 */
[----:B------:R-:W3:Y:S01]  /*58e50*/  LDL.LU R221, [R1+0x4c] ;  /* 0x00004c0001dd7983 */ /* 0x000ee20000300800 */
[----:B------:R-:W-:-:S03]  /*58e60*/  ISETP.LT.AND P5, PT, R214, c[0x0][0x178], !P3 ;  /* 0x00005e00d6007a0c */ /* 0x000fc60005fa1270 */
[----:B------:R1:W-:Y:S01]  /*58e70*/  @P6 STG.E [R2.64], R234 ;  /* 0x000000ea02006986 */ /* 0x0003e2000c101908 */
[----:B------:R-:W-:Y:S02]  /*58e80*/  IADD3 R141, R140, c[0x0][0x198], RZ ;  /* 0x000066008c8d7a10 */ /* 0x000fe40007ffe0ff */
[----:B------:R-:W-:Y:S02]  /*58e90*/  ISETP.GE.AND P4, PT, R142, c[0x0][0x17c], PT ;  /* 0x00005f008e007a0c */ /* 0x000fe40003f86270 */
[----:B------:R-:W3:Y:S01]  /*58ea0*/  LDL.LU R142, [R1+0x18a4] ;  /* 0x0018a400018e7983 */ /* 0x000ee20000300800 */
[----:B-1----:R-:W-:Y:S01]  /*58eb0*/  IMAD.WIDE R2, R140, 0x4, R6 ;  /* 0x000000048c027825 */ /* 0x002fe200078e0206 */
[----:B------:R-:W-:-:S04]  /*58ec0*/  ISETP.LT.AND P3, PT, R213, c[0x0][0x178], !P3 ;  /* 0x00005e00d5007a0c */ /* 0x000fc80005f61270 */
[----:B------:R1:W-:Y:S01]  /*58ed0*/  @P2 STG.E [R2.64], R217 ;  /* 0x000000d902002986 */ /* 0x0003e2000c101908 */
[----:B------:R-:W-:-:S03]  /*58ee0*/  IMAD.WIDE R136, R141, 0x4, R4 ;  /* 0x000000048d887825 */ /* 0x000fc600078e0204 */
[----:B-1----:R-:W3:Y:S01]  /*58ef0*/  LDL.LU R217, [R1+0x30] ;  /* 0x0000300001d97983 */ /* 0x002ee20000300800 */
[----:B------:R-:W-:-:S03]  /*58f00*/  IMAD.WIDE R138, R141, 0x4, R6 ;  /* 0x000000048d8a7825 */ /* 0x000fc600078e0206 */
[----:B------:R-:W3:Y:S01]  /*58f10*/  LDL.LU R140, [R1+0x18a8] ;  /* 0x0018a800018c7983 */ /* 0x000ee20000300800 */
[----:B------:R-:W-:-:S03]  /*58f20*/  ISETP.GE.AND P2, PT, R216, c[0x0][0x17c], PT ;  /* 0x00005f00d8007a0c */ /* 0x000fc60003f46270 */
[----:B--2---:R1:W-:Y:S04]  /*58f30*/  @P5 STG.E [R136.64], R223 ;  /* 0x000000df88005986 */ /* 0x0043e8000c101908 */
[----:B----4-:R2:W-:Y:S04]  /*58f40*/  @P3 STG.E [R138.64], R222 ;  /* 0x000000de8a003986 */ /* 0x0105e8000c101908 */
[----:B-1----:R-:W4:Y:S04]  /*58f50*/  LDL.LU R223, [R1+0x34] ;  /* 0x0000340001df7983 */ /* 0x002f280000300800 */
[----:B------:R-:W4:Y:S04]  /*58f60*/  LDL.LU R216, [R1+0x186c] ;  /* 0x00186c0001d87983 */ /* 0x000f280000300800 */
[----:B--2---:R-:W2:Y:S01]  /*58f70*/  LDL.LU R222, [R1+0x10] ;  /* 0x0000100001de7983 */ /* 0x004ea20000300800 */
[----:B------:R-:W-:-:S02]  /*58f80*/  ISETP.LT.AND P6, PT, R214, c[0x0][0x178], !P0 ;  /* 0x00005e00d6007a0c */ /* 0x000fc400047c1270 */
[----:B------:R-:W-:Y:S02]  /*58f90*/  ISETP.LT.AND P0, PT, R213, c[0x0][0x178], !P0 ;  /* 0x00005e00d5007a0c */ /* 0x000fe40004701270 */
[----:B------:R-:W-:Y:S02]  /*58fa0*/  IADD3 R141, R141, c[0x0][0x198], RZ ;  /* 0x000066008d8d7a10 */ /* 0x000fe40007ffe0ff */
[----:B------:R-:W-:Y:S02]  /*58fb0*/  ISETP.LT.AND P5, PT, R214, c[0x0][0x178], !P1 ;  /* 0x00005e00d6007a0c */ /* 0x000fe40004fa1270 */
[----:B------:R-:W-:Y:S01]  /*58fc0*/  ISETP.LT.AND P1, PT, R213, c[0x0][0x178], !P1 ;  /* 0x00005e00d5007a0c */ /* 0x000fe20004f21270 */
[----:B------:R-:W-:-:S04]  /*58fd0*/  IMAD.WIDE R2, R141, 0x4, R4 ;  /* 0x000000048d027825 */ /* 0x000fc800078e0204 */
[C---:B------:R-:W-:Y:S01]  /*58fe0*/  IMAD.WIDE R136, R141.reuse, 0x4, R6 ;  /* 0x000000048d887825 */ /* 0x040fe200078e0206 */
[----:B------:R-:W-:Y:S01]  /*58ff0*/  IADD3 R141, R141, c[0x0][0x198], RZ ;  /* 0x000066008d8d7a10 */ /* 0x000fe20007ffe0ff */
[----:B------:R1:W-:Y:S04]  /*59000*/  @P6 STG.E [R2.64], R235 ;  /* 0x000000eb02006986 */ /* 0x0003e8000c101908 */
[----:B---3--:R3:W-:Y:S01]  /*59010*/  @P0 STG.E [R136.64], R219 ;  /* 0x000000db88000986 */ /* 0x0087e2000c101908 */
[----:B------:R-:W-:Y:S01]  /*59020*/  ISETP.GE.AND P3, PT, R212, c[0x0][0x17c], PT ;  /* 0x00005f00d4007a0c */ /* 0x000fe20003f66270 */
[C---:B-1----:R-:W-:Y:S02]  /*59030*/  IMAD.WIDE R2, R141.reuse, 0x4, R4 ;  /* 0x000000048d027825 */ /* 0x042fe400078e0204 */
[----:B------:R-:W2:Y:S02]  /*59040*/  LDL.LU R212, [R1+0x1888] ;  /* 0x0018880001d47983 */ /* 0x000ea40000300800 */
[----:B---3--:R-:W-:Y:S01]  /*59050*/  IMAD.WIDE R136, R141, 0x4, R6 ;  /* 0x000000048d887825 */ /* 0x008fe200078e0206 */
[----:B------:R-:W-:Y:S01]  /*59060*/  ISETP.LT.AND P6, PT, R214, c[0x0][0x178], !P4 ;  /* 0x00005e00d6007a0c */ /* 0x000fe200067c1270 */
[----:B------:R1:W-:Y:S01]  /*59070*/  @P5 STG.E [R2.64], R218 ;  /* 0x000000da02005986 */ /* 0x0003e2000c101908 */
[----:B------:R-:W-:-:S02]  /*59080*/  ISETP.LT.AND P4, PT, R213, c[0x0][0x178], !P4 ;  /* 0x00005e00d5007a0c */ /* 0x000fc40006781270 */
[----:B------:R-:W-:Y:S01]  /*59090*/  IADD3 R138, R141, c[0x0][0x198], RZ ;  /* 0x000066008d8a7a10 */ /* 0x000fe20007ffe0ff */
[----:B------:R3:W-:Y:S01]  /*590a0*/  @P1 STG.E [R136.64], R221 ;  /* 0x000000dd88001986 */ /* 0x0007e2000c101908 */
[----:B------:R-:W-:-:S03]  /*590b0*/  ISETP.LT.AND P5, PT, R214, c[0x0][0x178], !P2 ;  /* 0x00005e00d6007a0c */ /* 0x000fc600057a1270 */
[C---:B-1----:R-:W-:Y:S01]  /*590c0*/  IMAD.WIDE R2, R138.reuse, 0x4, R4 ;  /* 0x000000048a027825 */ /* 0x042fe200078e0204 */
[----:B---3--:R-:W3:Y:S03]  /*590d0*/  LDL.LU R221, [R1+0x14] ;  /* 0x0000140001dd7983 */ /* 0x008ee60000300800 */
[C---:B------:R-:W-:Y:S01]  /*590e0*/  IMAD.WIDE R136, R138.reuse, 0x4, R6 ;  /* 0x000000048a887825 */ /* 0x040fe200078e0206 */
[----:B------:R-:W-:Y:S02]  /*590f0*/  IADD3 R138, R138, c[0x0][0x198], RZ ;  /* 0x000066008a8a7a10 */ /* 0x000fe40007ffe0ff */
[----:B------:R-:W-:Y:S02]  /*59100*/  ISETP.LT.AND P2, PT, R213, c[0x0][0x178], !P2 ;  /* 0x00005e00d5007a0c */ /* 0x000fe40005741270 */
[----:B------:R-:W-:Y:S02]  /*59110*/  ISETP.GE.AND P0, PT, R143, c[0x0][0x17c], PT ;  /* 0x00005f008f007a0c */ /* 0x000fe40003f06270 */
[----:B------:R-:W-:Y:S01]  /*59120*/  ISETP.GE.AND P1, PT, R142, c[0x0][0x17c], PT ;  /* 0x00005f008e007a0c */ /* 0x000fe20003f26270 */
[----:B------:R-:W3:Y:S04]  /*59130*/  LDL.LU R143, [R1+0x18a0] ;  /* 0x0018a000018f7983 */ /* 0x000ee80000300800 */
[----:B------:R-:W3:Y:S04]  /*59140*/  LDL.LU R142, [R1+0x18b8] ;  /* 0x0018b800018e7983 */ /* 0x000ee80000300800 */
[----:B------:R-:W3:Y:S04]  /*59150*/  LDL.LU R141, [R1+0x18bc] ;  /* 0x0018bc00018d7983 */ /* 0x000ee80000300800 */
[----:B------:R1:W-:Y:S04]  /*59160*/  @P6 STG.E [R2.64], R217 ;  /* 0x000000d902006986 */ /* 0x0003e8000c101908 */
[----:B------:R1:W-:Y:S01]  /*59170*/  @P4 STG.E [R136.64], R36 ;  /* 0x0000002488004986 */ /* 0x0003e2000c101908 */
[----:B------:R-:W-:Y:S01]  /*59180*/  ISETP.LT.AND P4, PT, R214, c[0x0][0x178], !P3 ;  /* 0x00005e00d6007a0c */ /* 0x000fe20005f81270 */
[C---:B-1----:R-:W-:Y:S01]  /*59190*/  IMAD.WIDE R2, R138.reuse, 0x4, R4 ;  /* 0x000000048a027825 */ /* 0x042fe200078e0204 */
[----:B------:R-:W-:-:S05]  /*591a0*/  IADD3 R36, R138, c[0x0][0x198], RZ ;  /* 0x000066008a247a10 */ /* 0x000fca0007ffe0ff */
[----:B------:R-:W-:Y:S01]  /*591b0*/  IMAD.WIDE R136, R36, 0x4, R4 ;  /* 0x0000000424887825 */ /* 0x000fe200078e0204 */
[----:B----4-:R1:W-:Y:S03]  /*591c0*/  @P5 STG.E [R2.64], R223 ;  /* 0x000000df02005986 */ /* 0x0103e6000c101908 */
[----:B-1----:R-:W-:-:S05]  /*591d0*/  IMAD.WIDE R2, R138, 0x4, R6 ;  /* 0x000000048a027825 */ /* 0x002fca00078e0206 */
[----:B------:R-:W-:Y:S04]  /*591e0*/  @P2 STG.E [R2.64], R37 ;  /* 0x0000002502002986 */ /* 0x000fe8000c101908 */
[----:B--2---:R1:W-:Y:S04]  /*591f0*/  @P4 STG.E [R136.64], R222 ;  /* 0x000000de88004986 */ /* 0x0043e8000c101908 */
[----:B-1----:R-:W2:Y:S01]  /*59200*/  LDL.LU R136, [R1+0x1884] ;  /* 0x0018840001887983 */ /* 0x002ea20000300800 */
[----:B------:R-:W-:Y:S02]  /*59210*/  ISETP.LT.AND P6, PT, R213, c[0x0][0x178], !P3 ;  /* 0x00005e00d5007a0c */ /* 0x000fe40005fc1270 */
[----:B------:R-:W-:-:S02]  /*59220*/  ISETP.LT.AND P5, PT, R214, c[0x0][0x178], !P0 ;  /* 0x00005e00d6007a0c */ /* 0x000fc400047a1270 */
[----:B------:R-:W-:Y:S02]  /*59230*/  ISETP.LT.AND P0, PT, R213, c[0x0][0x178], !P0 ;  /* 0x00005e00d5007a0c */ /* 0x000fe40004701270 */
[----:B------:R-:W-:Y:S02]  /*59240*/  ISETP.GE.AND P3, PT, R140, c[0x0][0x17c], PT ;  /* 0x00005f008c007a0c */ /* 0x000fe40003f66270 */
[C---:B------:R-:W-:Y:S01]  /*59250*/  IADD3 R140, R36.reuse, c[0x0][0x198], RZ ;  /* 0x00006600248c7a10 */ /* 0x040fe20007ffe0ff */
[----:B------:R-:W-:Y:S01]  /*59260*/  IMAD.WIDE R138, R36, 0x4, R6 ;  /* 0x00000004248a7825 */ /* 0x000fe200078e0206 */
[----:B------:R-:W-:-:S03]  /*59270*/  ISETP.LT.AND P4, PT, R214, c[0x0][0x178], !P1 ;  /* 0x00005e00d6007a0c */ /* 0x000fc60004f81270 */
[----:B------:R-:W-:Y:S01]  /*59280*/  IMAD.WIDE R2, R140, 0x4, R4 ;  /* 0x000000048c027825 */ /* 0x000fe200078e0204 */
[----:B------:R-:W-:-:S03]  /*59290*/  ISETP.LT.AND P1, PT, R213, c[0x0][0x178], !P1 ;  /* 0x00005e00d5007a0c */ /* 0x000fc60004f21270 */
[C---:B------:R-:W-:Y:S01]  /*592a0*/  IMAD.WIDE R36, R140.reuse, 0x4, R6 ;  /* 0x000000048c247825 */ /* 0x040fe200078e0206 */
[----:B------:R-:W-:Y:S01]  /*592b0*/  IADD3 R140, R140, c[0x0][0x198], RZ ;  /* 0x000066008c8c7a10 */ /* 0x000fe20007ffe0ff */
[----:B------:R1:W-:Y:S01]  /*592c0*/  @P6 STG.E [R138.64], R32 ;  /* 0x000000208a006986 */ /* 0x0003e2000c101908 */
[----:B------:R-:W-:-:S03]  /*592d0*/  ISETP.GE.AND P2, PT, R216, c[0x0][0x17c], PT ;  /* 0x00005f00d8007a0c */ /* 0x000fc60003f46270 */
[----:B---3--:R3:W-:Y:S04]  /*592e0*/  @P5 STG.E [R2.64], R221 ;  /* 0x000000dd02005986 */ /* 0x0087e8000c101908 */
[----:B------:R4:W-:Y:S01]  /*592f0*/  @P0 STG.E [R36.64], R33 ;  /* 0x0000002124000986 */ /* 0x0009e2000c101908 */
[----:B------:R-:W-:Y:S02]  /*59300*/  ISETP.LT.AND P0, PT, R214, c[0x0][0x178], !P3 ;  /* 0x00005e00d6007a0c */ /* 0x000fe40005f01270 */
[----:B------:R-:W-:Y:S01]  /*59310*/  ISETP.LT.AND P3, PT, R213, c[0x0][0x178], !P3 ;  /* 0x00005e00d5007a0c */ /* 0x000fe20005f61270 */
[----:B-1----:R-:W2:Y:S01]  /*59320*/  LDL.LU R139, [R1+0x189c] ;  /* 0x00189c00018b7983 */ /* 0x002ea20000300800 */
[----:B---3--:R-:W-:-:S03]  /*59330*/  IMAD.WIDE R2, R140, 0x4, R6 ;  /* 0x000000048c027825 */ /* 0x008fc600078e0206 */
[----:B------:R-:W3:Y:S01]  /*59340*/  LDL.LU R216, [R1+0x20] ;  /* 0x0000200001d87983 */ /* 0x000ee20000300800 */
[C---:B----4-:R-:W-:Y:S01]  /*59350*/  IMAD.WIDE R32, R140.reuse, 0x4, R4 ;  /* 0x000000048c207825 */ /* 0x050fe200078e0204 */
[----:B------:R-:W-:Y:S02]  /*59360*/  IADD3 R36, R140, c[0x0][0x198], RZ ;  /* 0x000066008c247a10 */ /* 0x000fe40007ffe0ff */
[----:B------:R-:W4:Y:S04]  /*59370*/  LDL.LU R138, [R1+0x18b4] ;  /* 0x0018b400018a7983 */ /* 0x000f280000300800 */
[----:B------:R1:W-:Y:S01]  /*59380*/  @P4 STG.E [R32.64], R248 ;  /* 0x000000f820004986 */ /* 0x0003e2000c101908 */
[----:B------:R-:W-:-:S03]  /*59390*/  ISETP.LT.AND P4, PT, R214, c[0x0][0x178], !P2 ;  /* 0x00005e00d6007a0c */ /* 0x000fc60005781270 */
[----:B------:R1:W-:Y:S01]  /*593a0*/  @P1 STG.E [R2.64], R28 ;  /* 0x0000001c02001986 */ /* 0x0003e2000c101908 */
[----:B------:R-:W-:-:S03]  /*593b0*/  ISETP.LT.AND P2, PT, R213, c[0x0][0x178], !P2 ;  /* 0x00005e00d5007a0c */ /* 0x000fc60005741270 */
[----:B------:R-:W4:Y:S01]  /*593c0*/  LDL.LU R223, [R1+0x24] ;  /* 0x0000240001df7983 */ /* 0x000f220000300800 */
[----:B-1----:R-:W-:Y:S01]  /*593d0*/  IMAD.WIDE R32, R36, 0x4, R4 ;  /* 0x0000000424207825 */ /* 0x002fe200078e0204 */
[----:B------:R-:W-:Y:S02]  /*593e0*/  ISETP.GE.AND P6, PT, R212, c[0x0][0x17c], PT ;  /* 0x00005f00d4007a0c */ /* 0x000fe40003fc6270 */
[----:B------:R-:W4:Y:S01]  /*593f0*/  LDL.LU R137, [R1+0x18cc] ;  /* 0x0018cc0001897983 */ /* 0x000f220000300800 */
[C---:B------:R-:W-:Y:S01]  /*59400*/  IMAD.WIDE R2, R36.reuse, 0x4, R6 ;  /* 0x0000000424027825 */ /* 0x040fe200078e0206 */
[----:B------:R-:W-:Y:S02]  /*59410*/  IADD3 R36, R36, c[0x0][0x198], RZ ;  /* 0x0000660024247a10 */ /* 0x000fe40007ffe0ff */
[----:B------:R-:W-:Y:S04]  /*59420*/  @P0 STG.E [R32.64], R249 ;  /* 0x000000f920000986 */ /* 0x000fe8000c101908 */
[----:B------:R1:W-:Y:S01]  /*59430*/  @P3 STG.E [R2.64], R29 ;  /* 0x0000001d02003986 */ /* 0x0003e2000c101908 */
[----:B------:R-:W-:-:S03]  /*59440*/  ISETP.LT.AND P3, PT, R214, c[0x0][0x178], !P6 ;  /* 0x00005e00d6007a0c */ /* 0x000fc60007761270 */
[----:B------:R-:W4:Y:S01]  /*59450*/  LDL.LU R222, [R1] ;  /* 0x0000000001de7983 */ /* 0x000f220000300800 */
[----:B-1----:R-:W-:-:S05]  /*59460*/  IMAD.WIDE R2, R36, 0x4, R4 ;  /* 0x0000000424027825 */ /* 0x002fca00078e0204 */
[----:B------:R1:W-:Y:S01]  /*59470*/  @P4 STG.E [R2.64], R224 ;  /* 0x000000e002004986 */ /* 0x0003e2000c101908 */
[C---:B------:R-:W-:Y:S01]  /*59480*/  IADD3 R37, R36.reuse, c[0x0][0x198], RZ ;  /* 0x0000660024257a10 */ /* 0x040fe20007ffe0ff */
[----:B-1----:R-:W-:-:S05]  /*59490*/  IMAD.WIDE R2, R36, 0x4, R6 ;  /* 0x0000000424027825 */ /* 0x002fca00078e0206 */
[----:B------:R-:W-:Y:S01]  /*594a0*/  @P2 STG.E [R2.64], R24 ;  /* 0x0000001802002986 */ /* 0x000fe2000c101908 */
[----:B------:R-:W-:-:S05]  /*594b0*/  IMAD.WIDE R28, R37, 0x4, R4 ;  /* 0x00000004251c7825 */ /* 0x000fca00078e0204 */
[----:B------:R1:W-:Y:S01]  /*594c0*/  @P3 STG.E [R28.64], R225 ;  /* 0x000000e11c003986 */ /* 0x0003e2000c101908 */
[----:B--2---:R-:W-:-:S03]  /*594d0*/  ISETP.GE.AND P2, PT, R136, c[0x0][0x17c], PT ;  /* 0x00005f0088007a0c */ /* 0x004fc60003f46270 */
[----:B------:R-:W2:Y:S04]  /*594e0*/  LDL.LU R136, [R1+0x18d0] ;  /* 0x0018d00001887983 */ /* 0x000ea80000300800 */
[----:B------:R-:W2:Y:S04]  /*594f0*/  LDL.LU R221, [R1+0x4] ;  /* 0x0000040001dd7983 */ /* 0x000ea80000300800 */
[----:B-1----:R-:W2:Y:S01]  /*59500*/  LDL.LU R29, [R1+0x1898] ;  /* 0x00189800011d7983 */ /* 0x002ea20000300800 */
[----:B------:R-:W-:Y:S02]  /*59510*/  ISETP.LT.AND P6, PT, R213, c[0x0][0x178], !P6 ;  /* 0x00005e00d5007a0c */ /* 0x000fe400077c1270 */
[----:B------:R-:W-:Y:S01]  /*59520*/  ISETP.GE.AND P5, PT, R143, c[0x0][0x17c], PT ;  /* 0x00005f008f007a0c */ /* 0x000fe20003fa6270 */
[----:B------:R-:W-:Y:S01]  /*59530*/  IMAD.WIDE R32, R37, 0x4, R6 ;  /* 0x0000000425207825 */ /* 0x000fe200078e0206 */
[----:B------:R-:W-:Y:S01]  /*59540*/  ISETP.GE.AND P1, PT, R142, c[0x0][0x17c], PT ;  /* 0x00005f008e007a0c */ /* 0x000fe20003f26270 */
[----:B------:R-:W2:Y:S01]  /*59550*/  LDL.LU R36, [R1+0x18b0] ;  /* 0x0018b00001247983 */ /* 0x000ea20000300800 */
[----:B------:R-:W-:-:S02]  /*59560*/  ISETP.LT.AND P4, PT, R214, c[0x0][0x178], !P5 ;  /* 0x00005e00d6007a0c */ /* 0x000fc40006f81270 */
[----:B------:R-:W-:Y:S02]  /*59570*/  ISETP.LT.AND P5, PT, R213, c[0x0][0x178], !P5 ;  /* 0x00005e00d5007a0c */ /* 0x000fe40006fa1270 */
[----:B------:R-:W-:Y:S02]  /*59580*/  IADD3 R37, R37, c[0x0][0x198], RZ ;  /* 0x0000660025257a10 */ /* 0x000fe40007ffe0ff */
[----:B------:R-:W-:Y:S01]  /*59590*/  ISETP.LT.AND P3, PT, R214, c[0x0][0x178], !P1 ;  /* 0x00005e00d6007a0c */ /* 0x000fe20004f61270 */
[----:B------:R1:W-:Y:S01]  /*595a0*/  @P6 STG.E [R32.64], R25 ;  /* 0x0000001920006986 */ /* 0x0003e2000c101908 */
[----:B------:R-:W-:Y:S01]  /*595b0*/  ISETP.LT.AND P1, PT, R213, c[0x0][0x178], !P1 ;  /* 0x00005e00d5007a0c */ /* 0x000fe20004f21270 */
[----:B------:R-:W-:Y:S01]  /*595c0*/  IMAD.WIDE R2, R37, 0x4, R4 ;  /* 0x0000000425027825 */ /* 0x000fe200078e0204 */
[----:B------:R-:W-:-:S03]  /*595d0*/  ISETP.GE.AND P0, PT, R141, c[0x0][0x17c], PT ;  /* 0x00005f008d007a0c */ /* 0x000fc60003f06270 */
[C---:B-1----:R-:W-:Y:S01]  /*595e0*/  IMAD.WIDE R24, R37.reuse, 0x4, R6 ;  /* 0x0000000425187825 */ /* 0x042fe200078e0206 */
[----:B------:R-:W-:Y:S01]  /*595f0*/  IADD3 R37, R37, c[0x0][0x198], RZ ;  /* 0x0000660025257a10 */ /* 0x000fe20007ffe0ff */
[----:B------:R-:W2:Y:S03]  /*59600*/  LDL.LU R33, [R1+0x18c8] ;  /* 0x0018c80001217983 */ /* 0x000ea60000300800 */
[----:B------:R-:W-:Y:S01]  /*59610*/  IADD3 R28, R37, c[0x0][0x198], RZ ;  /* 0x00006600251c7a10 */ /* 0x000fe20007ffe0ff */
[----:B------:R-:W2:Y:S04]  /*59620*/  LDL.LU R32, [R1+0x18f4] ;  /* 0x0018f40001207983 */ /* 0x000ea80000300800 */
[----:B---3--:R1:W-:Y:S01]  /*59630*/  @P4 STG.E [R2.64], R216 ;  /* 0x000000d802004986 */ /* 0x0083e2000c101908 */
[----:B------:R-:W-:-:S03]  /*59640*/  ISETP.LT.AND P4, PT, R214, c[0x0][0x178], !P0 ;  /* 0x00005e00d6007a0c */ /* 0x000fc60004781270 */
[----:B------:R3:W-:Y:S01]  /*59650*/  @P5 STG.E [R24.64], R20 ;  /* 0x0000001418005986 */ /* 0x0007e2000c101908 */
[----:B------:R-:W-:Y:S01]  /*59660*/  ISETP.LT.AND P5, PT, R213, c[0x0][0x178], !P0 ;  /* 0x00005e00d5007a0c */ /* 0x000fe200047a1270 */
[----:B-1----:R-:W-:-:S04]  /*59670*/  IMAD.WIDE R2, R37, 0x4, R4 ;  /* 0x0000000425027825 */ /* 0x002fc800078e0204 */
[----:B---3--:R-:W-:Y:S01]  /*59680*/  IMAD.WIDE R24, R37, 0x4, R6 ;  /* 0x0000000425187825 */ /* 0x008fe200078e0206 */
[----:B----4-:R1:W-:Y:S01]  /*59690*/  @P3 STG.E [R2.64], R223 ;  /* 0x000000df02003986 */ /* 0x0103e2000c101908 */
[----:B------:R-:W-:-:S03]  /*596a0*/  ISETP.LT.AND P3, PT, R214, c[0x0][0x178], !P2 ;  /* 0x00005e00d6007a0c */ /* 0x000fc60005761270 */
[----:B------:R3:W-:Y:S01]  /*596b0*/  @P1 STG.E [R24.64], R21 ;  /* 0x0000001518001986 */ /* 0x0007e2000c101908 */
[----:B------:R-:W-:Y:S01]  /*596c0*/  ISETP.LT.AND P2, PT, R213, c[0x0][0x178], !P2 ;  /* 0x00005e00d5007a0c */ /* 0x000fe20005741270 */
[----:B-1----:R-:W-:-:S04]  /*596d0*/  IMAD.WIDE R2, R28, 0x4, R4 ;  /* 0x000000041c027825 */ /* 0x002fc800078e0204 */
[C---:B---3--:R-:W-:Y:S01]  /*596e0*/  IMAD.WIDE R20, R28.reuse, 0x4, R6 ;  /* 0x000000041c147825 */ /* 0x048fe200078e0206 */
[----:B------:R-:W-:Y:S01]  /*596f0*/  IADD3 R28, R28, c[0x0][0x198], RZ ;  /* 0x000066001c1c7a10 */ /* 0x000fe20007ffe0ff */
[----:B------:R1:W-:Y:S01]  /*59700*/  @P4 STG.E [R2.64], R222 ;  /* 0x000000de02004986 */ /* 0x0003e2000c101908 */
[----:B------:R-:W-:-:S03]  /*59710*/  ISETP.GE.AND P6, PT, R139, c[0x0][0x17c], PT ;  /* 0x00005f008b007a0c */ /* 0x000fc60003fc6270 */
[----:B------:R3:W-:Y:S01]  /*59720*/  @P5 STG.E [R20.64], R16 ;  /* 0x0000001014005986 */ /* 0x0007e2000c101908 */
[----:B------:R-:W-:Y:S01]  /*59730*/  ISETP.LT.AND P5, PT, R214, c[0x0][0x178], !P6 ;  /* 0x00005e00d6007a0c */ /* 0x000fe200077a1270 */
[C---:B-1----:R-:W-:Y:S01]  /*59740*/  IMAD.WIDE R2, R28.reuse, 0x4, R4 ;  /* 0x000000041c027825 */ /* 0x042fe200078e0204 */
[----:B------:R-:W-:Y:S02]  /*59750*/  ISETP.LT.AND P6, PT, R213, c[0x0][0x178], !P6 ;  /* 0x00005e00d5007a0c */ /* 0x000fe400077c1270 */
[----:B---3--:R-:W-:-:S05]  /*59760*/  IADD3 R16, R28, c[0x0][0x198], RZ ;  /* 0x000066001c107a10 */ /* 0x008fca0007ffe0ff */
[----:B------:R-:W-:-:S04]  /*59770*/  IMAD.WIDE R20, R16, 0x4, R4 ;  /* 0x0000000410147825 */ /* 0x000fc800078e0204 */
[--C-:B------:R-:W-:Y:S01]  /*59780*/  IMAD.WIDE R24, R16, 0x4, R6.reuse ;  /* 0x0000000410187825 */ /* 0x100fe200078e0206 */
[----:B--2---:R1:W-:Y:S03]  /*59790*/  @P3 STG.E [R2.64], R221 ;  /* 0x000000dd02003986 */ /* 0x0043e6000c101908 */
[----:B-1----:R-:W-:-:S05]  /*597a0*/  IMAD.WIDE R2, R28, 0x4, R6 ;  /* 0x000000041c027825 */ /* 0x002fca00078e0206 */
[----:B------:R-:W-:Y:S01]  /*597b0*/  @P2 STG.E [R2.64], R17 ;  /* 0x0000001102002986 */ /* 0x000fe2000c101908 */
[----:B------:R-:W-:-:S03]  /*597c0*/  ISETP.GE.AND P2, PT, R29, c[0x0][0x17c], PT ;  /* 0x00005f001d007a0c */ /* 0x000fc60003f46270 */
[----:B------:R-:W2:Y:S04]  /*597d0*/  LDL.LU R29, [R1+0x18fc] ;  /* 0x0018fc00011d7983 */ /* 0x000ea80000300800 */
[----:B------:R-:W3:Y:S04]  /*597e0*/  LDL.LU R216, [R1+0x38] ;  /* 0x0000380001d87983 */ /* 0x000ee80000300800 */
[----:B------:R-:W-:Y:S04]  /*597f0*/  @P5 STG.E [R20.64], R228 ;  /* 0x000000e414005986 */ /* 0x000fe8000c101908 */
[----:B------:R1:W-:Y:S04]  /*59800*/  @P6 STG.E [R24.64], R12 ;  /* 0x0000000c18006986 */ /* 0x0003e8000c101908 */
[----:B-1----:R-:W4:Y:S04]  /*59810*/  LDL.LU R25, [R1+0x18ac] ;  /* 0x0018ac0001197983 */ /* 0x002f280000300800 */
[----:B------:R-:W2:Y:S04]  /*59820*/  LDL.LU R223, [R1+0x3c] ;  /* 0x00003c0001df7983 */ /* 0x000ea80000300800 */
[----:B------:R-:W4:Y:S04]  /*59830*/  LDL.LU R21, [R1+0x18c4] ;  /* 0x0018c40001157983 */ /* 0x000f280000300800 */
[----:B------:R-:W4:Y:S04]  /*59840*/  LDL.LU R222, [R1+0x18] ;  /* 0x0000180001de7983 */ /* 0x000f280000300800 */
[----:B------:R-:W4:Y:S04]  /*59850*/  LDL.LU R24, [R1+0x18f0] ;  /* 0x0018f00001187983 */ /* 0x000f280000300800 */
[----:B------:R-:W4:Y:S04]  /*59860*/  LDL.LU R221, [R1+0x1c] ;  /* 0x00001c0001dd7983 */ /* 0x000f280000300800 */
[----:B------:R-:W4:Y:S01]  /*59870*/  LDL.LU R20, [R1+0x1908] ;  /* 0x0019080001147983 */ /* 0x000f220000300800 */
[----:B------:R-:W-:-:S04]  /*59880*/  ISETP.GE.AND P0, PT, R138, c[0x0][0x17c], PT ;  /* 0x00005f008a007a0c */ /* 0x000fc80003f06270 */
[----:B------:R-:W-:Y:S02]  /*59890*/  ISETP.LT.AND P3, PT, R214, c[0x0][0x178], !P0 ;  /* 0x00005e00d6007a0c */ /* 0x000fe40004761270 */
[----:B------:R-:W-:Y:S02]  /*598a0*/  ISETP.LT.AND P0, PT, R213, c[0x0][0x178], !P0 ;  /* 0x00005e00d5007a0c */ /* 0x000fe40004701270 */
[----:B------:R-:W-:Y:S02]  /*598b0*/  ISETP.GE.AND P1, PT, R137, c[0x0][0x17c], PT ;  /* 0x00005f0089007a0c */ /* 0x000fe40003f26270 */
[----:B------:R-:W-:Y:S02]  /*598c0*/  IADD3 R28, R16, c[0x0][0x198], RZ ;  /* 0x00006600101c7a10 */ /* 0x000fe40007ffe0ff */
[----:B------:R-:W-:Y:S02]  /*598d0*/  ISETP.LT.AND P5, PT, R214, c[0x0][0x178], !P1 ;  /* 0x00005e00d6007a0c */ /* 0x000fe40004fa1270 */
[----:B------:R-:W-:Y:S01]  /*598e0*/  ISETP.LT.AND P6, PT, R213, c[0x0][0x178], !P1 ;  /* 0x00005e00d5007a0c */ /* 0x000fe20004fc1270 */
[----:B------:R-:W-:Y:S01]  /*598f0*/  IMAD.WIDE R2, R28, 0x4, R4 ;  /* 0x000000041c027825 */ /* 0x000fe200078e0204 */
[----:B------:R-:W-:-:S03]  /*59900*/  ISETP.GE.AND P4, PT, R136, c[0x0][0x17c], PT ;  /* 0x00005f0088007a0c */ /* 0x000fc60003f86270 */
[C-C-:B------:R-:W-:Y:S01]  /*59910*/  IMAD.WIDE R16, R28.reuse, 0x4, R6.reuse ;  /* 0x000000041c107825 */ /* 0x140fe200078e0206 */
[----:B------:R-:W-:Y:S01]  /*59920*/  IADD3 R28, R28, c[0x0][0x198], RZ ;  /* 0x000066001c1c7a10 */ /* 0x000fe20007ffe0ff */
[----:B------:R1:W-:Y:S01]  /*59930*/  @P3 STG.E [R2.64], R229 ;  /* 0x000000e502003986 */ /* 0x0003e2000c101908 */
[----:B------:R-:W-:Y:S02]  /*59940*/  ISETP.LT.AND P3, PT, R214, c[0x0][0x178], !P4 ;  /* 0x00005e00d6007a0c */ /* 0x000fe40006761270 */
[----:B------:R-:W-:Y:S01]  /*59950*/  ISETP.LT.AND P4, PT, R213, c[0x0][0x178], !P4 ;  /* 0x00005e00d5007a0c */ /* 0x000fe20006781270 */
[----:B------:R1:W-:Y:S01]  /*59960*/  @P0 STG.E [R16.64], R13 ;  /* 0x0000000d10000986 */ /* 0x0003e2000c101908 */
[----:B------:R-:W-:Y:S01]  /*59970*/  ISETP.GE.AND P1, PT, R36, c[0x0][0x17c], PT ;  /* 0x00005f0024007a0c */ /* 0x000fe20003f26270 */
[----:B-1----:R-:W-:-:S04]  /*59980*/  IMAD.WIDE R2, R28, 0x4, R6 ;  /* 0x000000041c027825 */ /* 0x002fc800078e0206 */
[C---:B------:R-:W-:Y:S01]  /*59990*/  IMAD.WIDE R12, R28.reuse, 0x4, R4 ;  /* 0x000000041c0c7825 */ /* 0x040fe200078e0204 */
[----:B------:R-:W-:-:S04]  /*599a0*/  IADD3 R16, R28, c[0x0][0x198], RZ ;  /* 0x000066001c107a10 */ /* 0x000fc80007ffe0ff */
[----:B------:R1:W-:Y:S01]  /*599b0*/  @P5 STG.E [R12.64], R176 ;  /* 0x000000b00c005986 */ /* 0x0003e2000c101908 */
[----:B------:R-:W-:-:S03]  /*599c0*/  ISETP.LT.AND P5, PT, R214, c[0x0][0x178], !P2 ;  /* 0x00005e00d6007a0c */ /* 0x000fc600057a1270 */
[----:B------:R1:W-:Y:S01]  /*599d0*/  @P6 STG.E [R2.64], R8 ;  /* 0x0000000802006986 */ /* 0x0003e2000c101908 */
[----:B------:R-:W-:Y:S01]  /*599e0*/  ISETP.LT.AND P2, PT, R213, c[0x0][0x178], !P2 ;  /* 0x00005e00d5007a0c */ /* 0x000fe20005741270 */
[----:B-1----:R-:W-:-:S04]  /*599f0*/  IMAD.WIDE R12, R16, 0x4, R4 ;  /* 0x00000004100c7825 */ /* 0x002fc800078e0204 */
[C---:B------:R-:W-:Y:S01]  /*59a00*/  IMAD.WIDE R2, R16.reuse, 0x4, R6 ;  /* 0x0000000410027825 */ /* 0x040fe200078e0206 */
[----:B------:R-:W-:Y:S01]  /*59a10*/  IADD3 R16, R16, c[0x0][0x198], RZ ;  /* 0x0000660010107a10 */ /* 0x000fe20007ffe0ff */
[----:B------:R-:W-:Y:S01]  /*59a20*/  @P3 STG.E [R12.64], R177 ;  /* 0x000000b10c003986 */ /* 0x000fe2000c101908 */
[----:B------:R-:W-:-:S03]  /*59a30*/  ISETP.LT.AND P3, PT, R214, c[0x0][0x178], !P1 ;  /* 0x00005e00d6007a0c */ /* 0x000fc60004f61270 */
[----:B------:R1:W-:Y:S01]  /*59a40*/  @P4 STG.E [R2.64], R9 ;  /* 0x0000000902004986 */ /* 0x0003e2000c101908 */
[----:B------:R-:W-:Y:S02]  /*59a50*/  ISETP.LT.AND P4, PT, R213, c[0x0][0x178], !P1 ;  /* 0x00005e00d5007a0c */ /* 0x000fe40004f81270 */
[C---:B------:R-:W-:Y:S02]  /*59a60*/  IADD3 R17, R16.reuse, c[0x0][0x198], RZ ;  /* 0x0000660010117a10 */ /* 0x040fe40007ffe0ff */
[----:B------:R-:W-:Y:S01]  /*59a70*/  ISETP.GE.AND P0, PT, R33, c[0x0][0x17c], PT ;  /* 0x00005f0021007a0c */ /* 0x000fe20003f06270 */
[----:B-1----:R-:W-:Y:S01]  /*59a80*/  IMAD.WIDE R2, R16, 0x4, R4 ;  /* 0x0000000410027825 */ /* 0x002fe200078e0204 */
[----:B------:R-:W-:-:S03]  /*59a90*/  ISETP.GE.AND P6, PT, R32, c[0x0][0x17c], PT ;  /* 0x00005f0020007a0c */ /* 0x000fc60003fc6270 */
[----:B------:R-:W-:-:S04]  /*59aa0*/  IMAD.WIDE R8, R17, 0x4, R4 ;  /* 0x0000000411087825 */ /* 0x000fc800078e0204 */
[C-C-:B------:R-:W-:Y:S01]  /*59ab0*/  IMAD.WIDE R12, R17.reuse, 0x4, R6.reuse ;  /* 0x00000004110c7825 */ /* 0x140fe200078e0206 */
[----:B------:R-:W-:Y:S01]  /*59ac0*/  IADD3 R17, R17, c[0x0][0x198], RZ ;  /* 0x0000660011117a10 */ /* 0x000fe20007ffe0ff */
[----:B---3--:R1:W-:Y:S01]  /*59ad0*/  @P5 STG.E [R2.64], R216 ;  /* 0x000000d802005986 */ /* 0x0083e2000c101908 */
[----:B------:R-:W-:Y:S02]  /*59ae0*/  ISETP.LT.AND P5, PT, R214, c[0x0][0x178], !P0 ;  /* 0x00005e00d6007a0c */ /* 0x000fe400047a1270 */
[----:B------:R-:W-:Y:S01]  /*59af0*/  ISETP.LT.AND P0, PT, R213, c[0x0][0x178], !P0 ;  /* 0x00005e00d5007a0c */ /* 0x000fe20004701270 */
[----:B-1----:R-:W-:Y:S02]  /*59b00*/  IMAD.WIDE R2, R16, 0x4, R6 ;  /* 0x0000000410027825 */ /* 0x002fe400078e0206 */
[----:B------:R-:W3:Y:S04]  /*59b10*/  LDL.LU R16, [R1+0x1918] ;  /* 0x0019180001107983 */ /* 0x000ee80000300800 */
[----:B------:R1:W-:Y:S04]  /*59b20*/  @P2 STG.E [R2.64], R38 ;  /* 0x0000002602002986 */ /* 0x0003e8000c101908 */
[----:B--2---:R2:W-:Y:S04]  /*59b30*/  @P3 STG.E [R8.64], R223 ;  /* 0x000000df08003986 */ /* 0x0045e8000c101908 */
[----:B------:R-:W-:Y:S01]  /*59b40*/  @P4 STG.E [R12.64], R39 ;  /* 0x000000270c004986 */ /* 0x000fe2000c101908 */
[----:B------:R-:W-:Y:S01]  /*59b50*/  ISETP.LT.AND P4, PT, R214, c[0x0][0x178], !P6 ;  /* 0x00005e00d6007a0c */ /* 0x000fe20007781270 */
[----:B-1----:R-:W-:Y:S01]  /*59b60*/  IMAD.WIDE R2, R17, 0x4, R4 ;  /* 0x0000000411027825 */ /* 0x002fe200078e0204 */
[----:B------:R-:W-:-:S03]  /*59b70*/  ISETP.LT.AND P6, PT, R213, c[0x0][0x178], !P6 ;  /* 0x00005e00d5007a0c */ /* 0x000fc600077c1270 */
[C---:B--2---:R-:W-:Y:S01]  /*59b80*/  IMAD.WIDE R8, R17.reuse, 0x4, R6 ;  /* 0x0000000411087825 */ /* 0x044fe200078e0206 */
[----:B------:R-:W-:Y:S01]  /*59b90*/  IADD3 R17, R17, c[0x0][0x198], RZ ;  /* 0x0000660011117a10 */ /* 0x000fe20007ffe0ff */
[----:B----4-:R1:W-:Y:S01]  /*59ba0*/  @P5 STG.E [R2.64], R222 ;  /* 0x000000de02005986 */ /* 0x0103e2000c101908 */
[----:B------:R-:W-:-:S03]  /*59bb0*/  ISETP.GE.AND P3, PT, R21, c[0x0][0x17c], PT ;  /* 0x00005f0015007a0c */ /* 0x000fc60003f66270 */
[----:B------:R-:W2:Y:S04]  /*59bc0*/  LDL.LU R21, [R1+0x18c0] ;  /* 0x0018c00001157983 */ /* 0x000ea80000300800 */
[----:B------:R4:W-:Y:S01]  /*59bd0*/  @P0 STG.E [R8.64], R34 ;  /* 0x0000002208000986 */ /* 0x0009e2000c101908 */
[----:B-1----:R-:W-:-:S04]  /*59be0*/  IMAD.WIDE R2, R17, 0x4, R4 ;  /* 0x0000000411027825 */ /* 0x002fc800078e0204 */
[----:B----4-:R-:W-:Y:S01]  /*59bf0*/  IMAD.WIDE R8, R17, 0x4, R6 ;  /* 0x0000000411087825 */ /* 0x010fe200078e0206 */
[----:B------:R1:W-:Y:S04]  /*59c00*/  @P4 STG.E [R2.64], R221 ;  /* 0x000000dd02004986 */ /* 0x0003e8000c101908 */
[----:B------:R4:W-:Y:S01]  /*59c10*/  @P6 STG.E [R8.64], R35 ;  /* 0x0000002308006986 */ /* 0x0009e2000c101908 */
[----:B------:R-:W-:-:S03]  /*59c20*/  ISETP.GE.AND P6, PT, R20, c[0x0][0x17c], PT ;  /* 0x00005f0014007a0c */ /* 0x000fc60003fc6270 */
[----:B------:R-:W2:Y:S01]  /*59c30*/  LDL.LU R20, [R1+0x18ec] ;  /* 0x0018ec0001147983 */ /* 0x000ea20000300800 */
[----:B------:R-:W-:-:S03]  /*59c40*/  ISETP.GE.AND P0, PT, R24, c[0x0][0x17c], PT ;  /* 0x00005f0018007a0c */ /* 0x000fc60003f06270 */
[----:B------:R-:W2:Y:S01]  /*59c50*/  LDL.LU R24, [R1+0x1904] ;  /* 0x0019040001187983 */ /* 0x000ea20000300800 */
[----:B------:R-:W-:-:S03]  /*59c60*/  IADD3 R12, R17, c[0x0][0x198], RZ ;  /* 0x00006600110c7a10 */ /* 0x000fc60007ffe0ff */
[----:B------:R-:W2:Y:S04]  /*59c70*/  LDL.LU R216, [R1+0x28] ;  /* 0x0000280001d87983 */ /* 0x000ea80000300800 */
[----:B------:R-:W2:Y:S01]  /*59c80*/  LDL.LU R17, [R1+0x192c] ;  /* 0x00192c0001117983 */ /* 0x000ea20000300800 */
[----:B------:R-:W-:Y:S02]  /*59c90*/  ISETP.GE.AND P1, PT, R29, c[0x0][0x17c], PT ;  /* 0x00005f001d007a0c */ /* 0x000fe40003f26270 */
[----:B------:R-:W-:Y:S01]  /*59ca0*/  ISETP.GE.AND P2, PT, R25, c[0x0][0x17c], PT ;  /* 0x00005f0019007a0c */ /* 0x000fe20003f46270 */
[----:B-1----:R-:W-:Y:S01]  /*59cb0*/  IMAD.WIDE R2, R12, 0x4, R4 ;  /* 0x000000040c027825 */ /* 0x002fe200078e0204 */
[----:B------:R-:W-:Y:S01]  /*59cc0*/  ISETP.LT.AND P5, PT, R214, c[0x0][0x178], !P1 ;  /* 0x00005e00d6007a0c */ /* 0x000fe20004fa1270 */
[----:B------:R-:W2:Y:S01]  /*59cd0*/  LDL.LU R223, [R1+0x2c] ;  /* 0x00002c0001df7983 */ /* 0x000ea20000300800 */
[----:B------:R-:W-:-:S02]  /*59ce0*/  ISETP.LT.AND P1, PT, R213, c[0x0][0x178], !P1 ;  /* 0x00005e00d5007a0c */ /* 0x000fc40004f21270 */
[----:B------:R-:W-:Y:S01]  /*59cf0*/  ISETP.LT.AND P4, PT, R214, c[0x0][0x178], !P2 ;  /* 0x00005e00d6007a0c */ /* 0x000fe20005781270 */
[C---:B----4-:R-:W-:Y:S01]  /*59d00*/  IMAD.WIDE R8, R12.reuse, 0x4, R6 ;  /* 0x000000040c087825 */ /* 0x050fe200078e0206 */
[----:B------:R-:W-:Y:S02]  /*59d10*/  IADD3 R12, R12, c[0x0][0x198], RZ ;  /* 0x000066000c0c7a10 */ /* 0x000fe40007ffe0ff */
[----:B------:R-:W-:-:S05]  /*59d20*/  ISETP.LT.AND P2, PT, R213, c[0x0][0x178], !P2 ;  /* 0x00005e00d5007a0c */ /* 0x000fca0005741270 */
[----:B------:R1:W-:Y:S01]  /*59d30*/  @P5 STG.E [R2.64], R250 ;  /* 0x000000fa02005986 */ /* 0x0003e2000c101908 */
[----:B------:R-:W-:-:S03]  /*59d40*/  ISETP.LT.AND P5, PT, R214, c[0x0][0x178], !P3 ;  /* 0x00005e00d6007a0c */ /* 0x000fc60005fa1270 */
[----:B------:R-:W-:Y:S01]  /*59d50*/  @P1 STG.E [R8.64], R30 ;  /* 0x0000001e08001986 */ /* 0x000fe2000c101908 */
[----:B------:R-:W-:Y:S01]  /*59d60*/  ISETP.LT.AND P3, PT, R213, c[0x0][0x178], !P3 ;  /* 0x00005e00d5007a0c */ /* 0x000fe20005f61270 */
[----:B-1----:R-:W-:-:S05]  /*59d70*/  IMAD.WIDE R2, R12, 0x4, R4 ;  /* 0x000000040c027825 */ /* 0x002fca00078e0204 */
[----:B------:R1:W-:Y:S01]  /*59d80*/  @P4 STG.E [R2.64], R251 ;  /* 0x000000fb02004986 */ /* 0x0003e2000c101908 */
[----:B------:R-:W-:Y:S02]  /*59d90*/  ISETP.LT.AND P4, PT, R214, c[0x0][0x178], !P0 ;  /* 0x00005e00d6007a0c */ /* 0x000fe40004781270 */
[----:B------:R-:W-:Y:S01]  /*59da0*/  ISETP.LT.AND P0, PT, R213, c[0x0][0x178], !P0 ;  /* 0x00005e00d5007a0c */ /* 0x000fe20004701270 */
[----:B-1----:R-:W-:-:S05]  /*59db0*/  IMAD.WIDE R2, R12, 0x4, R6 ;  /* 0x000000040c027825 */ /* 0x002fca00078e0206 */
[----:B------:R1:W-:Y:S01]  /*59dc0*/  @P2 STG.E [R2.64], R31 ;  /* 0x0000001f02002986 */ /* 0x0003e2000c101908 */
[----:B---3--:R-:W-:Y:S02]  /*59dd0*/  ISETP.GE.AND P1, PT, R16, c[0x0][0x17c], PT ;  /* 0x00005f0010007a0c */ /* 0x008fe40003f26270 */
[----:B------:R-:W-:-:S05]  /*59de0*/  IADD3 R16, R12, c[0x0][0x198], RZ ;  /* 0x000066000c107a10 */ /* 0x000fca0007ffe0ff */
[----:B------:R-:W-:-:S04]  /*59df0*/  IMAD.WIDE R8, R16, 0x4, R4 ;  /* 0x0000000410087825 */ /* 0x000fc800078e0204 */
[C---:B------:R-:W-:Y:S01]  /*59e00*/  IMAD.WIDE R12, R16.reuse, 0x4, R6 ;  /* 0x00000004100c7825 */ /* 0x040fe200078e0206 */
[----:B------:R-:W-:Y:S01]  /*59e10*/  IADD3 R16, R16, c[0x0][0x198], RZ ;  /* 0x0000660010107a10 */ /* 0x000fe20007ffe0ff */
[----:B------:R3:W-:Y:S01]  /*59e20*/  @P5 STG.E [R8.64], R226 ;  /* 0x000000e208005986 */ /* 0x0007e2000c101908 */
[----:B------:R-:W-:Y:S02]  /*59e30*/  ISETP.LT.AND P5, PT, R214, c[0x0][0x178], !P6 ;  /* 0x00005e00d6007a0c */ /* 0x000fe400077a1270 */
[----:B------:R-:W-:Y:S01]  /*59e40*/  ISETP.LT.AND P6, PT, R213, c[0x0][0x178], !P6 ;  /* 0x00005e00d5007a0c */ /* 0x000fe200077c1270 */
[C---:B-1----:R-:W-:Y:S01]  /*59e50*/  IMAD.WIDE R2, R16.reuse, 0x4, R4 ;  /* 0x0000000410027825 */ /* 0x042fe200078e0204 */
[----:B------:R-:W-:Y:S03]  /*59e60*/  @P3 STG.E [R12.64], R26 ;  /* 0x0000001a0c003986 */ /* 0x000fe6000c101908 */
[----:B---3--:R-:W-:Y:S01]  /*59e70*/  IMAD.WIDE R8, R16, 0x4, R6 ;  /* 0x0000000410087825 */ /* 0x008fe200078e0206 */
[----:B--2---:R-:W-:-:S02]  /*59e80*/  ISETP.GE.AND P2, PT, R21, c[0x0][0x17c], PT ;  /* 0x00005f0015007a0c */ /* 0x004fc40003f46270 */
[----:B------:R-:W2:Y:S01]  /*59e90*/  LDL.LU R21, [R1+0x1930] ;  /* 0x0019300001157983 */ /* 0x000ea20000300800 */
[----:B------:R-:W-:-:S03]  /*59ea0*/  IADD3 R16, R16, c[0x0][0x198], RZ ;  /* 0x0000660010107a10 */ /* 0x000fc60007ffe0ff */
[----:B------:R-:W3:Y:S04]  /*59eb0*/  LDL.LU R222, [R1+0x8] ;  /* 0x0000080001de7983 */ /* 0x000ee80000300800 */
[----:B------:R1:W-:Y:S04]  /*59ec0*/  @P4 STG.E [R2.64], R227 ;  /* 0x000000e302004986 */ /* 0x0003e8000c101908 */
[----:B------:R4:W-:Y:S01]  /*59ed0*/  @P0 STG.E [R8.64], R27 ;  /* 0x0000001b08000986 */ /* 0x0009e2000c101908 */
[----:B-1----:R-:W-:Y:S01]  /*59ee0*/  IMAD.WIDE R2, R16, 0x4, R6 ;  /* 0x0000000410027825 */ /* 0x002fe200078e0206 */
[----:B------:R-:W-:-:S03]  /*59ef0*/  ISETP.GE.AND P3, PT, R20, c[0x0][0x17c], PT ;  /* 0x00005f0014007a0c */ /* 0x000fc60003f66270 */
[----:B----4-:R-:W-:Y:S01]  /*59f00*/  IMAD.WIDE R8, R16, 0x4, R4 ;  /* 0x0000000410087825 */ /* 0x010fe200078e0204 */
[----:B------:R-:W4:Y:S04]  /*59f10*/  LDL.LU R20, [R1+0x18e8] ;  /* 0x0018e80001147983 */ /* 0x000f280000300800 */
[----:B------:R-:W4:Y:S01]  /*59f20*/  LDL.LU R221, [R1+0xc] ;  /* 0x00000c0001dd7983 */ /* 0x000f220000300800 */
[----:B------:R-:W-:-:S03]  /*59f30*/  ISETP.GE.AND P4, PT, R24, c[0x0][0x17c], PT ;  /* 0x00005f0018007a0c */ /* 0x000fc60003f86270 */
[----:B------:R1:W-:Y:S04]  /*59f40*/  @P5 STG.E [R8.64], R216 ;  /* 0x000000d808005986 */ /* 0x0003e8000c101908 */
[----:B------:R1:W-:Y:S01]  /*59f50*/  @P6 STG.E [R2.64], R22 ;  /* 0x0000001602006986 */ /* 0x0003e2000c101908 */
[----:B------:R-:W-:-:S03]  /*59f60*/  ISETP.GE.AND P6, PT, R17, c[0x0][0x17c], PT ;  /* 0x00005f0011007a0c */ /* 0x000fc60003fc6270 */
[----:B------:R-:W4:Y:S04]  /*59f70*/  LDL.LU R24, [R1+0x1900] ;  /* 0x0019000001187983 */ /* 0x000f280000300800 */
[----:B------:R-:W4:Y:S01]  /*59f80*/  LDL.LU R17, [R1+0x1928] ;  /* 0x0019280001117983 */ /* 0x000f220000300800 */
[----:B------:R-:W-:Y:S02]  /*59f90*/  ISETP.LT.AND P0, PT, R214, c[0x0][0x178], !P1 ;  /* 0x00005e00d6007a0c */ /* 0x000fe40004f01270 */
[----:B------:R-:W-:Y:S02]  /*59fa0*/  ISETP.LT.AND P1, PT, R213, c[0x0][0x178], !P1 ;  /* 0x00005e00d5007a0c */ /* 0x000fe40004f21270 */
[----:B------:R-:W-:Y:S02]  /*59fb0*/  IADD3 R12, R16, c[0x0][0x198], RZ ;  /* 0x00006600100c7a10 */ /* 0x000fe40007ffe0ff */
[----:B------:R-:W-:-:S03]  /*59fc0*/  ISETP.LT.AND P5, PT, R214, c[0x0][0x178], !P2 ;  /* 0x00005e00d6007a0c */ /* 0x000fc600057a1270 */
        /* <DEDUP_REMOVED lines=8> */
[----:B------:R-:W-:Y:S01]  /*5a050*/  ISETP.LT.AND P3, PT, R213, c[0x0][0x178], !P3 ;  /* 0x00005e00d5007a0c */ /* 0x000fe20005f61270 */
[----:B-1----:R-:W-:-:S04]  /*5a060*/  IMAD.WIDE R2, R12, 0x4, R4 ;  /* 0x000000040c027825 */ /* 0x002fc800078e0204 */
[----:B------:R-:W-:Y:S01]  /*5a070*/  IMAD.WIDE R8, R16, 0x4, R4 ;  /* 0x0000000410087825 */ /* 0x000fe200078e0204 */
[----:B---3--:R1:W-:Y:S01]  /*5a080*/  @P5 STG.E [R2.64], R222 ;  /* 0x000000de02005986 */ /* 0x0083e2000c101908 */
[----:B------:R-:W-:Y:S02]  /*5a090*/  ISETP.LT.AND P5, PT, R214, c[0x0][0x178], !P4 ;  /* 0x00005e00d6007a0c */ /* 0x000fe400067a1270 */
[----:B------:R-:W-:Y:S01]  /*5a0a0*/  ISETP.LT.AND P4, PT, R213, c[0x0][0x178], !P4 ;  /* 0x00005e00d5007a0c */ /* 0x000fe20006781270 */
[----:B-1----:R-:W-:-:S04]  /*5a0b0*/  IMAD.WIDE R2, R12, 0x4, R6 ;  /* 0x000000040c027825 */ /* 0x002fc800078e0206 */
[C---:B------:R-:W-:Y:S01]  /*5a0c0*/  IMAD.WIDE R12, R16.reuse, 0x4, R6 ;  /* 0x00000004100c7825 */ /* 0x040fe200078e0206 */
[----:B------:R-:W-:Y:S01]  /*5a0d0*/  IADD3 R16, R16, c[0x0][0x198], RZ ;  /* 0x0000660010107a10 */ /* 0x000fe20007ffe0ff */
[----:B------:R1:W-:Y:S01]  /*5a0e0*/  @P2 STG.E [R2.64], R18 ;  /* 0x0000001202002986 */ /* 0x0003e2000c101908 */
[----:B--2---:R-:W-:Y:S02]  /*5a0f0*/  ISETP.GE.AND P0, PT, R21, c[0x0][0x17c], PT ;  /* 0x00005f0015007a0c */ /* 0x004fe40003f06270 */
[----:B----4-:R-:W-:Y:S01]  /*5a100*/  ISETP.GE.AND P2, PT, R20, c[0x0][0x17c], PT ;  /* 0x00005f0014007a0c */ /* 0x010fe20003f46270 */
[----:B------:R-:W2:Y:S04]  /*5a110*/  LDL.LU R21, [R1+0x1950] ;  /* 0x0019500001157983 */ /* 0x000ea80000300800 */
[----:B------:R3:W-:Y:S01]  /*5a120*/  @P1 STG.E [R8.64], R221 ;  /* 0x000000dd08001986 */ /* 0x0007e2000c101908 */
[----:B-1----:R-:W-:-:S03]  /*5a130*/  IMAD.WIDE R2, R16, 0x4, R4 ;  /* 0x0000000410027825 */ /* 0x002fc600078e0204 */
[----:B------:R-:W4:Y:S04]  /*5a140*/  LDL.LU R20, [R1+0x1958] ;  /* 0x0019580001147983 */ /* 0x000f280000300800 */
[----:B------:R1:W-:Y:S01]  /*5a150*/  @P3 STG.E [R12.64], R19 ;  /* 0x000000130c003986 */ /* 0x0003e2000c101908 */
[C---:B---3--:R-:W-:Y:S01]  /*5a160*/  IMAD.WIDE R8, R16.reuse, 0x4, R6 ;  /* 0x0000000410087825 */ /* 0x048fe200078e0206 */
[----:B------:R-:W-:Y:S02]  /*5a170*/  IADD3 R16, R16, c[0x0][0x198], RZ ;  /* 0x0000660010107a10 */ /* 0x000fe40007ffe0ff */
[----:B------:R3:W-:Y:S01]  /*5a180*/  @P5 STG.E [R2.64], R230 ;  /* 0x000000e602005986 */ /* 0x0007e2000c101908 */
[----:B------:R-:W-:-:S03]  /*5a190*/  ISETP.GE.AND P5, PT, R17, c[0x0][0x17c], PT ;  /* 0x00005f0011007a0c */ /* 0x000fc60003fa6270 */
[----:B------:R-:W2:Y:S01]  /*5a1a0*/  LDL.LU R18, [R1+0x18f8] ;  /* 0x0018f80001127983 */ /* 0x000ea20000300800 */
[----:B-1----:R-:W-:-:S03]  /*5a1b0*/  IADD3 R12, R16, c[0x0][0x198], RZ ;  /* 0x00006600100c7a10 */ /* 0x002fc60007ffe0ff */
[----:B------:R1:W-:Y:S01]  /*5a1c0*/  @P4 STG.E [R8.64], R14 ;  /* 0x0000000e08004986 */ /* 0x0003e2000c101908 */
[----:B---3--:R-:W-:-:S03]  /*5a1d0*/  IMAD.WIDE R2, R16, 0x4, R4 ;  /* 0x0000000410027825 */ /* 0x008fc600078e0204 */
[----:B------:R-:W3:Y:S01]  /*5a1e0*/  LDL.LU R17, [R1+0x1924] ;  /* 0x0019240001117983 */ /* 0x000ee20000300800 */
[----:B-1----:R-:W-:-:S03]  /*5a1f0*/  IMAD.WIDE R8, R16, 0x4, R6 ;  /* 0x0000000410087825 */ /* 0x002fc600078e0206 */
[----:B------:R-:W2:Y:S01]  /*5a200*/  LDL.LU R16, [R1+0x194c] ;  /* 0x00194c0001107983 */ /* 0x000ea20000300800 */
[C---:B------:R-:W-:Y:S02]  /*5a210*/  ISETP.LT.AND P1, PT, R214.reuse, c[0x0][0x178], !P6 ;  /* 0x00005e00d6007a0c */ /* 0x040fe40007721270 */
[C---:B------:R-:W-:Y:S02]  /*5a220*/  ISETP.LT.AND P6, PT, R213.reuse, c[0x0][0x178], !P6 ;  /* 0x00005e00d5007a0c */ /* 0x040fe400077c1270 */
[----:B------:R-:W-:Y:S02]  /*5a230*/  ISETP.LT.AND P4, PT, R214, c[0x0][0x178], !P0 ;  /* 0x00005e00d6007a0c */ /* 0x000fe40004781270 */
[----:B------:R-:W-:-:S07]  /*5a240*/  ISETP.LT.AND P0, PT, R213, c[0x0][0x178], !P0 ;  /* 0x00005e00d5007a0c */ /* 0x000fce0004701270 */
[----:B------:R1:W-:Y:S01]  /*5a250*/  @P1 STG.E [R2.64], R231 ;  /* 0x000000e702001986 */ /* 0x0003e2000c101908 */
[----:B------:R-:W-:-:S03]  /*5a260*/  ISETP.LT.AND P1, PT, R214, c[0x0][0x178], !P2 ;  /* 0x00005e00d6007a0c */ /* 0x000fc60005721270 */
[----:B------:R1:W-:Y:S01]  /*5a270*/  @P6 STG.E [R8.64], R15 ;  /* 0x0000000f08006986 */ /* 0x0003e2000c101908 */
[----:B------:R-:W-:Y:S01]  /*5a280*/  ISETP.GE.AND P3, PT, R24, c[0x0][0x17c], PT ;  /* 0x00005f0018007a0c */ /* 0x000fe20003f66270 */
[----:B-1----:R-:W-:-:S04]  /*5a290*/  IMAD.WIDE R2, R12, 0x4, R4 ;  /* 0x000000040c027825 */ /* 0x002fc800078e0204 */
[C---:B------:R-:W-:Y:S01]  /*5a2a0*/  IMAD.WIDE R8, R12.reuse, 0x4, R6 ;  /* 0x000000040c087825 */ /* 0x040fe200078e0206 */
[----:B------:R-:W-:Y:S01]  /*5a2b0*/  IADD3 R12, R12, c[0x0][0x198], RZ ;  /* 0x000066000c0c7a10 */ /* 0x000fe20007ffe0ff */
[----:B------:R1:W-:Y:S01]  /*5a2c0*/  @P4 STG.E [R2.64], R178 ;  /* 0x000000b202004986 */ /* 0x0003e2000c101908 */
[C---:B------:R-:W-:Y:S02]  /*5a2d0*/  ISETP.LT.AND P2, PT, R213.reuse, c[0x0][0x178], !P2 ;  /* 0x00005e00d5007a0c */ /* 0x040fe40005741270 */
[----:B------:R-:W-:Y:S01]  /*5a2e0*/  ISETP.LT.AND P4, PT, R214, c[0x0][0x178], !P3 ;  /* 0x00005e00d6007a0c */ /* 0x000fe20005f81270 */
[----:B------:R1:W-:Y:S01]  /*5a2f0*/  @P0 STG.E [R8.64], R10 ;  /* 0x0000000a08000986 */ /* 0x0003e2000c101908 */
[----:B------:R-:W-:-:S03]  /*5a300*/  ISETP.LT.AND P3, PT, R213, c[0x0][0x178], !P3 ;  /* 0x00005e00d5007a0c */ /* 0x000fc60005f61270 */
[----:B------:R-:W3:Y:S01]  /*5a310*/  LDL.LU R15, [R1+0x1964] ;  /* 0x00196400010f7983 */ /* 0x000ee20000300800 */
[----:B-1----:R-:W-:-:S03]  /*5a320*/  IMAD.WIDE R2, R12, 0x4, R4 ;  /* 0x000000040c027825 */ /* 0x002fc600078e0204 */
[----:B------:R-:W3:Y:S01]  /*5a330*/  LDL.LU R14, [R1+0x1970] ;  /* 0x00197000010e7983 */ /* 0x000ee20000300800 */
[----:B------:R-:W-:-:S03]  /*5a340*/  IADD3 R10, R12, c[0x0][0x198], RZ ;  /* 0x000066000c0a7a10 */ /* 0x000fc60007ffe0ff */
[----:B------:R1:W-:Y:S01]  /*5a350*/  @P1 STG.E [R2.64], R179 ;  /* 0x000000b302001986 */ /* 0x0003e2000c101908 */
[----:B------:R-:W-:Y:S02]  /*5a360*/  ISETP.LT.AND P1, PT, R214, c[0x0][0x178], !P5 ;  /* 0x00005e00d6007a0c */ /* 0x000fe40006f21270 */
[----:B------:R-:W-:Y:S01]  /*5a370*/  ISETP.LT.AND P5, PT, R213, c[0x0][0x178], !P5 ;  /* 0x00005e00d5007a0c */ /* 0x000fe20006fa1270 */
[----:B------:R-:W-:-:S04]  /*5a380*/  IMAD.WIDE R8, R10, 0x4, R4 ;  /* 0x000000040a087825 */ /* 0x000fc800078e0204 */
[----:B-1----:R-:W-:-:S04]  /*5a390*/  IMAD.WIDE R2, R12, 0x4, R6 ;  /* 0x000000040c027825 */ /* 0x002fc800078e0206 */
[C---:B------:R-:W-:Y:S01]  /*5a3a0*/  IMAD.WIDE R12, R10.reuse, 0x4, R6 ;  /* 0x000000040a0c7825 */ /* 0x040fe200078e0206 */
[----:B------:R-:W-:Y:S01]  /*5a3b0*/  IADD3 R10, R10, c[0x0][0x198], RZ ;  /* 0x000066000a0a7a10 */ /* 0x000fe20007ffe0ff */
[----:B------:R1:W-:Y:S04]  /*5a3c0*/  @P2 STG.E [R2.64], R11 ;  /* 0x0000000b02002986 */ /* 0x0003e8000c101908 */
[----:B------:R1:W-:Y:S04]  /*5a3d0*/  @P4 STG.E [R8.64], R72 ;  /* 0x0000004808004986 */ /* 0x0003e8000c101908 */
[----:B------:R1:W-:Y:S02]  /*5a3e0*/  @P3 STG.E [R12.64], R100 ;  /* 0x000000640c003986 */ /* 0x0003e4000c101908 */
[----:B-1----:R-:W-:-:S04]  /*5a3f0*/  IMAD.WIDE R2, R10, 0x4, R4 ;  /* 0x000000040a027825 */ /* 0x002fc800078e0204 */
[----:B------:R-:W-:Y:S01]  /*5a400*/  IMAD.WIDE R8, R10, 0x4, R6 ;  /* 0x000000040a087825 */ /* 0x000fe200078e0206 */
[----:B------:R-:W-:Y:S04]  /*5a410*/  @P1 STG.E [R2.64], R73 ;  /* 0x0000004902001986 */ /* 0x000fe8000c101908 */
[----:B------:R1:W-:Y:S04]  /*5a420*/  @P5 STG.E [R8.64], R101 ;  /* 0x0000006508005986 */ /* 0x0003e8000c101908 */
[----:B------:R-:W3:Y:S01]  /*5a430*/  LDL.LU R13, [R1+0x18e4] ;  /* 0x0018e400010d7983 */ /* 0x000ee20000300800 */
[----:B----4-:R-:W-:-:S04]  /*5a440*/  ISETP.GE.AND P0, PT, R20, c[0x0][0x17c], PT ;  /* 0x00005f0014007a0c */ /* 0x010fc80003f06270 */
[----:B------:R-:W-:Y:S02]  /*5a450*/  ISETP.LT.AND P1, PT, R214, c[0x0][0x178], !P0 ;  /* 0x00005e00d6007a0c */ /* 0x000fe40004721270 */
[----:B------:R-:W-:Y:S02]  /*5a460*/  ISETP.LT.AND P5, PT, R213, c[0x0][0x178], !P0 ;  /* 0x00005e00d5007a0c */ /* 0x000fe400047a1270 */
[----:B--2---:R-:W-:Y:S02]  /*5a470*/  ISETP.GE.AND P0, PT, R16, c[0x0][0x17c], PT ;  /* 0x00005f0010007a0c */ /* 0x004fe40003f06270 */
[----:B------:R-:W2:Y:S01]  /*5a480*/  LDL.LU R16, [R1+0x1920] ;  /* 0x0019200001107983 */ /* 0x000ea20000300800 */
[----:B------:R-:W-:-:S04]  /*5a490*/  ISETP.GE.AND P6, PT, R21, c[0x0][0x17c], PT ;  /* 0x00005f0015007a0c */ /* 0x000fc80003fc6270 */
[----:B------:R-:W-:Y:S02]  /*5a4a0*/  ISETP.LT.AND P3, PT, R214, c[0x0][0x178], !P6 ;  /* 0x00005e00d6007a0c */ /* 0x000fe40007761270 */
[----:B------:R-:W-:Y:S02]  /*5a4b0*/  ISETP.LT.AND P6, PT, R213, c[0x0][0x178], !P6 ;  /* 0x00005e00d5007a0c */ /* 0x000fe400077c1270 */
[----:B------:R-:W-:Y:S02]  /*5a4c0*/  IADD3 R10, R10, c[0x0][0x198], RZ ;  /* 0x000066000a0a7a10 */ /* 0x000fe40007ffe0ff */
[----:B------:R-:W-:Y:S02]  /*5a4d0*/  ISETP.GE.AND P2, PT, R18, c[0x0][0x17c], PT ;  /* 0x00005f0012007a0c */ /* 0x000fe40003f46270 */
[C---:B------:R-:W-:Y:S01]  /*5a4e0*/  IADD3 R11, R10.reuse, c[0x0][0x198], RZ ;  /* 0x000066000a0b7a10 */ /* 0x040fe20007ffe0ff */
[----:B-1----:R-:W-:-:S04]  /*5a4f0*/  IMAD.WIDE R8, R10, 0x4, R4 ;  /* 0x000000040a087825 */ /* 0x002fc800078e0204 */
[----:B------:R-:W-:Y:S01]  /*5a500*/  IMAD.WIDE R2, R10, 0x4, R6 ;  /* 0x000000040a027825 */ /* 0x000fe200078e0206 */
[----:B------:R1:W-:Y:S01]  /*5a510*/  @P3 STG.E [R8.64], R68 ;  /* 0x0000004408003986 */ /* 0x0003e2000c101908 */
[----:B------:R-:W-:-:S03]  /*5a520*/  ISETP.LT.AND P3, PT, R214, c[0x0][0x178], !P2 ;  /* 0x00005e00d6007a0c */ /* 0x000fc60005761270 */
[----:B------:R4:W-:Y:S01]  /*5a530*/  @P6 STG.E [R2.64], R96 ;  /* 0x0000006002006986 */ /* 0x0009e2000c101908 */
[----:B---3--:R-:W-:Y:S01]  /*5a540*/  ISETP.GE.AND P4, PT, R17, c[0x0][0x17c], PT ;  /* 0x00005f0011007a0c */ /* 0x008fe20003f86270 */
[----:B-1----:R-:W-:-:S04]  /*5a550*/  IMAD.WIDE R8, R11, 0x4, R4 ;  /* 0x000000040b087825 */ /* 0x002fc800078e0204 */
[C---:B----4-:R-:W-:Y:S01]  /*5a560*/  IMAD.WIDE R2, R11.reuse, 0x4, R6 ;  /* 0x000000040b027825 */ /* 0x050fe200078e0206 */
[----:B------:R-:W-:Y:S02]  /*5a570*/  IADD3 R11, R11, c[0x0][0x198], RZ ;  /* 0x000066000b0b7a10 */ /* 0x000fe40007ffe0ff */
[----:B------:R-:W-:Y:S01]  /*5a580*/  ISETP.GE.AND P6, PT, R15, c[0x0][0x17c], PT ;  /* 0x00005f000f007a0c */ /* 0x000fe20003fc6270 */
[----:B------:R-:W-:Y:S01]  /*5a590*/  @P1 STG.E [R8.64], R69 ;  /* 0x0000004508001986 */ /* 0x000fe2000c101908 */
[----:B------:R-:W-:-:S03]  /*5a5a0*/  ISETP.LT.AND P2, PT, R213, c[0x0][0x178], !P2 ;  /* 0x00005e00d5007a0c */ /* 0x000fc60005741270 */
[----:B------:R-:W3:Y:S04]  /*5a5b0*/  LDL.LU R15, [R1+0x1948] ;  /* 0x00194800010f7983 */ /* 0x000ee80000300800 */
[----:B------:R1:W-:Y:S01]  /*5a5c0*/  @P5 STG.E [R2.64], R97 ;  /* 0x0000006102005986 */ /* 0x0003e2000c101908 */
[----:B------:R-:W-:Y:S02]  /*5a5d0*/  ISETP.LT.AND P5, PT, R214, c[0x0][0x178], !P4 ;  /* 0x00005e00d6007a0c */ /* 0x000fe400067a1270 */
[----:B------:R-:W-:Y:S02]  /*5a5e0*/  ISETP.LT.AND P4, PT, R213, c[0x0][0x178], !P4 ;  /* 0x00005e00d5007a0c */ /* 0x000fe40006781270 */
[C---:B------:R-:W-:Y:S01]  /*5a5f0*/  IADD3 R12, R11.reuse, c[0x0][0x198], RZ ;  /* 0x000066000b0c7a10 */ /* 0x040fe20007ffe0ff */
[----:B-1----:R-:W-:Y:S01]  /*5a600*/  IMAD.WIDE R2, R11, 0x4, R4 ;  /* 0x000000040b027825 */ /* 0x002fe200078e0204 */
[----:B------:R-:W-:-:S02]  /*5a610*/  ISETP.GE.AND P1, PT, R14, c[0x0][0x17c], PT ;  /* 0x00005f000e007a0c */ /* 0x000fc40003f26270 */
[----:B------:R-:W4:Y:S01]  /*5a620*/  LDL.LU R14, [R1+0x196c] ;  /* 0x00196c00010e7983 */ /* 0x000f220000300800 */
[----:B------:R-:W-:-:S03]  /*5a630*/  IMAD.WIDE R8, R12, 0x4, R4 ;  /* 0x000000040c087825 */ /* 0x000fc600078e0204 */
[----:B------:R1:W-:Y:S04]  /*5a640*/  @P3 STG.E [R2.64], R60 ;  /* 0x0000003c02003986 */ /* 0x0003e8000c101908 */
[----:B------:R-:W4:Y:S01]  /*5a650*/  LDL.LU R17, [R1+0x1980] ;  /* 0x0019800001117983 */ /* 0x000f220000300800 */
[----:B-1----:R-:W-:-:S04]  /*5a660*/  IMAD.WIDE R2, R11, 0x4, R6 ;  /* 0x000000040b027825 */ /* 0x002fc800078e0206 */
[----:B------:R-:W-:Y:S01]  /*5a670*/  IMAD.WIDE R10, R12, 0x4, R6 ;  /* 0x000000040c0a7825 */ /* 0x000fe200078e0206 */
[----:B------:R1:W-:Y:S04]  /*5a680*/  @P2 STG.E [R2.64], R92 ;  /* 0x0000005c02002986 */ /* 0x0003e8000c101908 */
[----:B------:R1:W-:Y:S04]  /*5a690*/  @P5 STG.E [R8.64], R61 ;  /* 0x0000003d08005986 */ /* 0x0003e8000c101908 */
[----:B------:R1:W-:Y:S01]  /*5a6a0*/  @P4 STG.E [R10.64], R93 ;  /* 0x0000005d0a004986 */ /* 0x0003e2000c101908 */
[----:B--2---:R-:W-:-:S03]  /*5a6b0*/  ISETP.GE.AND P4, PT, R16, c[0x0][0x17c], PT ;  /* 0x00005f0010007a0c */ /* 0x004fc60003f86270 */
[----:B------:R-:W2:Y:S01]  /*5a6c0*/  LDL.LU R16, [R1+0x18e0] ;  /* 0x0018e00001107983 */ /* 0x000ea20000300800 */
[----:B------:R-:W-:Y:S02]  /*5a6d0*/  ISETP.LT.AND P3, PT, R214, c[0x0][0x178], !P0 ;  /* 0x00005e00d6007a0c */ /* 0x000fe40004761270 */
[----:B------:R-:W-:Y:S02]  /*5a6e0*/  ISETP.LT.AND P0, PT, R213, c[0x0][0x178], !P0 ;  /* 0x00005e00d5007a0c */ /* 0x000fe40004701270 */
[----:B------:R-:W-:Y:S02]  /*5a6f0*/  IADD3 R12, R12, c[0x0][0x198], RZ ;  /* 0x000066000c0c7a10 */ /* 0x000fe40007ffe0ff */
[----:B------:R-:W-:Y:S02]  /*5a700*/  ISETP.LT.AND P5, PT, R214, c[0x0][0x178], !P6 ;  /* 0x00005e00d6007a0c */ /* 0x000fe400077a1270 */
[----:B------:R-:W-:Y:S01]  /*5a710*/  ISETP.GE.AND P2, PT, R13, c[0x0][0x17c], PT ;  /* 0x00005f000d007a0c */ /* 0x000fe20003f46270 */
[----:B-1----:R-:W-:Y:S01]  /*5a720*/  IMAD.WIDE R2, R12, 0x4, R4 ;  /* 0x000000040c027825 */ /* 0x002fe200078e0204 */
[----:B------:R-:W-:-:S02]  /*5a730*/  ISETP.LT.AND P6, PT, R213, c[0x0][0x178], !P6 ;  /* 0x00005e00d5007a0c */ /* 0x000fc400077c1270 */
[C---:B------:R-:W-:Y:S01]  /*5a740*/  IADD3 R13, R12.reuse, c[0x0][0x198], RZ ;  /* 0x000066000c0d7a10 */ /* 0x040fe20007ffe0ff */
[----:B------:R-:W-:Y:S01]  /*5a750*/  IMAD.WIDE R8, R12, 0x4, R6 ;  /* 0x000000040c087825 */ /* 0x000fe200078e0206 */
[----:B------:R1:W-:Y:S01]  /*5a760*/  @P3 STG.E [R2.64], R56 ;  /* 0x0000003802003986 */ /* 0x0003e2000c101908 */
[----:B------:R-:W-:-:S03]  /*5a770*/  ISETP.LT.AND P3, PT, R214, c[0x0][0x178], !P1 ;  /* 0x00005e00d6007a0c */ /* 0x000fc60004f61270 */
[----:B------:R1:W-:Y:S01]  /*5a780*/  @P0 STG.E [R8.64], R88 ;  /* 0x0000005808000986 */ /* 0x0003e2000c101908 */
[----:B------:R-:W-:Y:S02]  /*5a790*/  IADD3 R11, R13, c[0x0][0x198], RZ ;  /* 0x000066000d0b7a10 */ /* 0x000fe40007ffe0ff */
[----:B------:R-:W-:Y:S01]  /*5a7a0*/  ISETP.LT.AND P1, PT, R213, c[0x0][0x178], !P1 ;  /* 0x00005e00d5007a0c */ /* 0x000fe20004f21270 */
[----:B-1----:R-:W-:-:S04]  /*5a7b0*/  IMAD.WIDE R2, R13, 0x4, R4 ;  /* 0x000000040d027825 */ /* 0x002fc800078e0204 */
[----:B------:R-:W-:Y:S01]  /*5a7c0*/  IMAD.WIDE R8, R13, 0x4, R6 ;  /* 0x000000040d087825 */ /* 0x000fe200078e0206 */
[----:B------:R1:W-:Y:S01]  /*5a7d0*/  @P5 STG.E [R2.64], R57 ;  /* 0x0000003902005986 */ /* 0x0003e2000c101908 */
[----:B------:R-:W-:-:S03]  /*5a7e0*/  ISETP.LT.AND P5, PT, R214, c[0x0][0x178], !P2 ;  /* 0x00005e00d6007a0c */ /* 0x000fc600057a1270 */
[----:B------:R1:W-:Y:S01]  /*5a7f0*/  @P6 STG.E [R8.64], R89 ;  /* 0x0000005908006986 */ /* 0x0003e2000c101908 */
[----:B---3--:R-:W-:-:S03]  /*5a800*/  ISETP.GE.AND P0, PT, R15, c[0x0][0x17c], PT ;  /* 0x00005f000f007a0c */ /* 0x008fc60003f06270 */
[----:B------:R-:W3:Y:S01]  /*5a810*/  LDL.LU R15, [R1+0x191c] ;  /* 0x00191c00010f7983 */ /* 0x000ee20000300800 */
[----:B-1----:R-:W-:-:S04]  /*5a820*/  IMAD.WIDE R2, R11, 0x4, R4 ;  /* 0x000000040b027825 */ /* 0x002fc800078e0204 */
[C---:B------:R-:W-:Y:S01]  /*5a830*/  IMAD.WIDE R8, R11.reuse, 0x4, R6 ;  /* 0x000000040b087825 */ /* 0x040fe200078e0206 */
[----:B------:R-:W-:Y:S01]  /*5a840*/  IADD3 R11, R11, c[0x0][0x198], RZ ;  /* 0x000066000b0b7a10 */ /* 0x000fe20007ffe0ff */
[----:B------:R1:W-:Y:S01]  /*5a850*/  @P3 STG.E [R2.64], R52 ;  /* 0x0000003402003986 */ /* 0x0003e2000c101908 */
[----:B------:R-:W-:-:S03]  /*5a860*/  ISETP.LT.AND P2, PT, R213, c[0x0][0x178], !P2 ;  /* 0x00005e00d5007a0c */ /* 0x000fc60005741270 */
[----:B------:R-:W-:Y:S01]  /*5a870*/  @P1 STG.E [R8.64], R84 ;  /* 0x0000005408001986 */ /* 0x000fe2000c101908 */
[C---:B-1----:R-:W-:Y:S01]  /*5a880*/  IMAD.WIDE R2, R11.reuse, 0x4, R4 ;  /* 0x000000040b027825 */ /* 0x042fe200078e0204 */
[----:B----4-:R-:W-:Y:S02]  /*5a890*/  ISETP.GE.AND P6, PT, R14, c[0x0][0x17c], PT ;  /* 0x00005f000e007a0c */ /* 0x010fe40003fc6270 */
[----:B------:R-:W4:Y:S04]  /*5a8a0*/  LDL.LU R14, [R1+0x1944] ;  /* 0x00194400010e7983 */ /* 0x000f280000300800 */
[----:B------:R1:W-:Y:S04]  /*5a8b0*/  @P5 STG.E [R2.64], R53 ;  /* 0x0000003502005986 */ /* 0x0003e8000c101908 */
[----:B------:R-:W4:Y:S01]  /*5a8c0*/  LDL.LU R12, [R1+0x1968] ;  /* 0x00196800010c7983 */ /* 0x000f220000300800 */
[----:B-1----:R-:W-:-:S05]  /*5a8d0*/  IMAD.WIDE R2, R11, 0x4, R6 ;  /* 0x000000040b027825 */ /* 0x002fca00078e0206 */
[----:B------:R1:W-:Y:S01]  /*5a8e0*/  @P2 STG.E [R2.64], R85 ;  /* 0x0000005502002986 */ /* 0x0003e2000c101908 */
[----:B--2---:R-:W-:-:S03]  /*5a8f0*/  ISETP.GE.AND P2, PT, R16, c[0x0][0x17c], PT ;  /* 0x00005f0010007a0c */ /* 0x004fc60003f46270 */
[----:B------:R-:W2:Y:S01]  /*5a900*/  LDL.LU R16, [R1+0x197c] ;  /* 0x00197c0001107983 */ /* 0x000ea20000300800 */
[C---:B------:R-:W-:Y:S02]  /*5a910*/  ISETP.LT.AND P3, PT, R214.reuse, c[0x0][0x178], !P4 ;  /* 0x00005e00d6007a0c */ /* 0x040fe40006761270 */
[----:B------:R-:W-:Y:S02]  /*5a920*/  ISETP.LT.AND P4, PT, R213, c[0x0][0x178], !P4 ;  /* 0x00005e00d5007a0c */ /* 0x000fe40006781270 */
[----:B------:R-:W-:Y:S02]  /*5a930*/  IADD3 R13, R11, c[0x0][0x198], RZ ;  /* 0x000066000b0d7a10 */ /* 0x000fe40007ffe0ff */
[----:B------:R-:W-:Y:S02]  /*5a940*/  ISETP.LT.AND P5, PT, R214, c[0x0][0x178], !P0 ;  /* 0x00005e00d6007a0c */ /* 0x000fe400047a1270 */
[----:B------:R-:W-:Y:S01]  /*5a950*/  ISETP.LT.AND P0, PT, R213, c[0x0][0x178], !P0 ;  /* 0x00005e00d5007a0c */ /* 0x000fe20004701270 */
[----:B------:R-:W-:-:S04]  /*5a960*/  IMAD.WIDE R8, R13, 0x4, R4 ;  /* 0x000000040d087825 */ /* 0x000fc800078e0204 */
[C---:B------:R-:W-:Y:S01]  /*5a970*/  IMAD.WIDE R10, R13.reuse, 0x4, R6 ;  /* 0x000000040d0a7825 */ /* 0x040fe200078e0206 */
[----:B------:R-:W-:Y:S01]  /*5a980*/  IADD3 R13, R13, c[0x0][0x198], RZ ;  /* 0x000066000d0d7a10 */ /* 0x000fe20007ffe0ff */
[----:B------:R1:W-:Y:S01]  /*5a990*/  @P3 STG.E [R8.64], R48 ;  /* 0x0000003008003986 */ /* 0x0003e2000c101908 */
[----:B------:R-:W-:-:S03]  /*5a9a0*/  ISETP.GE.AND P1, PT, R17, c[0x0][0x17c], PT ;  /* 0x00005f0011007a0c */ /* 0x000fc60003f26270 */
[----:B------:R3:W-:Y:S01]  /*5a9b0*/  @P4 STG.E [R10.64], R80 ;  /* 0x000000500a004986 */ /* 0x0007e2000c101908 */
[----:B------:R-:W-:Y:S01]  /*5a9c0*/  ISETP.LT.AND P4, PT, R214, c[0x0][0x178], !P6 ;  /* 0x00005e00d6007a0c */ /* 0x000fe20007781270 */
[----:B-1----:R-:W-:Y:S01]  /*5a9d0*/  IMAD.WIDE R2, R13, 0x4, R4 ;  /* 0x000000040d027825 */ /* 0x002fe200078e0204 */
[----:B------:R-:W-:-:S03]  /*5a9e0*/  ISETP.LT.AND P6, PT, R213, c[0x0][0x178], !P6 ;  /* 0x00005e00d5007a0c */ /* 0x000fc600077c1270 */
[C---:B------:R-:W-:Y:S01]  /*5a9f0*/  IMAD.WIDE R8, R13.reuse, 0x4, R6 ;  /* 0x000000040d087825 */ /* 0x040fe200078e0206 */
[----:B------:R-:W-:Y:S01]  /*5aa00*/  IADD3 R13, R13, c[0x0][0x198], RZ ;  /* 0x000066000d0d7a10 */ /* 0x000fe20007ffe0ff */
[----:B------:R1:W-:Y:S01]  /*5aa10*/  @P5 STG.E [R2.64], R49 ;  /* 0x0000003102005986 */ /* 0x0003e2000c101908 */
[----:B------:R-:W-:Y:S02]  /*5aa20*/  ISETP.LT.AND P5, PT, R214, c[0x0][0x178], !P1 ;  /* 0x00005e00d6007a0c */ /* 0x000fe40004fa1270 */
[----:B------:R-:W-:Y:S01]  /*5aa30*/  ISETP.LT.AND P1, PT, R213, c[0x0][0x178], !P1 ;  /* 0x00005e00d5007a0c */ /* 0x000fe20004f21270 */
[----:B------:R1:W-:Y:S01]  /*5aa40*/  @P0 STG.E [R8.64], R81 ;  /* 0x0000005108000986 */ /* 0x0003e2000c101908 */
[----:B---3--:R-:W-:-:S03]  /*5aa50*/  ISETP.GE.AND P3, PT, R15, c[0x0][0x17c], PT ;  /* 0x00005f000f007a0c */ /* 0x008fc60003f66270 */
[----:B------:R-:W3:Y:S01]  /*5aa60*/  LDL.LU R15, [R1+0x18dc] ;  /* 0x0018dc00010f7983 */ /* 0x000ee20000300800 */
[C---:B------:R-:W-:Y:S01]  /*5aa70*/  IADD3 R11, R13.reuse, c[0x0][0x198], RZ ;  /* 0x000066000d0b7a10 */ /* 0x040fe20007ffe0ff */
[----:B-1----:R-:W-:-:S04]  /*5aa80*/  IMAD.WIDE R2, R13, 0x4, R6 ;  /* 0x000000040d027825 */ /* 0x002fc800078e0206 */
[----:B------:R-:W-:-:S05]  /*5aa90*/  IMAD.WIDE R8, R13, 0x4, R4 ;  /* 0x000000040d087825 */ /* 0x000fca00078e0204 */
[----:B------:R1:W-:Y:S04]  /*5aaa0*/  @P4 STG.E [R8.64], R44 ;  /* 0x0000002c08004986 */ /* 0x0003e8000c101908 */
[----:B------:R4:W-:Y:S02]  /*5aab0*/  @P6 STG.E [R2.64], R76 ;  /* 0x0000004c02006986 */ /* 0x0009e4000c101908 */
[----:B----4-:R-:W-:Y:S02]  /*5aac0*/  ISETP.GE.AND P0, PT, R14, c[0x0][0x17c], PT ;  /* 0x00005f000e007a0c */ /* 0x010fe40003f06270 */
[----:B------:R-:W4:Y:S01]  /*5aad0*/  LDL.LU R14, [R1+0x1914] ;  /* 0x00191400010e7983 */ /* 0x000f220000300800 */
[----:B-1----:R-:W-:-:S04]  /*5aae0*/  IMAD.WIDE R8, R11, 0x4, R4 ;  /* 0x000000040b087825 */ /* 0x002fc800078e0204 */
[----:B------:R-:W-:Y:S01]  /*5aaf0*/  IMAD.WIDE R2, R11, 0x4, R6 ;  /* 0x000000040b027825 */ /* 0x000fe200078e0206 */
[----:B------:R-:W-:Y:S02]  /*5ab00*/  ISETP.GE.AND P6, PT, R12, c[0x0][0x17c], PT ;  /* 0x00005f000c007a0c */ /* 0x000fe40003fc6270 */
[----:B------:R-:W4:Y:S04]  /*5ab10*/  LDL.LU R12, [R1+0x1940] ;  /* 0x00194000010c7983 */ /* 0x000f280000300800 */
[----:B------:R-:W-:Y:S04]  /*5ab20*/  @P5 STG.E [R8.64], R45 ;  /* 0x0000002d08005986 */ /* 0x000fe8000c101908 */
[----:B------:R1:W-:Y:S01]  /*5ab30*/  @P1 STG.E [R2.64], R77 ;  /* 0x0000004d02001986 */ /* 0x0003e2000c101908 */
[----:B--2---:R-:W-:-:S03]  /*5ab40*/  ISETP.GE.AND P1, PT, R16, c[0x0][0x17c], PT ;  /* 0x00005f0010007a0c */ /* 0x004fc60003f26270 */
[----:B------:R-:W2:Y:S01]  /*5ab50*/  LDL.LU R16, [R1+0x1960] ;  /* 0x0019600001107983 */ /* 0x000ea20000300800 */
[----:B------:R-:W-:Y:S02]  /*5ab60*/  ISETP.LT.AND P4, PT, R214, c[0x0][0x178], !P2 ;  /* 0x00005e00d6007a0c */ /* 0x000fe40005781270 */
[----:B------:R-:W-:Y:S02]  /*5ab70*/  IADD3 R11, R11, c[0x0][0x198], RZ ;  /* 0x000066000b0b7a10 */ /* 0x000fe40007ffe0ff */
[----:B------:R-:W-:-:S03]  /*5ab80*/  ISETP.LT.AND P2, PT, R213, c[0x0][0x178], !P2 ;  /* 0x00005e00d5007a0c */ /* 0x000fc60005741270 */
[C---:B-1----:R-:W-:Y:S01]  /*5ab90*/  IMAD.WIDE R2, R11.reuse, 0x4, R4 ;  /* 0x000000040b027825 */ /* 0x042fe200078e0204 */
[----:B------:R-:W-:Y:S02]  /*5aba0*/  ISETP.LT.AND P5, PT, R214, c[0x0][0x178], !P3 ;  /* 0x00005e00d6007a0c */ /* 0x000fe40005fa1270 */
[----:B------:R-:W-:-:S03]  /*5abb0*/  IADD3 R13, R11, c[0x0][0x198], RZ ;  /* 0x000066000b0d7a10 */ /* 0x000fc60007ffe0ff */
[----:B------:R1:W-:Y:S01]  /*5abc0*/  @P4 STG.E [R2.64], R40 ;  /* 0x0000002802004986 */ /* 0x0003e2000c101908 */
[----:B------:R-:W-:Y:S01]  /*5abd0*/  ISETP.LT.AND P3, PT, R213, c[0x0][0x178], !P3 ;  /* 0x00005e00d5007a0c */ /* 0x000fe20005f61270 */
[----:B------:R-:W-:Y:S01]  /*5abe0*/  IMAD.WIDE R8, R13, 0x4, R4 ;  /* 0x000000040d087825 */ /* 0x000fe200078e0204 */
[----:B------:R-:W-:Y:S02]  /*5abf0*/  ISETP.LT.AND P4, PT, R214, c[0x0][0x178], !P0 ;  /* 0x00005e00d6007a0c */ /* 0x000fe40004781270 */
[----:B------:R-:W-:Y:S01]  /*5ac00*/  ISETP.LT.AND P0, PT, R213, c[0x0][0x178], !P0 ;  /* 0x00005e00d5007a0c */ /* 0x000fe20004701270 */
[----:B-1----:R-:W-:-:S04]  /*5ac10*/  IMAD.WIDE R2, R11, 0x4, R6 ;  /* 0x000000040b027825 */ /* 0x002fc800078e0206 */
[C---:B------:R-:W-:Y:S01]  /*5ac20*/  IMAD.WIDE R10, R13.reuse, 0x4, R6 ;  /* 0x000000040d0a7825 */ /* 0x040fe200078e0206 */
[----:B------:R1:W-:Y:S01]  /*5ac30*/  @P2 STG.E [R2.64], R64 ;  /* 0x0000004002002986 */ /* 0x0003e2000c101908 */
[----:B------:R-:W-:-:S03]  /*5ac40*/  IADD3 R13, R13, c[0x0][0x198], RZ ;  /* 0x000066000d0d7a10 */ /* 0x000fc60007ffe0ff */
[----:B------:R1:W-:Y:S01]  /*5ac50*/  @P5 STG.E [R8.64], R41 ;  /* 0x0000002908005986 */ /* 0x0003e2000c101908 */
[----:B------:R-:W-:Y:S02]  /*5ac60*/  ISETP.LT.AND P5, PT, R214, c[0x0][0x178], !P6 ;  /* 0x00005e00d6007a0c */ /* 0x000fe400077a1270 */
[----:B---3--:R-:W-:Y:S02]  /*5ac70*/  ISETP.GE.AND P2, PT, R15, c[0x0][0x17c], PT ;  /* 0x00005f000f007a0c */ /* 0x008fe40003f46270 */
[----:B------:R-:W3:Y:S01]  /*5ac80*/  LDL.LU R15, [R1+0x1978] ;  /* 0x00197800010f7983 */ /* 0x000ee20000300800 */
[----:B------:R-:W-:Y:S01]  /*5ac90*/  ISETP.LT.AND P6, PT, R213, c[0x0][0x178], !P6 ;  /* 0x00005e00d5007a0c */ /* 0x000fe200077c1270 */
[----:B-1----:R-:W-:-:S04]  /*5aca0*/  IMAD.WIDE R2, R13, 0x4, R4 ;  /* 0x000000040d027825 */ /* 0x002fc800078e0204 */
[C---:B------:R-:W-:Y:S01]  /*5acb0*/  IMAD.WIDE R8, R13.reuse, 0x4, R6 ;  /* 0x000000040d087825 */ /* 0x040fe200078e0206 */
[----:B------:R-:W-:Y:S01]  /*5acc0*/  IADD3 R13, R13, c[0x0][0x198], RZ ;  /* 0x000066000d0d7a10 */ /* 0x000fe20007ffe0ff */
[----:B------:R-:W-:Y:S04]  /*5acd0*/  @P3 STG.E [R10.64], R65 ;  /* 0x000000410a003986 */ /* 0x000fe8000c101908 */
[----:B------:R1:W-:Y:S04]  /*5ace0*/  @P4 STG.E [R2.64], R74 ;  /* 0x0000004a02004986 */ /* 0x0003e8000c101908 */
[----:B------:R4:W-:Y:S02]  /*5acf0*/  @P0 STG.E [R8.64], R102 ;  /* 0x0000006608000986 */ /* 0x0009e4000c101908 */
[----:B----4-:R-:W-:-:S02]  /*5ad00*/  ISETP.GE.AND P3, PT, R14, c[0x0][0x17c], PT ;  /* 0x00005f000e007a0c */ /* 0x010fc40003f66270 */
[----:B------:R-:W4:Y:S01]  /*5ad10*/  LDL.LU R14, [R1+0x18d8] ;  /* 0x0018d800010e7983 */ /* 0x000f220000300800 */
[----:B-1----:R-:W-:-:S04]  /*5ad20*/  IMAD.WIDE R2, R13, 0x4, R4 ;  /* 0x000000040d027825 */ /* 0x002fc800078e0204 */
[----:B------:R-:W-:Y:S01]  /*5ad30*/  IMAD.WIDE R8, R13, 0x4, R6 ;  /* 0x000000040d087825 */ /* 0x000fe200078e0206 */
[----:B------:R-:W-:Y:S02]  /*5ad40*/  ISETP.GE.AND P4, PT, R12, c[0x0][0x17c], PT ;  /* 0x00005f000c007a0c */ /* 0x000fe40003f86270 */
[----:B------:R-:W4:Y:S04]  /*5ad50*/  LDL.LU R12, [R1+0x1910] ;  /* 0x00191000010c7983 */ /* 0x000f280000300800 */
[----:B------:R1:W-:Y:S04]  /*5ad60*/  @P5 STG.E [R2.64], R75 ;  /* 0x0000004b02005986 */ /* 0x0003e8000c101908 */
[----:B------:R1:W-:Y:S01]  /*5ad70*/  @P6 STG.E [R8.64], R103 ;  /* 0x0000006708006986 */ /* 0x0003e2000c101908 */
[----:B--2---:R-:W-:-:S03]  /*5ad80*/  ISETP.GE.AND P6, PT, R16, c[0x0][0x17c], PT ;  /* 0x00005f0010007a0c */ /* 0x004fc60003fc6270 */
[----:B------:R-:W2:Y:S01]  /*5ad90*/  LDL.LU R16, [R1+0x193c] ;  /* 0x00193c0001107983 */ /* 0x000ea20000300800 */
[C---:B------:R-:W-:Y:S02]  /*5ada0*/  ISETP.LT.AND P0, PT, R214.reuse, c[0x0][0x178], !P1 ;  /* 0x00005e00d6007a0c */ /* 0x040fe40004f01270 */
[----:B------:R-:W-:Y:S02]  /*5adb0*/  ISETP.LT.AND P1, PT, R213, c[0x0][0x178], !P1 ;  /* 0x00005e00d5007a0c */ /* 0x000fe40004f21270 */
[----:B------:R-:W-:Y:S02]  /*5adc0*/  IADD3 R11, R13, c[0x0][0x198], RZ ;  /* 0x000066000d0b7a10 */ /* 0x000fe40007ffe0ff */
[----:B------:R-:W-:-:S03]  /*5add0*/  ISETP.LT.AND P5, PT, R214, c[0x0][0x178], !P2 ;  /* 0x00005e00d6007a0c */ /* 0x000fc600057a1270 */
[----:B-1----:R-:W-:-:S04]  /*5ade0*/  IMAD.WIDE R2, R11, 0x4, R4 ;  /* 0x000000040b027825 */ /* 0x002fc800078e0204 */
[C---:B------:R-:W-:Y:S01]  /*5adf0*/  IMAD.WIDE R8, R11.reuse, 0x4, R6 ;  /* 0x000000040b087825 */ /* 0x040fe200078e0206 */
[----:B------:R-:W-:Y:S01]  /*5ae00*/  IADD3 R11, R11, c[0x0][0x198], RZ ;  /* 0x000066000b0b7a10 */ /* 0x000fe20007ffe0ff */
[----:B------:R1:W-:Y:S01]  /*5ae10*/  @P0 STG.E [R2.64], R70 ;  /* 0x0000004602000986 */ /* 0x0003e2000c101908 */
[----:B------:R-:W-:-:S03]  /*5ae20*/  ISETP.LT.AND P2, PT, R213, c[0x0][0x178], !P2 ;  /* 0x00005e00d5007a0c */ /* 0x000fc60005741270 */
[----:B------:R1:W-:Y:S01]  /*5ae30*/  @P1 STG.E [R8.64], R98 ;  /* 0x0000006208001986 */ /* 0x0003e2000c101908 */
[----:B------:R-:W-:Y:S02]  /*5ae40*/  ISETP.LT.AND P1, PT, R214, c[0x0][0x178], !P3 ;  /* 0x00005e00d6007a0c */ /* 0x000fe40005f21270 */
[----:B------:R-:W-:Y:S02]  /*5ae50*/  ISETP.LT.AND P3, PT, R213, c[0x0][0x178], !P3 ;  /* 0x00005e00d5007a0c */ /* 0x000fe40005f61270 */
[C---:B------:R-:W-:Y:S01]  /*5ae60*/  IADD3 R13, R11.reuse, c[0x0][0x198], RZ ;  /* 0x000066000b0d7a10 */ /* 0x040fe20007ffe0ff */
[----:B-1----:R-:W-:-:S05]  /*5ae70*/  IMAD.WIDE R2, R11, 0x4, R4 ;  /* 0x000000040b027825 */ /* 0x002fca00078e0204 */
[----:B------:R1:W-:Y:S01]  /*5ae80*/  @P5 STG.E [R2.64], R71 ;  /* 0x0000004702005986 */ /* 0x0003e2000c101908 */
[----:B------:R-:W-:Y:S01]  /*5ae90*/  ISETP.LT.AND P5, PT, R214, c[0x0][0x178], !P4 ;  /* 0x00005e00d6007a0c */ /* 0x000fe200067a1270 */
[----:B------:R-:W-:Y:S01]  /*5aea0*/  IMAD.WIDE R8, R13, 0x4, R4 ;  /* 0x000000040d087825 */ /* 0x000fe200078e0204 */
[----:B---3--:R-:W-:Y:S02]  /*5aeb0*/  ISETP.GE.AND P0, PT, R15, c[0x0][0x17c], PT ;  /* 0x00005f000f007a0c */ /* 0x008fe40003f06270 */
[----:B------:R-:W3:Y:S01]  /*5aec0*/  LDL.LU R15, [R1+0x195c] ;  /* 0x00195c00010f7983 */ /* 0x000ee20000300800 */
[----:B-1----:R-:W-:-:S04]  /*5aed0*/  IMAD.WIDE R2, R11, 0x4, R6 ;  /* 0x000000040b027825 */ /* 0x002fc800078e0206 */
[C---:B------:R-:W-:Y:S01]  /*5aee0*/  IMAD.WIDE R10, R13.reuse, 0x4, R6 ;  /* 0x000000040d0a7825 */ /* 0x040fe200078e0206 */
[----:B------:R-:W-:Y:S01]  /*5aef0*/  IADD3 R13, R13, c[0x0][0x198], RZ ;  /* 0x000066000d0d7a10 */ /* 0x000fe20007ffe0ff */
[----:B------:R1:W-:Y:S04]  /*5af00*/  @P2 STG.E [R2.64], R99 ;  /* 0x0000006302002986 */ /* 0x0003e8000c101908 */
[----:B------:R2:W-:Y:S04]  /*5af10*/  @P1 STG.E [R8.64], R62 ;  /* 0x0000003e08001986 */ /* 0x0005e8000c101908 */
[----:B------:R-:W-:Y:S01]  /*5af20*/  @P3 STG.E [R10.64], R94 ;  /* 0x0000005e0a003986 */ /* 0x000fe2000c101908 */
[----:B----4-:R-:W-:Y:S01]  /*5af30*/  ISETP.GE.AND P2, PT, R14, c[0x0][0x17c], PT ;  /* 0x00005f000e007a0c */ /* 0x010fe20003f46270 */
[----:B-1----:R-:W-:-:S02]  /*5af40*/  IMAD.WIDE R2, R13, 0x4, R4 ;  /* 0x000000040d027825 */ /* 0x002fc400078e0204 */
[----:B------:R-:W4:Y:S01]  /*5af50*/  LDL.LU R14, [R1+0x1974] ;  /* 0x00197400010e7983 */ /* 0x000f220000300800 */
[----:B------:R-:W-:-:S03]  /*5af60*/  ISETP.GE.AND P3, PT, R12, c[0x0][0x17c], PT ;  /* 0x00005f000c007a0c */ /* 0x000fc60003f66270 */
[----:B------:R-:W4:Y:S04]  /*5af70*/  LDL.LU R12, [R1+0x18d4] ;  /* 0x0018d400010c7983 */ /* 0x000f280000300800 */
[----:B------:R1:W-:Y:S01]  /*5af80*/  @P5 STG.E [R2.64], R63 ;  /* 0x0000003f02005986 */ /* 0x0003e2000c101908 */
[----:B--2---:R-:W-:-:S03]  /*5af90*/  ISETP.GE.AND P5, PT, R16, c[0x0][0x17c], PT ;  /* 0x00005f0010007a0c */ /* 0x004fc60003fa6270 */
[----:B------:R-:W2:Y:S01]  /*5afa0*/  LDL.LU R16, [R1+0x190c] ;  /* 0x00190c0001107983 */ /* 0x000ea20000300800 */
[----:B------:R-:W-:Y:S01]  /*5afb0*/  ISETP.LT.AND P4, PT, R213, c[0x0][0x178], !P4 ;  /* 0x00005e00d5007a0c */ /* 0x000fe20006781270 */
[----:B------:R-:W-:Y:S01]  /*5afc0*/  IMAD.WIDE R8, R13, 0x4, R6 ;  /* 0x000000040d087825 */ /* 0x000fe200078e0206 */
[----:B------:R-:W-:Y:S02]  /*5afd0*/  ISETP.LT.AND P1, PT, R214, c[0x0][0x178], !P6 ;  /* 0x00005e00d6007a0c */ /* 0x000fe40007721270 */
[----:B------:R-:W-:Y:S02]  /*5afe0*/  ISETP.LT.AND P6, PT, R213, c[0x0][0x178], !P6 ;  /* 0x00005e00d5007a0c */ /* 0x000fe400077c1270 */
[----:B------:R-:W-:-:S07]  /*5aff0*/  IADD3 R13, R13, c[0x0][0x198], RZ ;  /* 0x000066000d0d7a10 */ /* 0x000fce0007ffe0ff */
[----:B------:R1:W-:Y:S01]  /*5b000*/  @P4 STG.E [R8.64], R95 ;  /* 0x0000005f08004986 */ /* 0x0003e2000c101908 */
[----:B------:R-:W-:Y:S02]  /*5b010*/  ISETP.LT.AND P4, PT, R214, c[0x0][0x178], !P0 ;  /* 0x00005e00d6007a0c */ /* 0x000fe40004781270 */
[----:B------:R-:W-:Y:S01]  /*5b020*/  ISETP.LT.AND P0, PT, R213, c[0x0][0x178], !P0 ;  /* 0x00005e00d5007a0c */ /* 0x000fe20004701270 */
[C---:B-1----:R-:W-:Y:S01]  /*5b030*/  IMAD.WIDE R2, R13.reuse, 0x4, R6 ;  /* 0x000000040d027825 */ /* 0x042fe200078e0206 */
[----:B------:R-:W-:-:S03]  /*5b040*/  IADD3 R11, R13, c[0x0][0x198], RZ ;  /* 0x000066000d0b7a10 */ /* 0x000fc60007ffe0ff */
[----:B------:R-:W-:-:S05]  /*5b050*/  IMAD.WIDE R8, R13, 0x4, R4 ;  /* 0x000000040d087825 */ /* 0x000fca00078e0204 */
[----:B------:R1:W-:Y:S01]  /*5b060*/  @P1 STG.E [R8.64], R58 ;  /* 0x0000003a08001986 */ /* 0x0003e2000c101908 */
[----:B------:R-:W-:-:S03]  /*5b070*/  ISETP.LT.AND P1, PT, R214, c[0x0][0x178], !P2 ;  /* 0x00005e00d6007a0c */ /* 0x000fc60005721270 */
[----:B------:R3:W-:Y:S01]  /*5b080*/  @P6 STG.E [R2.64], R90 ;  /* 0x0000005a02006986 */ /* 0x0007e2000c101908 */
[----:B------:R-:W-:Y:S01]  /*5b090*/  ISETP.LT.AND P2, PT, R213, c[0x0][0x178], !P2 ;  /* 0x00005e00d5007a0c */ /* 0x000fe20005741270 */
[----:B-1----:R-:W-:-:S04]  /*5b0a0*/  IMAD.WIDE R8, R11, 0x4, R4 ;  /* 0x000000040b087825 */ /* 0x002fc800078e0204 */
[C---:B---3--:R-:W-:Y:S01]  /*5b0b0*/  IMAD.WIDE R2, R11.reuse, 0x4, R6 ;  /* 0x000000040b027825 */ /* 0x048fe200078e0206 */
[----:B------:R-:W-:Y:S01]  /*5b0c0*/  IADD3 R11, R11, c[0x0][0x198], RZ ;  /* 0x000066000b0b7a10 */ /* 0x000fe20007ffe0ff */
[----:B------:R-:W-:Y:S01]  /*5b0d0*/  @P4 STG.E [R8.64], R59 ;  /* 0x0000003b08004986 */ /* 0x000fe2000c101908 */
[----:B------:R-:W-:-:S03]  /*5b0e0*/  ISETP.GE.AND P6, PT, R15, c[0x0][0x17c], PT ;  /* 0x00005f000f007a0c */ /* 0x000fc60003fc6270 */
[----:B------:R1:W-:Y:S04]  /*5b0f0*/  @P0 STG.E [R2.64], R91 ;  /* 0x0000005b02000986 */ /* 0x0003e8000c101908 */
[----:B------:R-:W3:Y:S01]  /*5b100*/  LDL.LU R15, [R1+0x1938] ;  /* 0x00193800010f7983 */ /* 0x000ee20000300800 */
[----:B------:R-:W-:Y:S01]  /*5b110*/  ISETP.LT.AND P4, PT, R214, c[0x0][0x178], !P3 ;  /* 0x00005e00d6007a0c */ /* 0x000fe20005f81270 */
[C---:B-1----:R-:W-:Y:S01]  /*5b120*/  IMAD.WIDE R2, R11.reuse, 0x4, R4 ;  /* 0x000000040b027825 */ /* 0x042fe200078e0204 */
[----:B------:R-:W-:-:S04]  /*5b130*/  IADD3 R13, R11, c[0x0][0x198], RZ ;  /* 0x000066000b0d7a10 */ /* 0x000fc80007ffe0ff */
[----:B------:R1:W-:Y:S01]  /*5b140*/  @P1 STG.E [R2.64], R54 ;  /* 0x0000003602001986 */ /* 0x0003e2000c101908 */
[----:B----4-:R-:W-:Y:S01]  /*5b150*/  ISETP.GE.AND P0, PT, R14, c[0x0][0x17c], PT ;  /* 0x00005f000e007a0c */ /* 0x010fe20003f06270 */
[----:B------:R-:W-:Y:S02]  /*5b160*/  IMAD.WIDE R8, R13, 0x4, R4 ;  /* 0x000000040d087825 */ /* 0x000fe400078e0204 */
[----:B------:R-:W4:Y:S02]  /*5b170*/  LDL.LU R14, [R1+0x1954] ;  /* 0x00195400010e7983 */ /* 0x000f240000300800 */
[----:B-1----:R-:W-:-:S05]  /*5b180*/  IMAD.WIDE R2, R11, 0x4, R6 ;  /* 0x000000040b027825 */ /* 0x002fca00078e0206 */
[----:B------:R1:W-:Y:S01]  /*5b190*/  @P2 STG.E [R2.64], R86 ;  /* 0x0000005602002986 */ /* 0x0003e2000c101908 */
[----:B------:R-:W-:-:S03]  /*5b1a0*/  ISETP.GE.AND P2, PT, R12, c[0x0][0x17c], PT ;  /* 0x00005f000c007a0c */ /* 0x000fc60003f46270 */
[----:B------:R-:W4:Y:S04]  /*5b1b0*/  LDL.LU R12, [R1+0x1934] ;  /* 0x00193400010c7983 */ /* 0x000f280000300800 */
[----:B------:R1:W-:Y:S01]  /*5b1c0*/  @P4 STG.E [R8.64], R55 ;  /* 0x0000003708004986 */ /* 0x0003e2000c101908 */
[----:B--2---:R-:W-:-:S03]  /*5b1d0*/  ISETP.GE.AND P4, PT, R16, c[0x0][0x17c], PT ;  /* 0x00005f0010007a0c */ /* 0x004fc60003f86270 */
[----:B------:R-:W2:Y:S04]  /*5b1e0*/  LDL.LU R16, [R1+0x1880] ;  /* 0x0018800001107983 */ /* 0x000ea80000300800 */
[----:B------:R-:W2:Y:S04]  /*5b1f0*/  LDL.LU R19, [R1+0x1868] ;  /* 0x0018680001137983 */ /* 0x000ea80000300800 */
[----:B------:R-:W2:Y:S01]  /*5b200*/  LDL.LU R20, [R1+0x1864] ;  /* 0x0018640001147983 */ /* 0x000ea20000300800 */
[----:B------:R-:W-:Y:S01]  /*5b210*/  ISETP.LT.AND P3, PT, R213, c[0x0][0x178], !P3 ;  /* 0x00005e00d5007a0c */ /* 0x000fe20005f61270 */
[C---:B------:R-:W-:Y:S01]  /*5b220*/  IMAD.WIDE R10, R13.reuse, 0x4, R6 ;  /* 0x000000040d0a7825 */ /* 0x040fe200078e0206 */
[----:B------:R-:W-:Y:S01]  /*5b230*/  ISETP.LT.AND P1, PT, R214, c[0x0][0x178], !P5 ;  /* 0x00005e00d6007a0c */ /* 0x000fe20006f21270 */
[----:B------:R-:W2:Y:S01]  /*5b240*/  LDL.LU R18, [R1+0x1858] ;  /* 0x0018580001127983 */ /* 0x000ea20000300800 */
[----:B------:R-:W-:-:S02]  /*5b250*/  IADD3 R13, R13, c[0x0][0x198], RZ ;  /* 0x000066000d0d7a10 */ /* 0x000fc40007ffe0ff */
[----:B------:R-:W-:-:S03]  /*5b260*/  ISETP.LT.AND P5, PT, R213, c[0x0][0x178], !P5 ;  /* 0x00005e00d5007a0c */ /* 0x000fc60006fa1270 */
[----:B-1----:R-:W-:-:S04]  /*5b270*/  IMAD.WIDE R2, R13, 0x4, R4 ;  /* 0x000000040d027825 */ /* 0x002fc800078e0204 */
[----:B------:R-:W-:Y:S01]  /*5b280*/  @P3 STG.E [R10.64], R87 ;  /* 0x000000570a003986 */ /* 0x000fe2000c101908 */
[C---:B------:R-:W-:Y:S01]  /*5b290*/  ISETP.LT.AND P3, PT, R214.reuse, c[0x0][0x178], !P6 ;  /* 0x00005e00d6007a0c */ /* 0x040fe20007761270 */
[C---:B------:R-:W-:Y:S01]  /*5b2a0*/  IMAD.WIDE R8, R13.reuse, 0x4, R6 ;  /* 0x000000040d087825 */ /* 0x040fe200078e0206 */
[----:B------:R-:W-:Y:S01]  /*5b2b0*/  IADD3 R13, R13, c[0x0][0x198], RZ ;  /* 0x000066000d0d7a10 */ /* 0x000fe20007ffe0ff */
[----:B------:R1:W-:Y:S01]  /*5b2c0*/  @P1 STG.E [R2.64], R50 ;  /* 0x0000003202001986 */ /* 0x0003e2000c101908 */
[C---:B------:R-:W-:Y:S02]  /*5b2d0*/  ISETP.LT.AND P6, PT, R213.reuse, c[0x0][0x178], !P6 ;  /* 0x00005e00d5007a0c */ /* 0x040fe400077c1270 */
[----:B------:R-:W-:Y:S01]  /*5b2e0*/  ISETP.LT.AND P1, PT, R214, c[0x0][0x178], !P0 ;  /* 0x00005e00d6007a0c */ /* 0x000fe20004721270 */
[----:B------:R1:W-:Y:S01]  /*5b2f0*/  @P5 STG.E [R8.64], R82 ;  /* 0x0000005208005986 */ /* 0x0003e2000c101908 */
[----:B------:R-:W-:Y:S01]  /*5b300*/  ISETP.LT.AND P5, PT, R213, c[0x0][0x178], !P0 ;  /* 0x00005e00d5007a0c */ /* 0x000fe200047a1270 */
[C---:B-1----:R-:W-:Y:S01]  /*5b310*/  IMAD.WIDE R2, R13.reuse, 0x4, R4 ;  /* 0x000000040d027825 */ /* 0x042fe200078e0204 */
[----:B------:R-:W-:-:S03]  /*5b320*/  IADD3 R11, R13, c[0x0][0x198], RZ ;  /* 0x000066000d0b7a10 */ /* 0x000fc60007ffe0ff */
[----:B------:R-:W-:Y:S01]  /*5b330*/  IMAD.WIDE R8, R13, 0x4, R6 ;  /* 0x000000040d087825 */ /* 0x000fe200078e0206 */
[----:B------:R1:W-:Y:S01]  /*5b340*/  @P3 STG.E [R2.64], R51 ;  /* 0x0000003302003986 */ /* 0x0003e2000c101908 */
[----:B------:R-:W-:-:S03]  /*5b350*/  ISETP.LT.AND P3, PT, R214, c[0x0][0x178], !P2 ;  /* 0x00005e00d6007a0c */ /* 0x000fc60005761270 */
[----:B------:R1:W-:Y:S01]  /*5b360*/  @P6 STG.E [R8.64], R83 ;  /* 0x0000005308006986 */ /* 0x0003e2000c101908 */
[----:B------:R-:W-:Y:S02]  /*5b370*/  ISETP.LT.AND P2, PT, R213, c[0x0][0x178], !P2 ;  /* 0x00005e00d5007a0c */ /* 0x000fe40005741270 */
[----:B---3--:R-:W-:Y:S02]  /*5b380*/  ISETP.GE.AND P0, PT, R15, c[0x0][0x17c], PT ;  /* 0x00005f000f007a0c */ /* 0x008fe40003f06270 */
[C---:B------:R-:W-:Y:S01]  /*5b390*/  IADD3 R15, R11.reuse, c[0x0][0x198], RZ ;  /* 0x000066000b0f7a10 */ /* 0x040fe20007ffe0ff */
[----:B-1----:R-:W-:-:S04]  /*5b3a0*/  IMAD.WIDE R2, R11, 0x4, R4 ;  /* 0x000000040b027825 */ /* 0x002fc800078e0204 */
[----:B------:R-:W-:Y:S01]  /*5b3b0*/  IMAD.WIDE R8, R11, 0x4, R6 ;  /* 0x000000040b087825 */ /* 0x000fe200078e0206 */
[----:B------:R1:W-:Y:S03]  /*5b3c0*/  @P1 STG.E [R2.64], R46 ;  /* 0x0000002e02001986 */ /* 0x0003e6000c101908 */
[C---:B------:R-:W-:Y:S01]  /*5b3d0*/  IMAD.WIDE R10, R15.reuse, 0x4, R4 ;  /* 0x000000040f0a7825 */ /* 0x040fe200078e0204 */
[----:B------:R3:W-:Y:S01]  /*5b3e0*/  @P5 STG.E [R8.64], R78 ;  /* 0x0000004e08005986 */ /* 0x0007e2000c101908 */
[----:B------:R-:W-:Y:S02]  /*5b3f0*/  IADD3 R17, R15, c[0x0][0x198], RZ ;  /* 0x000066000f117a10 */ /* 0x000fe40007ffe0ff */
[----:B------:R-:W-:Y:S01]  /*5b400*/  ISETP.LT.AND P5, PT, R214, c[0x0][0x178], !P4 ;  /* 0x00005e00d6007a0c */ /* 0x000fe200067a1270 */
[----:B------:R3:W-:Y:S01]  /*5b410*/  @P3 STG.E [R10.64], R47 ;  /* 0x0000002f0a003986 */ /* 0x0007e2000c101908 */
[----:B------:R-:W-:-:S02]  /*5b420*/  ISETP.LT.AND P4, PT, R213, c[0x0][0x178], !P4 ;  /* 0x00005e00d5007a0c */ /* 0x000fc40006781270 */
[----:B----4-:R-:W-:Y:S01]  /*5b430*/  ISETP.GE.AND P6, PT, R14, c[0x0][0x17c], PT ;  /* 0x00005f000e007a0c */ /* 0x010fe20003fc6270 */
[--C-:B------:R-:W-:Y:S01]  /*5b440*/  IMAD.WIDE R14, R15, 0x4, R6.reuse ;  /* 0x000000040f0e7825 */ /* 0x100fe200078e0206 */
[----:B------:R-:W-:Y:S02]  /*5b450*/  ISETP.LT.AND P3, PT, R214, c[0x0][0x178], !P0 ;  /* 0x00005e00d6007a0c */ /* 0x000fe40004761270 */
[----:B------:R-:W-:Y:S01]  /*5b460*/  ISETP.LT.AND P0, PT, R213, c[0x0][0x178], !P0 ;  /* 0x00005e00d5007a0c */ /* 0x000fe20004701270 */
[C---:B-1----:R-:W-:Y:S01]  /*5b470*/  IMAD.WIDE R2, R17.reuse, 0x4, R6 ;  /* 0x0000000411027825 */ /* 0x042fe200078e0206 */
[----:B------:R-:W-:Y:S01]  /*5b480*/  @P2 STG.E [R14.64], R79 ;  /* 0x0000004f0e002986 */ /* 0x000fe2000c101908 */
[----:B------:R-:W-:Y:S02]  /*5b490*/  ISETP.GE.AND P1, PT, R12, c[0x0][0x17c], PT ;  /* 0x00005f000c007a0c */ /* 0x000fe40003f26270 */
[C---:B------:R-:W-:Y:S01]  /*5b4a0*/  IMAD.WIDE R12, R17.reuse, 0x4, R4 ;  /* 0x00000004110c7825 */ /* 0x040fe200078e0204 */
[----:B------:R-:W-:-:S05]  /*5b4b0*/  IADD3 R17, R17, c[0x0][0x198], RZ ;  /* 0x0000660011117a10 */ /* 0x000fca0007ffe0ff */
[C---:B---3--:R-:W-:Y:S01]  /*5b4c0*/  IMAD.WIDE R8, R17.reuse, 0x4, R4 ;  /* 0x0000000411087825 */ /* 0x048fe200078e0204 */
[----:B------:R1:W-:Y:S03]  /*5b4d0*/  @P5 STG.E [R12.64], R42 ;  /* 0x0000002a0c005986 */ /* 0x0003e6000c101908 */
[----:B------:R-:W-:Y:S01]  /*5b4e0*/  IMAD.WIDE R10, R17, 0x4, R6 ;  /* 0x00000004110a7825 */ /* 0x000fe200078e0206 */
[----:B------:R3:W-:Y:S04]  /*5b4f0*/  @P4 STG.E [R2.64], R66 ;  /* 0x0000004202004986 */ /* 0x0007e8000c101908 */
[----:B------:R4:W-:Y:S04]  /*5b500*/  @P3 STG.E [R8.64], R43 ;  /* 0x0000002b08003986 */ /* 0x0009e8000c101908 */
[----:B------:R1:W-:Y:S01]  /*5b510*/  @P0 STG.E [R10.64], R67 ;  /* 0x000000430a000986 */ /* 0x0003e2000c101908 */
[----:B--2---:R-:W-:-:S03]  /*5b520*/  ISETP.GE.AND P2, PT, R16, c[0x0][0x17c], PT ;  /* 0x00005f0010007a0c */ /* 0x004fc60003f46270 */
[----:B------:R-:W2:Y:S04]  /*5b530*/  LDL.LU R16, [R1+0x184c] ;  /* 0x00184c0001107983 */ /* 0x000ea80000300800 */
[----:B------:R-:W2:Y:S01]  /*5b540*/  LDL.LU R21, [R1+0x1838] ;  /* 0x0018380001157983 */ /* 0x000ea20000300800 */
[----:B------:R-:W-:-:S03]  /*5b550*/  ISETP.GE.AND P0, PT, R20, c[0x0][0x17c], PT ;  /* 0x00005f0014007a0c */ /* 0x000fc60003f06270 */
[----:B------:R-:W2:Y:S01]  /*5b560*/  LDL.LU R20, [R1+0x1834] ;  /* 0x0018340001147983 */ /* 0x000ea20000300800 */
[C---:B------:R-:W-:Y:S02]  /*5b570*/  ISETP.LT.AND P5, PT, R214.reuse, c[0x0][0x178], !P6 ;  /* 0x00005e00d6007a0c */ /* 0x040fe400077a1270 */
[----:B------:R-:W-:Y:S02]  /*5b580*/  ISETP.LT.AND P6, PT, R213, c[0x0][0x178], !P6 ;  /* 0x00005e00d5007a0c */ /* 0x000fe400077c1270 */
[----:B------:R-:W-:Y:S02]  /*5b590*/  IADD3 R17, R17, c[0x0][0x198], RZ ;  /* 0x0000660011117a10 */ /* 0x000fe40007ffe0ff */
[----:B------:R-:W-:Y:S02]  /*5b5a0*/  ISETP.LT.AND P3, PT, R214, c[0x0][0x178], !P1 ;  /* 0x00005e00d6007a0c */ /* 0x000fe40004f61270 */
[----:B------:R-:W-:Y:S02]  /*5b5b0*/  ISETP.GE.AND P4, PT, R19, c[0x0][0x17c], PT ;  /* 0x00005f0013007a0c */ /* 0x000fe40003f86270 */
[C---:B------:R-:W-:Y:S01]  /*5b5c0*/  IADD3 R19, R17.reuse, c[0x0][0x198], RZ ;  /* 0x0000660011137a10 */ /* 0x040fe20007ffe0ff */
[----:B-1----:R-:W-:Y:S01]  /*5b5d0*/  IMAD.WIDE R12, R17, 0x4, R4 ;  /* 0x00000004110c7825 */ /* 0x002fe200078e0204 */
[----:B------:R-:W-:-:S03]  /*5b5e0*/  ISETP.LT.AND P1, PT, R213, c[0x0][0x178], !P1 ;  /* 0x00005e00d5007a0c */ /* 0x000fc60004f21270 */
[----:B---3--:R-:W-:Y:S01]  /*5b5f0*/  IMAD.WIDE R2, R17, 0x4, R6 ;  /* 0x0000000411027825 */ /* 0x008fe200078e0206 */
[----:B------:R-:W-:Y:S03]  /*5b600*/  @P5 STG.E [R12.64], R132 ;  /* 0x000000840c005986 */ /* 0x000fe6000c101908 */
[----:B------:R-:W-:Y:S01]  /*5b610*/  IMAD.WIDE R14, R19, 0x4, R4 ;  /* 0x00000004130e7825 */ /* 0x000fe200078e0204 */
[C---:B------:R-:W-:Y:S01]  /*5b620*/  ISETP.LT.AND P5, PT, R214.reuse, c[0x0][0x178], !P2 ;  /* 0x00005e00d6007a0c */ /* 0x040fe200057a1270 */
[----:B------:R1:W-:Y:S01]  /*5b630*/  @P6 STG.E [R2.64], R144 ;  /* 0x0000009002006986 */ /* 0x0003e2000c101908 */
[----:B------:R-:W-:Y:S01]  /*5b640*/  ISETP.LT.AND P2, PT, R213, c[0x0][0x178], !P2 ;  /* 0x00005e00d5007a0c */ /* 0x000fe20005741270 */
[C---:B----4-:R-:W-:Y:S01]  /*5b650*/  IMAD.WIDE R8, R19.reuse, 0x4, R6 ;  /* 0x0000000413087825 */ /* 0x050fe200078e0206 */
[----:B------:R-:W-:Y:S01]  /*5b660*/  IADD3 R19, R19, c[0x0][0x198], RZ ;  /* 0x0000660013137a10 */ /* 0x000fe20007ffe0ff */
[----:B------:R-:W-:Y:S01]  /*5b670*/  @P3 STG.E [R14.64], R133 ;  /* 0x000000850e003986 */ /* 0x000fe2000c101908 */
[----:B------:R-:W-:-:S02]  /*5b680*/  ISETP.LT.AND P3, PT, R214, c[0x0][0x178], !P4 ;  /* 0x00005e00d6007a0c */ /* 0x000fc40006761270 */
[C---:B------:R-:W-:Y:S01]  /*5b690*/  IADD3 R17, R19.reuse, c[0x0][0x198], RZ ;  /* 0x0000660013117a10 */ /* 0x040fe20007ffe0ff */
[----:B------:R3:W-:Y:S01]  /*5b6a0*/  @P1 STG.E [R8.64], R145 ;  /* 0x0000009108001986 */ /* 0x0007e2000c101908 */
[----:B------:R-:W-:Y:S01]  /*5b6b0*/  ISETP.GE.AND P6, PT, R18, c[0x0][0x17c], PT ;  /* 0x00005f0012007a0c */ /* 0x000fe20003fc6270 */
[C---:B------:R-:W-:Y:S02]  /*5b6c0*/  IMAD.WIDE R10, R19.reuse, 0x4, R4 ;  /* 0x00000004130a7825 */ /* 0x040fe400078e0204 */
[----:B------:R-:W4:Y:S02]  /*5b6d0*/  LDL.LU R18, [R1+0x1830] ;  /* 0x0018300001127983 */ /* 0x000f240000300800 */
[----:B-1----:R-:W-:-:S04]  /*5b6e0*/  IMAD.WIDE R2, R19, 0x4, R6 ;  /* 0x0000000413027825 */ /* 0x002fc800078e0206 */
[----:B------:R-:W-:Y:S01]  /*5b6f0*/  IMAD.WIDE R12, R17, 0x4, R4 ;  /* 0x00000004110c7825 */ /* 0x000fe200078e0204 */
[----:B------:R1:W-:Y:S04]  /*5b700*/  @P5 STG.E [R10.64], R128 ;  /* 0x000000800a005986 */ /* 0x0003e8000c101908 */
[----:B------:R1:W-:Y:S04]  /*5b710*/  @P2 STG.E [R2.64], R152 ;  /* 0x0000009802002986 */ /* 0x0003e8000c101908 */
[----:B------:R-:W-:Y:S01]  /*5b720*/  @P3 STG.E [R12.64], R129 ;  /* 0x000000810c003986 */ /* 0x000fe2000c101908 */
[----:B--2---:R-:W-:-:S03]  /*5b730*/  ISETP.GE.AND P1, PT, R16, c[0x0][0x17c], PT ;  /* 0x00005f0010007a0c */ /* 0x004fc60003f26270 */
[----:B------:R-:W2:Y:S01]  /*5b740*/  LDL.LU R16, [R1+0x182c] ;  /* 0x00182c0001107983 */ /* 0x000ea20000300800 */
[----:B------:R-:W-:-:S03]  /*5b750*/  ISETP.GE.AND P2, PT, R21, c[0x0][0x17c], PT ;  /* 0x00005f0015007a0c */ /* 0x000fc60003f46270 */
[----:B------:R-:W2:Y:S01]  /*5b760*/  LDL.LU R21, [R1+0x1828] ;  /* 0x0018280001157983 */ /* 0x000ea20000300800 */
[----:B------:R-:W-:-:S03]  /*5b770*/  ISETP.GE.AND P3, PT, R20, c[0x0][0x17c], PT ;  /* 0x00005f0014007a0c */ /* 0x000fc60003f66270 */
[----:B------:R-:W2:Y:S01]  /*5b780*/  LDL.LU R20, [R1+0x1810] ;  /* 0x0018100001147983 */ /* 0x000ea20000300800 */
[----:B------:R-:W-:Y:S01]  /*5b790*/  ISETP.LT.AND P4, PT, R213, c[0x0][0x178], !P4 ;  /* 0x00005e00d5007a0c */ /* 0x000fe20006781270 */
[C---:B---3--:R-:W-:Y:S01]  /*5b7a0*/  IMAD.WIDE R8, R17.reuse, 0x4, R6 ;  /* 0x0000000411087825 */ /* 0x048fe200078e0206 */
[----:B------:R-:W-:Y:S02]  /*5b7b0*/  IADD3 R17, R17, c[0x0][0x198], RZ ;  /* 0x0000660011117a10 */ /* 0x000fe40007ffe0ff */
[----:B------:R-:W-:Y:S02]  /*5b7c0*/  ISETP.LT.AND P5, PT, R214, c[0x0][0x178], !P0 ;  /* 0x00005e00d6007a0c */ /* 0x000fe400047a1270 */
[----:B------:R-:W-:Y:S01]  /*5b7d0*/  ISETP.LT.AND P0, PT, R213, c[0x0][0x178], !P0 ;  /* 0x00005e00d5007a0c */ /* 0x000fe20004701270 */
[----:B-1----:R-:W-:-:S06]  /*5b7e0*/  IMAD.WIDE R10, R17, 0x4, R4 ;  /* 0x00000004110a7825 */ /* 0x002fcc00078e0204 */
[----:B------:R1:W-:Y:S01]  /*5b7f0*/  @P4 STG.E [R8.64], R153 ;  /* 0x0000009908004986 */ /* 0x0003e2000c101908 */
[----:B------:R-:W-:Y:S01]  /*5b800*/  ISETP.LT.AND P4, PT, R214, c[0x0][0x178], !P6 ;  /* 0x00005e00d6007a0c */ /* 0x000fe20007781270 */
[C---:B------:R-:W-:Y:S01]  /*5b810*/  IMAD.WIDE R14, R17.reuse, 0x4, R6 ;  /* 0x00000004110e7825 */ /* 0x040fe200078e0206 */
[----:B------:R-:W-:Y:S02]  /*5b820*/  IADD3 R17, R17, c[0x0][0x198], RZ ;  /* 0x0000660011117a10 */ /* 0x000fe40007ffe0ff */
[----:B------:R-:W-:-:S03]  /*5b830*/  ISETP.LT.AND P6, PT, R213, c[0x0][0x178], !P6 ;  /* 0x00005e00d5007a0c */ /* 0x000fc600077c1270 */
[C---:B------:R-:W-:Y:S01]  /*5b840*/  IMAD.WIDE R2, R17.reuse, 0x4, R4 ;  /* 0x0000000411027825 */ /* 0x040fe200078e0204 */
[----:B------:R3:W-:Y:S01]  /*5b850*/  @P5 STG.E [R10.64], R124 ;  /* 0x0000007c0a005986 */ /* 0x0007e2000c101908 */
[----:B------:R-:W-:Y:S02]  /*5b860*/  IADD3 R19, R17, c[0x0][0x198], RZ ;  /* 0x0000660011137a10 */ /* 0x000fe40007ffe0ff */
[C---:B------:R-:W-:Y:S01]  /*5b870*/  ISETP.LT.AND P5, PT, R214.reuse, c[0x0][0x178], !P1 ;  /* 0x00005e00d6007a0c */ /* 0x040fe20004fa1270 */
[----:B------:R4:W-:Y:S01]  /*5b880*/  @P0 STG.E [R14.64], R160 ;  /* 0x000000a00e000986 */ /* 0x0009e2000c101908 */
[----:B------:R-:W-:Y:S01]  /*5b890*/  ISETP.LT.AND P1, PT, R213, c[0x0][0x178], !P1 ;  /* 0x00005e00d5007a0c */ /* 0x000fe20004f21270 */
[----:B-1----:R-:W-:Y:S02]  /*5b8a0*/  IMAD.WIDE R8, R17, 0x4, R6 ;  /* 0x0000000411087825 */ /* 0x002fe400078e0206 */
[----:B------:R1:W-:Y:S01]  /*5b8b0*/  @P4 STG.E [R2.64], R125 ;  /* 0x0000007d02004986 */ /* 0x0003e2000c101908 */
[----:B------:R-:W-:Y:S01]  /*5b8c0*/  ISETP.LT.AND P4, PT, R214, c[0x0][0x178], !P2 ;  /* 0x00005e00d6007a0c */ /* 0x000fe20005781270 */
[----:B------:R-:W-:Y:S01]  /*5b8d0*/  IMAD.WIDE R12, R19, 0x4, R4 ;  /* 0x00000004130c7825 */ /* 0x000fe200078e0204 */
[----:B------:R-:W-:-:S03]  /*5b8e0*/  ISETP.LT.AND P2, PT, R213, c[0x0][0x178], !P2 ;  /* 0x00005e00d5007a0c */ /* 0x000fc60005741270 */
[C---:B---3--:R-:W-:Y:S01]  /*5b8f0*/  IMAD.WIDE R10, R19.reuse, 0x4, R6 ;  /* 0x00000004130a7825 */ /* 0x048fe200078e0206 */
[----:B------:R-:W-:Y:S01]  /*5b900*/  IADD3 R19, R19, c[0x0][0x198], RZ ;  /* 0x0000660013137a10 */ /* 0x000fe20007ffe0ff */
[----:B------:R3:W-:Y:S01]  /*5b910*/  @P6 STG.E [R8.64], R161 ;  /* 0x000000a108006986 */ /* 0x0007e2000c101908 */
[----:B----4-:R-:W-:-:S03]  /*5b920*/  ISETP.GE.AND P0, PT, R18, c[0x0][0x17c], PT ;  /* 0x00005f0012007a0c */ /* 0x010fc60003f06270 */
[----:B------:R-:W4:Y:S01]  /*5b930*/  LDL.LU R18, [R1+0x180c] ;  /* 0x00180c0001127983 */ /* 0x000f220000300800 */
[----:B------:R-:W-:-:S04]  /*5b940*/  IMAD.WIDE R14, R19, 0x4, R4 ;  /* 0x00000004130e7825 */ /* 0x000fc800078e0204 */
[----:B-1----:R-:W-:Y:S01]  /*5b950*/  IMAD.WIDE R2, R19, 0x4, R6 ;  /* 0x0000000413027825 */ /* 0x002fe200078e0206 */
[----:B------:R-:W-:Y:S04]  /*5b960*/  @P5 STG.E [R12.64], R120 ;  /* 0x000000780c005986 */ /* 0x000fe8000c101908 */
[----:B------:R1:W-:Y:S04]  /*5b970*/  @P1 STG.E [R10.64], R168 ;  /* 0x000000a80a001986 */ /* 0x0003e8000c101908 */
[----:B------:R1:W-:Y:S04]  /*5b980*/  @P4 STG.E [R14.64], R121 ;  /* 0x000000790e004986 */ /* 0x0003e8000c101908 */
[----:B------:R1:W-:Y:S01]  /*5b990*/  @P2 STG.E [R2.64], R169 ;  /* 0x000000a902002986 */ /* 0x0003e2000c101908 */
[----:B--2---:R-:W-:-:S03]  /*5b9a0*/  ISETP.GE.AND P6, PT, R16, c[0x0][0x17c], PT ;  /* 0x00005f0010007a0c */ /* 0x004fc60003fc6270 */
[----:B------:R-:W2:Y:S01]  /*5b9b0*/  LDL.LU R16, [R1+0x1808] ;  /* 0x0018080001107983 */ /* 0x000ea20000300800 */
[----:B------:R-:W-:-:S03]  /*5b9c0*/  ISETP.GE.AND P1, PT, R21, c[0x0][0x17c], PT ;  /* 0x00005f0015007a0c */ /* 0x000fc60003f26270 */
[----:B------:R-:W2:Y:S01]  /*5b9d0*/  LDL.LU R21, [R1+0x1804] ;  /* 0x0018040001157983 */ /* 0x000ea20000300800 */
[----:B------:R-:W-:-:S03]  /*5b9e0*/  ISETP.GE.AND P2, PT, R20, c[0x0][0x17c], PT ;  /* 0x00005f0014007a0c */ /* 0x000fc60003f46270 */
[----:B------:R-:W2:Y:S01]  /*5b9f0*/  LDL.LU R20, [R1+0x1800] ;  /* 0x0018000001147983 */ /* 0x000ea20000300800 */
[----:B------:R-:W-:Y:S02]  /*5ba00*/  IADD3 R17, R19, c[0x0][0x198], RZ ;  /* 0x0000660013117a10 */ /* 0x000fe40007ffe0ff */
[C---:B------:R-:W-:Y:S02]  /*5ba10*/  ISETP.LT.AND P5, PT, R214.reuse, c[0x0][0x178], !P3 ;  /* 0x00005e00d6007a0c */ /* 0x040fe40005fa1270 */
[----:B------:R-:W-:Y:S02]  /*5ba20*/  ISETP.LT.AND P3, PT, R213, c[0x0][0x178], !P3 ;  /* 0x00005e00d5007a0c */ /* 0x000fe40005f61270 */
[----:B------:R-:W-:Y:S01]  /*5ba30*/  ISETP.LT.AND P4, PT, R214, c[0x0][0x178], !P0 ;  /* 0x00005e00d6007a0c */ /* 0x000fe20004781270 */
[----:B---3--:R-:W-:Y:S01]  /*5ba40*/  IMAD.WIDE R8, R17, 0x4, R4 ;  /* 0x0000000411087825 */ /* 0x008fe200078e0204 */
[----:B------:R-:W-:-:S03]  /*5ba50*/  ISETP.LT.AND P0, PT, R213, c[0x0][0x178], !P0 ;  /* 0x00005e00d5007a0c */ /* 0x000fc60004701270 */
[C---:B-1----:R-:W-:Y:S01]  /*5ba60*/  IMAD.WIDE R10, R17.reuse, 0x4, R6 ;  /* 0x00000004110a7825 */ /* 0x042fe200078e0206 */
[----:B------:R-:W-:-:S05]  /*5ba70*/  IADD3 R17, R17, c[0x0][0x198], RZ ;  /* 0x0000660011117a10 */ /* 0x000fca0007ffe0ff */
[C---:B------:R-:W-:Y:S01]  /*5ba80*/  IMAD.WIDE R12, R17.reuse, 0x4, R4 ;  /* 0x00000004110c7825 */ /* 0x040fe200078e0204 */
[----:B------:R1:W-:Y:S03]  /*5ba90*/  @P5 STG.E [R8.64], R116 ;  /* 0x0000007408005986 */ /* 0x0003e6000c101908 */
[----:B------:R-:W-:Y:S01]  /*5baa0*/  IMAD.WIDE R14, R17, 0x4, R6 ;  /* 0x00000004110e7825 */ /* 0x000fe200078e0206 */
[----:B------:R3:W-:Y:S01]  /*5bab0*/  @P3 STG.E [R10.64], R148 ;  /* 0x000000940a003986 */ /* 0x0007e2000c101908 */
[----:B------:R-:W-:Y:S02]  /*5bac0*/  ISETP.LT.AND P5, PT, R214, c[0x0][0x178], !P6 ;  /* 0x00005e00d6007a0c */ /* 0x000fe400077a1270 */
[----:B------:R-:W-:Y:S01]  /*5bad0*/  ISETP.LT.AND P6, PT, R213, c[0x0][0x178], !P6 ;  /* 0x00005e00d5007a0c */ /* 0x000fe200077c1270 */
[----:B------:R1:W-:Y:S01]  /*5bae0*/  @P4 STG.E [R12.64], R117 ;  /* 0x000000750c004986 */ /* 0x0003e2000c101908 */
[----:B------:R-:W-:-:S03]  /*5baf0*/  IADD3 R17, R17, c[0x0][0x198], RZ ;  /* 0x0000660011117a10 */ /* 0x000fc60007ffe0ff */
[----:B------:R2:W-:Y:S01]  /*5bb00*/  @P0 STG.E [R14.64], R149 ;  /* 0x000000950e000986 */ /* 0x0005e2000c101908 */
[----:B------:R-:W-:Y:S02]  /*5bb10*/  ISETP.LT.AND P0, PT, R214, c[0x0][0x178], !P1 ;  /* 0x00005e00d6007a0c */ /* 0x000fe40004f01270 */
[C---:B------:R-:W-:Y:S01]  /*5bb20*/  IADD3 R19, R17.reuse, c[0x0][0x198], RZ ;  /* 0x0000660011137a10 */ /* 0x040fe20007ffe0ff */
[----:B------:R-:W-:-:S04]  /*5bb30*/  IMAD.WIDE R2, R17, 0x4, R4 ;  /* 0x0000000411027825 */ /* 0x000fc800078e0204 */
[----:B-1----:R-:W-:Y:S01]  /*5bb40*/  IMAD.WIDE R8, R17, 0x4, R6 ;  /* 0x0000000411087825 */ /* 0x002fe200078e0206 */
[----:B----4-:R-:W-:Y:S02]  /*5bb50*/  ISETP.GE.AND P3, PT, R18, c[0x0][0x17c], PT ;  /* 0x00005f0012007a0c */ /* 0x010fe40003f66270 */
[----:B------:R-:W4:Y:S01]  /*5bb60*/  LDL.LU R18, [R1+0x17e8] ;  /* 0x0017e80001127983 */ /* 0x000f220000300800 */
[----:B---3--:R-:W-:-:S03]  /*5bb70*/  IMAD.WIDE R10, R19, 0x4, R4 ;  /* 0x00000004130a7825 */ /* 0x008fc600078e0204 */
        /* <DEDUP_REMOVED lines=9> */
[----:B------:R-:W-:Y:S01]  /*5bc10*/  ISETP.LT.AND P1, PT, R213, c[0x0][0x178], !P1 ;  /* 0x00005e00d5007a0c */ /* 0x000fe20004f21270 */
[C---:B------:R-:W-:Y:S01]  /*5bc20*/  IMAD.WIDE R12, R19.reuse, 0x4, R6 ;  /* 0x00000004130c7825 */ /* 0x040fe200078e0206 */
[----:B------:R-:W-:Y:S02]  /*5bc30*/  ISETP.LT.AND P5, PT, R214, c[0x0][0x178], !P2 ;  /* 0x00005e00d6007a0c */ /* 0x000fe400057a1270 */
[----:B------:R-:W-:Y:S02]  /*5bc40*/  IADD3 R19, R19, c[0x0][0x198], RZ ;  /* 0x0000660013137a10 */ /* 0x000fe40007ffe0ff */
[----:B------:R-:W-:Y:S02]  /*5bc50*/  ISETP.LT.AND P2, PT, R213, c[0x0][0x178], !P2 ;  /* 0x00005e00d5007a0c */ /* 0x000fe40005741270 */
[----:B------:R-:W-:-:S05]  /*5bc60*/  IADD3 R17, R19, c[0x0][0x198], RZ ;  /* 0x0000660013117a10 */ /* 0x000fca0007ffe0ff */
[----:B------:R3:W-:Y:S01]  /*5bc70*/  @P1 STG.E [R12.64], R157 ;  /* 0x0000009d0c001986 */ /* 0x0007e2000c101908 */
[----:B------:R-:W-:Y:S01]  /*5bc80*/  ISETP.LT.AND P1, PT, R214, c[0x0][0x178], !P3 ;  /* 0x00005e00d6007a0c */ /* 0x000fe20005f21270 */
[----:B------:R-:W-:Y:S01]  /*5bc90*/  IMAD.WIDE R14, R19, 0x4, R4 ;  /* 0x00000004130e7825 */ /* 0x000fe200078e0204 */
[----:B------:R-:W-:-:S03]  /*5bca0*/  ISETP.LT.AND P3, PT, R213, c[0x0][0x178], !P3 ;  /* 0x00005e00d5007a0c */ /* 0x000fc60005f61270 */
[----:B-1----:R-:W-:Y:S01]  /*5bcb0*/  IMAD.WIDE R2, R19, 0x4, R6 ;  /* 0x0000000413027825 */ /* 0x002fe200078e0206 */
[----:B------:R1:W-:Y:S03]  /*5bcc0*/  @P5 STG.E [R14.64], R108 ;  /* 0x0000006c0e005986 */ /* 0x0003e6000c101908 */
[C---:B---3--:R-:W-:Y:S01]  /*5bcd0*/  IMAD.WIDE R8, R17.reuse, 0x4, R4 ;  /* 0x0000000411087825 */ /* 0x048fe200078e0204 */
[----:B------:R-:W-:Y:S01]  /*5bce0*/  ISETP.LT.AND P5, PT, R214, c[0x0][0x178], !P4 ;  /* 0x00005e00d6007a0c */ /* 0x000fe200067a1270 */
[----:B------:R3:W-:Y:S02]  /*5bcf0*/  @P2 STG.E [R2.64], R164 ;  /* 0x000000a402002986 */ /* 0x0007e4000c101908 */
[C---:B------:R-:W-:Y:S01]  /*5bd00*/  IMAD.WIDE R10, R17.reuse, 0x4, R6 ;  /* 0x00000004110a7825 */ /* 0x040fe200078e0206 */
[----:B------:R-:W-:Y:S01]  /*5bd10*/  IADD3 R17, R17, c[0x0][0x198], RZ ;  /* 0x0000660011117a10 */ /* 0x000fe20007ffe0ff */
[----:B------:R3:W-:Y:S01]  /*5bd20*/  @P1 STG.E [R8.64], R109 ;  /* 0x0000006d08001986 */ /* 0x0007e2000c101908 */
[----:B------:R-:W-:-:S02]  /*5bd30*/  ISETP.LT.AND P4, PT, R213, c[0x0][0x178], !P4 ;  /* 0x00005e00d5007a0c */ /* 0x000fc40006781270 */
[----:B------:R-:W-:Y:S01]  /*5bd40*/  ISETP.LT.AND P1, PT, R214, c[0x0][0x178], !P6 ;  /* 0x00005e00d6007a0c */ /* 0x000fe20007721270 */
[----:B------:R-:W-:Y:S01]  /*5bd50*/  IMAD.WIDE R12, R17, 0x4, R4 ;  /* 0x00000004110c7825 */ /* 0x000fe200078e0204 */
[----:B------:R-:W-:-:S03]  /*5bd60*/  ISETP.LT.AND P6, PT, R213, c[0x0][0x178], !P6 ;  /* 0x00005e00d5007a0c */ /* 0x000fc600077c1270 */
[C---:B-1----:R-:W-:Y:S01]  /*5bd70*/  IMAD.WIDE R14, R17.reuse, 0x4, R6 ;  /* 0x00000004110e7825 */ /* 0x042fe200078e0206 */
[----:B------:R-:W-:Y:S01]  /*5bd80*/  IADD3 R17, R17, c[0x0][0x198], RZ ;  /* 0x0000660011117a10 */ /* 0x000fe20007ffe0ff */
[----:B------:R1:W-:Y:S01]  /*5bd90*/  @P3 STG.E [R10.64], R165 ;  /* 0x000000a50a003986 */ /* 0x0003e2000c101908 */
[----:B----4-:R-:W-:-:S03]  /*5bda0*/  ISETP.GE.AND P2, PT, R18, c[0x0][0x17c], PT ;  /* 0x00005f0012007a0c */ /* 0x010fc60003f46270 */
[----:B------:R-:W4:Y:S01]  /*5bdb0*/  LDL.LU R18, [R1+0x17d8] ;  /* 0x0017d80001127983 */ /* 0x000f220000300800 */
[----:B---3--:R-:W-:-:S04]  /*5bdc0*/  IMAD.WIDE R2, R17, 0x4, R4 ;  /* 0x0000000411027825 */ /* 0x008fc800078e0204 */
[----:B------:R-:W-:Y:S01]  /*5bdd0*/  IMAD.WIDE R8, R17, 0x4, R6 ;  /* 0x0000000411087825 */ /* 0x000fe200078e0206 */
[----:B------:R3:W-:Y:S04]  /*5bde0*/  @P5 STG.E [R12.64], R104 ;  /* 0x000000680c005986 */ /* 0x0007e8000c101908 */
        /* <DEDUP_REMOVED lines=13> */
[----:B-1----:R-:W-:-:S04]  /*5bec0*/  IMAD.WIDE R10, R19, 0x4, R4 ;  /* 0x00000004130a7825 */ /* 0x002fc800078e0204 */
[C---:B---3--:R-:W-:Y:S01]  /*5bed0*/  IMAD.WIDE R12, R19.reuse, 0x4, R6 ;  /* 0x00000004130c7825 */ /* 0x048fe200078e0206 */
[----:B------:R-:W-:Y:S02]  /*5bee0*/  IADD3 R19, R19, c[0x0][0x198], RZ ;  /* 0x0000660013137a10 */ /* 0x000fe40007ffe0ff */
[----:B------:R-:W-:-:S03]  /*5bef0*/  ISETP.LT.AND P2, PT, R213, c[0x0][0x178], !P2 ;  /* 0x00005e00d5007a0c */ /* 0x000fc60005741270 */
[C---:B------:R-:W-:Y:S01]  /*5bf00*/  IMAD.WIDE R14, R19.reuse, 0x4, R4 ;  /* 0x00000004130e7825 */ /* 0x040fe200078e0204 */
[----:B------:R1:W-:Y:S01]  /*5bf10*/  @P4 STG.E [R10.64], R134 ;  /* 0x000000860a004986 */ /* 0x0003e2000c101908 */
[----:B------:R-:W-:Y:S02]  /*5bf20*/  IADD3 R17, R19, c[0x0][0x198], RZ ;  /* 0x0000660013117a10 */ /* 0x000fe40007ffe0ff */
[----:B------:R-:W-:Y:S01]  /*5bf30*/  ISETP.LT.AND P4, PT, R214, c[0x0][0x178], !P3 ;  /* 0x00005e00d6007a0c */ /* 0x000fe20005f81270 */
[----:B------:R3:W-:Y:S01]  /*5bf40*/  @P0 STG.E [R12.64], R146 ;  /* 0x000000920c000986 */ /* 0x0007e2000c101908 */
[----:B------:R-:W-:-:S03]  /*5bf50*/  ISETP.LT.AND P3, PT, R213, c[0x0][0x178], !P3 ;  /* 0x00005e00d5007a0c */ /* 0x000fc60005f61270 */
[----:B------:R3:W-:Y:S01]  /*5bf60*/  @P1 STG.E [R14.64], R135 ;  /* 0x000000870e001986 */ /* 0x0007e2000c101908 */
[----:B------:R-:W-:Y:S01]  /*5bf70*/  ISETP.LT.AND P1, PT, R214, c[0x0][0x178], !P5 ;  /* 0x00005e00d6007a0c */ /* 0x000fe20006f21270 */
[----:B------:R-:W-:Y:S01]  /*5bf80*/  IMAD.WIDE R2, R19, 0x4, R6 ;  /* 0x0000000413027825 */ /* 0x000fe200078e0206 */
[----:B------:R-:W-:-:S03]  /*5bf90*/  ISETP.LT.AND P5, PT, R213, c[0x0][0x178], !P5 ;  /* 0x00005e00d5007a0c */ /* 0x000fc60006fa1270 */
[----:B------:R-:W-:-:S04]  /*5bfa0*/  IMAD.WIDE R8, R17, 0x4, R4 ;  /* 0x0000000411087825 */ /* 0x000fc800078e0204 */
[C---:B-1----:R-:W-:Y:S01]  /*5bfb0*/  IMAD.WIDE R10, R17.reuse, 0x4, R6 ;  /* 0x00000004110a7825 */ /* 0x042fe200078e0206 */
[----:B------:R-:W-:Y:S01]  /*5bfc0*/  IADD3 R17, R17, c[0x0][0x198], RZ ;  /* 0x0000660011117a10 */ /* 0x000fe20007ffe0ff */
[----:B------:R1:W-:Y:S01]  /*5bfd0*/  @P2 STG.E [R2.64], R147 ;  /* 0x0000009302002986 */ /* 0x0003e2000c101908 */
[----:B----4-:R-:W-:-:S03]  /*5bfe0*/  ISETP.GE.AND P0, PT, R18, c[0x0][0x17c], PT ;  /* 0x00005f0012007a0c */ /* 0x010fc60003f06270 */
[C---:B---3--:R-:W-:Y:S01]  /*5bff0*/  IMAD.WIDE R12, R17.reuse, 0x4, R4 ;  /* 0x00000004110c7825 */ /* 0x048fe200078e0204 */
[----:B------:R-:W3:Y:S03]  /*5c000*/  LDL.LU R18, [R1+0x17b4] ;  /* 0x0017b40001127983 */ /* 0x000ee60000300800 */
[----:B------:R-:W-:Y:S01]  /*5c010*/  IMAD.WIDE R14, R17, 0x4, R6 ;  /* 0x00000004110e7825 */ /* 0x000fe200078e0206 */
[----:B------:R4:W-:Y:S04]  /*5c020*/  @P4 STG.E [R8.64], R130 ;  /* 0x0000008208004986 */ /* 0x0009e8000c101908 */
[----:B------:R1:W-:Y:S04]  /*5c030*/  @P3 STG.E [R10.64], R154 ;  /* 0x0000009a0a003986 */ /* 0x0003e8000c101908 */
[----:B------:R1:W-:Y:S01]  /*5c040*/  @P1 STG.E [R12.64], R131 ;  /* 0x000000830c001986 */ /* 0x0003e2000c101908 */
[----:B------:R-:W-:-:S03]  /*5c050*/  ISETP.LT.AND P1, PT, R214, c[0x0][0x178], !P0 ;  /* 0x00005e00d6007a0c */ /* 0x000fc60004721270 */
[----:B------:R1:W-:Y:S01]  /*5c060*/  @P5 STG.E [R14.64], R155 ;  /* 0x0000009b0e005986 */ /* 0x0003e2000c101908 */
[----:B------:R-:W-:Y:S02]  /*5c070*/  ISETP.LT.AND P5, PT, R213, c[0x0][0x178], !P0 ;  /* 0x00005e00d5007a0c */ /* 0x000fe400047a1270 */
[----:B--2---:R-:W-:Y:S02]  /*5c080*/  ISETP.GE.AND P2, PT, R16, c[0x0][0x17c], PT ;  /* 0x00005f0010007a0c */ /* 0x004fe40003f46270 */
[----:B------:R-:W2:Y:S04]  /*5c090*/  LDL.LU R16, [R1+0x17b0] ;  /* 0x0017b00001107983 */ /* 0x000ea80000300800 */
[----:B------:R-:W2:Y:S01]  /*5c0a0*/  LDL.LU R22, [R1+0x17a0] ;  /* 0x0017a00001167983 */ /* 0x000ea20000300800 */
[----:B------:R-:W-:-:S03]  /*5c0b0*/  ISETP.GE.AND P0, PT, R20, c[0x0][0x17c], PT ;  /* 0x00005f0014007a0c */ /* 0x000fc60003f06270 */
[----:B------:R-:W2:Y:S01]  /*5c0c0*/  LDL.LU R20, [R1+0x1794] ;  /* 0x0017940001147983 */ /* 0x000ea20000300800 */
[----:B------:R-:W-:Y:S02]  /*5c0d0*/  ISETP.LT.AND P3, PT, R214, c[0x0][0x178], !P6 ;  /* 0x00005e00d6007a0c */ /* 0x000fe40007761270 */
[----:B------:R-:W-:Y:S02]  /*5c0e0*/  ISETP.LT.AND P6, PT, R213, c[0x0][0x178], !P6 ;  /* 0x00005e00d5007a0c */ /* 0x000fe400077c1270 */
[----:B------:R-:W-:-:S04]  /*5c0f0*/  IADD3 R17, R17, c[0x0][0x198], RZ ;  /* 0x0000660011117a10 */ /* 0x000fc80007ffe0ff */
[C---:B------:R-:W-:Y:S01]  /*5c100*/  IADD3 R19, R17.reuse, c[0x0][0x198], RZ ;  /* 0x0000660011137a10 */ /* 0x040fe20007ffe0ff */
[----:B-1----:R-:W-:-:S04]  /*5c110*/  IMAD.WIDE R2, R17, 0x4, R4 ;  /* 0x0000000411027825 */ /* 0x002fc800078e0204 */
[----:B----4-:R-:W-:Y:S01]  /*5c120*/  IMAD.WIDE R8, R17, 0x4, R6 ;  /* 0x0000000411087825 */ /* 0x010fe200078e0206 */
[----:B------:R-:W-:-:S03]  /*5c130*/  ISETP.GE.AND P4, PT, R21, c[0x0][0x17c], PT ;  /* 0x00005f0015007a0c */ /* 0x000fc60003f86270 */
[C---:B------:R-:W-:Y:S01]  /*5c140*/  IMAD.WIDE R10, R19.reuse, 0x4, R4 ;  /* 0x00000004130a7825 */ /* 0x040fe200078e0204 */
[----:B------:R1:W-:Y:S03]  /*5c150*/  @P3 STG.E [R2.64], R126 ;  /* 0x0000007e02003986 */ /* 0x0003e6000c101908 */
[C---:B------:R-:W-:Y:S01]  /*5c160*/  IMAD.WIDE R12, R19.reuse, 0x4, R6 ;  /* 0x00000004130c7825 */ /* 0x040fe200078e0206 */
[----:B------:R4:W-:Y:S01]  /*5c170*/  @P6 STG.E [R8.64], R162 ;  /* 0x000000a208006986 */ /* 0x0009e2000c101908 */
[----:B------:R-:W-:Y:S02]  /*5c180*/  ISETP.LT.AND P3, PT, R214, c[0x0][0x178], !P2 ;  /* 0x00005e00d6007a0c */ /* 0x000fe40005761270 */
[----:B------:R-:W-:Y:S01]  /*5c190*/  IADD3 R19, R19, c[0x0][0x198], RZ ;  /* 0x0000660013137a10 */ /* 0x000fe20007ffe0ff */
[----:B------:R1:W-:Y:S01]  /*5c1a0*/  @P1 STG.E [R10.64], R127 ;  /* 0x0000007f0a001986 */ /* 0x0003e2000c101908 */
[----:B------:R-:W-:-:S03]  /*5c1b0*/  ISETP.LT.AND P2, PT, R213, c[0x0][0x178], !P2 ;  /* 0x00005e00d5007a0c */ /* 0x000fc60005741270 */
[----:B------:R2:W-:Y:S01]  /*5c1c0*/  @P5 STG.E [R12.64], R163 ;  /* 0x000000a30c005986 */ /* 0x0005e2000c101908 */
[----:B------:R-:W-:Y:S02]  /*5c1d0*/  ISETP.LT.AND P5, PT, R214, c[0x0][0x178], !P4 ;  /* 0x00005e00d6007a0c */ /* 0x000fe400067a1270 */
[----:B------:R-:W-:Y:S01]  /*5c1e0*/  ISETP.LT.AND P4, PT, R213, c[0x0][0x178], !P4 ;  /* 0x00005e00d5007a0c */ /* 0x000fe20006781270 */
[----:B------:R-:W2:Y:S01]  /*5c1f0*/  LDL.LU R21, [R1+0x1790] ;  /* 0x0017900001157983 */ /* 0x000ea20000300800 */
[C---:B------:R-:W-:Y:S01]  /*5c200*/  IADD3 R17, R19.reuse, c[0x0][0x198], RZ ;  /* 0x0000660013117a10 */ /* 0x040fe20007ffe0ff */
[----:B------:R-:W-:-:S04]  /*5c210*/  IMAD.WIDE R14, R19, 0x4, R4 ;  /* 0x00000004130e7825 */ /* 0x000fc800078e0204 */
[----:B-1----:R-:W-:Y:S01]  /*5c220*/  IMAD.WIDE R2, R19, 0x4, R6 ;  /* 0x0000000413027825 */ /* 0x002fe200078e0206 */
[----:B---3--:R-:W-:Y:S02]  /*5c230*/  ISETP.GE.AND P6, PT, R18, c[0x0][0x17c], PT ;  /* 0x00005f0012007a0c */ /* 0x008fe40003fc6270 */
[----:B------:R-:W3:Y:S01]  /*5c240*/  LDL.LU R18, [R1+0x178c] ;  /* 0x00178c0001127983 */ /* 0x000ee20000300800 */
[----:B----4-:R-:W-:-:S04]  /*5c250*/  IMAD.WIDE R8, R17, 0x4, R4 ;  /* 0x0000000411087825 */ /* 0x010fc800078e0204 */
        /* <DEDUP_REMOVED lines=18> */
[----:B------:R-:W-:-:S02]  /*5c380*/  ISETP.LT.AND P3, PT, R214, c[0x0][0x178], !P0 ;  /* 0x00005e00d6007a0c */ /* 0x000fc40004761270 */
[----:B------:R-:W-:Y:S01]  /*5c390*/  IADD3 R17, R17, c[0x0][0x198], RZ ;  /* 0x0000660011117a10 */ /* 0x000fe20007ffe0ff */
[----:B------:R-:W2:Y:S01]  /*5c3a0*/  LDL.LU R40, [R1+0x1728] ;  /* 0x0017280001287983 */ /* 0x000ea20000300800 */
[----:B------:R-:W-:Y:S02]  /*5c3b0*/  ISETP.LT.AND P0, PT, R213, c[0x0][0x178], !P0 ;  /* 0x00005e00d5007a0c */ /* 0x000fe40004701270 */
[C---:B------:R-:W-:Y:S01]  /*5c3c0*/  ISETP.LT.AND P5, PT, R214.reuse, c[0x0][0x178], !P6 ;  /* 0x00005e00d6007a0c */ /* 0x040fe200077a1270 */
[----:B------:R-:W-:Y:S01]  /*5c3d0*/  IMAD.WIDE R12, R17, 0x4, R4 ;  /* 0x00000004110c7825 */ /* 0x000fe200078e0204 */
[----:B------:R-:W-:Y:S01]  /*5c3e0*/  ISETP.LT.AND P6, PT, R213, c[0x0][0x178], !P6 ;  /* 0x00005e00d5007a0c */ /* 0x000fe200077c1270 */
[----:B------:R-:W2:Y:S02]  /*5c3f0*/  LDL.LU R39, [R1+0x1724] ;  /* 0x0017240001277983 */ /* 0x000ea40000300800 */
[C---:B-1----:R-:W-:Y:S01]  /*5c400*/  IMAD.WIDE R14, R17.reuse, 0x4, R6 ;  /* 0x00000004110e7825 */ /* 0x042fe200078e0206 */
[----:B------:R-:W-:Y:S01]  /*5c410*/  IADD3 R17, R17, c[0x0][0x198], RZ ;  /* 0x0000660011117a10 */ /* 0x000fe20007ffe0ff */
[----:B------:R1:W-:Y:S01]  /*5c420*/  @P3 STG.E [R12.64], R118 ;  /* 0x000000760c003986 */ /* 0x0003e2000c101908 */
[----:B------:R-:W-:-:S02]  /*5c430*/  ISETP.LT.AND P3, PT, R214, c[0x0][0x178], !P1 ;  /* 0x00005e00d6007a0c */ /* 0x000fc40004f61270 */
[----:B------:R-:W-:Y:S01]  /*5c440*/  ISETP.LT.AND P1, PT, R213, c[0x0][0x178], !P1 ;  /* 0x00005e00d5007a0c */ /* 0x000fe20004f21270 */
[C---:B----4-:R-:W-:Y:S01]  /*5c450*/  IMAD.WIDE R2, R17.reuse, 0x4, R4 ;  /* 0x0000000411027825 */ /* 0x050fe200078e0204 */
[C---:B------:R-:W-:Y:S02]  /*5c460*/  IADD3 R19, R17.reuse, c[0x0][0x198], RZ ;  /* 0x0000660011137a10 */ /* 0x040fe40007ffe0ff */
[----:B------:R-:W-:Y:S01]  /*5c470*/  ISETP.GE.AND P2, PT, R22, c[0x0][0x17c], PT ;  /* 0x00005f0016007a0c */ /* 0x000fe20003f46270 */
[----:B------:R4:W-:Y:S01]  /*5c480*/  @P0 STG.E [R14.64], R150 ;  /* 0x000000960e000986 */ /* 0x0009e2000c101908 */
[----:B------:R-:W-:-:S03]  /*5c490*/  IMAD.WIDE R8, R17, 0x4, R6 ;  /* 0x0000000411087825 */ /* 0x000fc600078e0206 */
[----:B------:R3:W-:Y:S01]  /*5c4a0*/  @P5 STG.E [R2.64], R119 ;  /* 0x0000007702005986 */ /* 0x0007e2000c101908 */
[C---:B------:R-:W-:Y:S01]  /*5c4b0*/  IMAD.WIDE R10, R19.reuse, 0x4, R4 ;  /* 0x00000004130a7825 */ /* 0x040fe200078e0204 */
[----:B------:R-:W-:Y:S02]  /*5c4c0*/  ISETP.LT.AND P5, PT, R214, c[0x0][0x178], !P2 ;  /* 0x00005e00d6007a0c */ /* 0x000fe400057a1270 */
[----:B------:R-:W2:Y:S01]  /*5c4d0*/  LDL.LU R38, [R1+0x1720] ;  /* 0x0017200001267983 */ /* 0x000ea20000300800 */
[C---:B-1----:R-:W-:Y:S01]  /*5c4e0*/  IMAD.WIDE R12, R19.reuse, 0x4, R6 ;  /* 0x00000004130c7825 */ /* 0x042fe200078e0206 */
[----:B------:R-:W-:Y:S02]  /*5c4f0*/  IADD3 R17, R19, c[0x0][0x198], RZ ;  /* 0x0000660013117a10 */ /* 0x000fe40007ffe0ff */
[----:B------:R-:W-:Y:S01]  /*5c500*/  @P6 STG.E [R8.64], R151 ;  /* 0x0000009708006986 */ /* 0x000fe2000c101908 */
[----:B------:R-:W-:-:S03]  /*5c510*/  ISETP.LT.AND P2, PT, R213, c[0x0][0x178], !P2 ;  /* 0x00005e00d5007a0c */ /* 0x000fc60005741270 */
[----:B------:R-:W-:Y:S01]  /*5c520*/  @P3 STG.E [R10.64], R114 ;  /* 0x000000720a003986 */ /* 0x000fe2000c101908 */
[----:B------:R-:W-:-:S03]  /*5c530*/  ISETP.GE.AND P0, PT, R21, c[0x0][0x17c], PT ;  /* 0x00005f0015007a0c */ /* 0x000fc60003f06270 */
[----:B------:R1:W-:Y:S01]  /*5c540*/  @P1 STG.E [R12.64], R158 ;  /* 0x0000009e0c001986 */ /* 0x0003e2000c101908 */
[----:B------:R-:W-:Y:S01]  /*5c550*/  ISETP.LT.AND P1, PT, R214, c[0x0][0x178], !P4 ;  /* 0x00005e00d6007a0c */ /* 0x000fe20006721270 */
[----:B----4-:R-:W-:Y:S01]  /*5c560*/  IMAD.WIDE R14, R17, 0x4, R4 ;  /* 0x00000004110e7825 */ /* 0x010fe200078e0204 */
[----:B------:R-:W-:Y:S01]  /*5c570*/  ISETP.LT.AND P4, PT, R213, c[0x0][0x178], !P4 ;  /* 0x00005e00d5007a0c */ /* 0x000fe20006781270 */
[----:B------:R-:W4:Y:S01]  /*5c580*/  LDS.128 R8, [R0] ;  /* 0x0000000000087984 */ /* 0x000f220000000c00 */
[C---:B------:R-:W-:Y:S01]  /*5c590*/  IADD3 R21, R17.reuse, c[0x0][0x198], RZ ;  /* 0x0000660011157a10 */ /* 0x040fe20007ffe0ff */
[--C-:B---3--:R-:W-:Y:S01]  /*5c5a0*/  IMAD.WIDE R2, R17, 0x4, R6.reuse ;  /* 0x0000000411027825 */ /* 0x108fe200078e0206 */
[----:B------:R-:W-:Y:S01]  /*5c5b0*/  ISETP.GE.AND P6, PT, R18, c[0x0][0x17c], PT ;  /* 0x00005f0012007a0c */ /* 0x000fe20003fc6270 */
[----:B------:R-:W-:Y:S01]  /*5c5c0*/  @P5 STG.E [R14.64], R115 ;  /* 0x000000730e005986 */ /* 0x000fe2000c101908 */
[----:B------:R-:W-:Y:S01]  /*5c5d0*/  ISETP.LT.AND P5, PT, R214, c[0x0][0x178], !P0 ;  /* 0x00005e00d6007a0c */ /* 0x000fe200047a1270 */
[----:B------:R-:W-:Y:S01]  /*5c5e0*/  IMAD.WIDE R18, R21, 0x4, R6 ;  /* 0x0000000415127825 */ /* 0x000fe200078e0206 */
[----:B------:R-:W-:Y:S01]  /*5c5f0*/  ISETP.LT.AND P0, PT, R213, c[0x0][0x178], !P0 ;  /* 0x00005e00d5007a0c */ /* 0x000fe20004701270 */
[----:B------:R-:W-:Y:S01]  /*5c600*/  @P2 STG.E [R2.64], R159 ;  /* 0x0000009f02002986 */ /* 0x000fe2000c101908 */
[----:B-1----:R-:W-:-:S05]  /*5c610*/  IADD3 R13, R21, c[0x0][0x198], RZ ;  /* 0x00006600150d7a10 */ /* 0x002fca0007ffe0ff */
[----:B------:R-:W-:Y:S01]  /*5c620*/  IMAD.WIDE R22, R13, 0x4, R6 ;  /* 0x000000040d167825 */ /* 0x000fe200078e0206 */
[----:B--2---:R-:W-:-:S03]  /*5c630*/  ISETP.GE.AND P3, PT, R16, c[0x0][0x17c], PT ;  /* 0x00005f0010007a0c */ /* 0x004fc60003f66270 */
[----:B------:R-:W-:-:S05]  /*5c640*/  IMAD.WIDE R16, R21, 0x4, R4 ;  /* 0x0000000415107825 */ /* 0x000fca00078e0204 */
[----:B------:R1:W-:Y:S01]  /*5c650*/  @P1 STG.E [R16.64], R110 ;  /* 0x0000006e10001986 */ /* 0x0003e2000c101908 */
[----:B------:R-:W-:-:S03]  /*5c660*/  ISETP.GE.AND P2, PT, R20, c[0x0][0x17c], PT ;  /* 0x00005f0014007a0c */ /* 0x000fc60003f46270 */
[----:B------:R-:W-:Y:S01]  /*5c670*/  @P4 STG.E [R18.64], R166 ;  /* 0x000000a612004986 */ /* 0x000fe2000c101908 */
[----:B------:R-:W-:Y:S01]  /*5c680*/  ISETP.LT.AND P4, PT, R214, c[0x0][0x178], !P6 ;  /* 0x00005e00d6007a0c */ /* 0x000fe20007781270 */
[----:B------:R-:W-:Y:S01]  /*5c690*/  IMAD.WIDE R20, R13, 0x4, R4 ;  /* 0x000000040d147825 */ /* 0x000fe200078e0204 */
[----:B------:R-:W-:Y:S02]  /*5c6a0*/  ISETP.GE.AND P1, PT, R25, c[0x0][0x17c], PT ;  /* 0x00005f0019007a0c */ /* 0x000fe40003f26270 */
[----:B------:R-:W-:Y:S02]  /*5c6b0*/  ISETP.LT.AND P6, PT, R213, c[0x0][0x178], !P6 ;  /* 0x00005e00d5007a0c */ /* 0x000fe400077c1270 */
[----:B------:R-:W-:Y:S02]  /*5c6c0*/  IADD3 R25, R13, c[0x0][0x198], RZ ;  /* 0x000066000d197a10 */ /* 0x000fe40007ffe0ff */
[----:B------:R-:W2:Y:S02]  /*5c6d0*/  LDS.128 R12, [R220] ;  /* 0x00000000dc0c7984 */ /* 0x000ea40000000c00 */
[----:B-1----:R-:W-:-:S02]  /*5c6e0*/  IADD3 R17, R25, c[0x0][0x198], RZ ;  /* 0x0000660019117a10 */ /* 0x002fc40007ffe0ff */
[----:B------:R1:W-:Y:S01]  /*5c6f0*/  @P5 STG.E [R20.64], R111 ;  /* 0x0000006f14005986 */ /* 0x0003e2000c101908 */
[----:B------:R-:W-:Y:S01]  /*5c700*/  ISETP.LT.AND P5, PT, R214, c[0x0][0x178], !P3 ;  /* 0x00005e00d6007a0c */ /* 0x000fe20005fa1270 */
[C---:B------:R-:W-:Y:S02]  /*5c710*/  IMAD.WIDE R2, R25.reuse, 0x4, R4 ;  /* 0x0000000419027825 */ /* 0x040fe400078e0204 */
[----:B------:R3:W-:Y:S01]  /*5c720*/  @P0 STG.E [R22.64], R167 ;  /* 0x000000a716000986 */ /* 0x0007e2000c101908 */
[----:B------:R-:W-:Y:S01]  /*5c730*/  ISETP.GE.AND P0, PT, R24, c[0x0][0x17c], PT ;  /* 0x00005f0018007a0c */ /* 0x000fe20003f06270 */
[----:B------:R-:W-:Y:S01]  /*5c740*/  IMAD.WIDE R24, R25, 0x4, R6 ;  /* 0x0000000419187825 */ /* 0x000fe200078e0206 */
[----:B------:R-:W-:Y:S01]  /*5c750*/  ISETP.LT.AND P3, PT, R213, c[0x0][0x178], !P3 ;  /* 0x00005e00d5007a0c */ /* 0x000fe20005f61270 */
[----:B------:R4:W-:Y:S04]  /*5c760*/  @P4 STG.E [R2.64], R106 ;  /* 0x0000006a02004986 */ /* 0x0009e8000c101908 */
[----:B------:R4:W-:Y:S01]  /*5c770*/  @P6 STG.E [R24.64], R174 ;  /* 0x000000ae18006986 */ /* 0x0009e2000c101908 */
[----:B------:R-:W-:Y:S01]  /*5c780*/  ISETP.LT.AND P6, PT, R214, c[0x0][0x178], !P2 ;  /* 0x00005e00d6007a0c */ /* 0x000fe200057c1270 */
[C---:B-1----:R-:W-:Y:S01]  /*5c790*/  IMAD.WIDE R20, R17.reuse, 0x4, R4 ;  /* 0x0000000411147825 */ /* 0x042fe200078e0204 */
[----:B------:R-:W-:-:S02]  /*5c7a0*/  IADD3 R29, R17, c[0x0][0x198], RZ ;  /* 0x00006600111d7a10 */ /* 0x000fc40007ffe0ff */
[----:B------:R-:W-:Y:S01]  /*5c7b0*/  ISETP.LT.AND P2, PT, R213, c[0x0][0x178], !P2 ;  /* 0x00005e00d5007a0c */ /* 0x000fe20005741270 */
[----:B---3--:R-:W-:Y:S01]  /*5c7c0*/  IMAD.WIDE R22, R17, 0x4, R6 ;  /* 0x0000000411167825 */ /* 0x008fe200078e0206 */
[----:B------:R-:W-:Y:S01]  /*5c7d0*/  @P5 STG.E [R20.64], R107 ;  /* 0x0000006b14005986 */ /* 0x000fe2000c101908 */
[----:B------:R-:W-:Y:S02]  /*5c7e0*/  ISETP.LT.AND P5, PT, R214, c[0x0][0x178], !P1 ;  /* 0x00005e00d6007a0c */ /* 0x000fe40004fa1270 */
[----:B------:R-:W-:Y:S01]  /*5c7f0*/  ISETP.LT.AND P1, PT, R213, c[0x0][0x178], !P1 ;  /* 0x00005e00d5007a0c */ /* 0x000fe20004f21270 */
[C---:B----4-:R-:W-:Y:S01]  /*5c800*/  IMAD.WIDE R2, R29.reuse, 0x4, R4 ;  /* 0x000000041d027825 */ /* 0x050fe200078e0204 */
[C---:B------:R-:W-:Y:S01]  /*5c810*/  IADD3 R31, R29.reuse, c[0x0][0x198], RZ ;  /* 0x000066001d1f7a10 */ /* 0x040fe20007ffe0ff */
[----:B------:R-:W-:Y:S01]  /*5c820*/  @P3 STG.E [R22.64], R175 ;  /* 0x000000af16003986 */ /* 0x000fe2000c101908 */
[----:B------:R-:W-:Y:S01]  /*5c830*/  ISETP.GE.AND P4, PT, R26, c[0x0][0x17c], PT ;  /* 0x00005f001a007a0c */ /* 0x000fe20003f86270 */
[----:B------:R-:W-:-:S02]  /*5c840*/  IMAD.WIDE R26, R29, 0x4, R6 ;  /* 0x000000041d1a7825 */ /* 0x000fc400078e0206 */
[----:B------:R1:W-:Y:S01]  /*5c850*/  @P6 STG.E [R2.64], R180 ;  /* 0x000000b402006986 */ /* 0x0003e2000c101908 */
[----:B------:R-:W-:Y:S01]  /*5c860*/  ISETP.LT.AND P6, PT, R214, c[0x0][0x178], !P0 ;  /* 0x00005e00d6007a0c */ /* 0x000fe200047c1270 */
[----:B------:R-:W-:Y:S01]  /*5c870*/  IMAD.WIDE R24, R31, 0x4, R4 ;  /* 0x000000041f187825 */ /* 0x000fe200078e0204 */
[----:B------:R-:W-:Y:S01]  /*5c880*/  ISETP.GE.AND P3, PT, R28, c[0x0][0x17c], PT ;  /* 0x00005f001c007a0c */ /* 0x000fe20003f66270 */
[----:B------:R-:W3:Y:S01]  /*5c890*/  LDS.128 R16, [R215] ;  /* 0x00000000d7107984 */ /* 0x000ee20000000c00 */
[----:B------:R-:W-:Y:S01]  /*5c8a0*/  ISETP.LT.AND P0, PT, R213, c[0x0][0x178], !P0 ;  /* 0x00005e00d5007a0c */ /* 0x000fe20004701270 */
[C---:B------:R-:W-:Y:S01]  /*5c8b0*/  IMAD.WIDE R28, R31.reuse, 0x4, R6 ;  /* 0x000000041f1c7825 */ /* 0x040fe200078e0206 */
[----:B------:R-:W-:Y:S01]  /*5c8c0*/  IADD3 R31, R31, c[0x0][0x198], RZ ;  /* 0x000066001f1f7a10 */ /* 0x000fe20007ffe0ff */
[----:B------:R4:W-:Y:S04]  /*5c8d0*/  @P2 STG.E [R26.64], R8 ;  /* 0x000000081a002986 */ /* 0x0009e8000c101908 */
[----:B------:R-:W-:Y:S01]  /*5c8e0*/  @P5 STG.E [R24.64], R181 ;  /* 0x000000b518005986 */ /* 0x000fe2000c101908 */
[----:B-1----:R-:W-:-:S03]  /*5c8f0*/  IMAD.WIDE R2, R31, 0x4, R4 ;  /* 0x000000041f027825 */ /* 0x002fc600078e0204 */
[----:B------:R1:W-:Y:S01]  /*5c900*/  @P1 STG.E [R28.64], R9 ;  /* 0x000000091c001986 */ /* 0x0003e2000c101908 */
[----:B------:R-:W-:Y:S02]  /*5c910*/  ISETP.GE.AND P1, PT, R30, c[0x0][0x17c], PT ;  /* 0x00005f001e007a0c */ /* 0x000fe40003f26270 */
[C---:B----4-:R-:W-:Y:S01]  /*5c920*/  IADD3 R27, R31.reuse, c[0x0][0x198], RZ ;  /* 0x000066001f1b7a10 */ /* 0x050fe20007ffe0ff */
[----:B------:R-:W-:Y:S01]  /*5c930*/  IMAD.WIDE R30, R31, 0x4, R6 ;  /* 0x000000041f1e7825 */ /* 0x000fe200078e0206 */
[----:B------:R-:W-:Y:S01]  /*5c940*/  ISETP.LT.AND P5, PT, R214, c[0x0][0x178], !P4 ;  /* 0x00005e00d6007a0c */ /* 0x000fe200067a1270 */
[----:B------:R4:W-:Y:S01]  /*5c950*/  @P6 STG.E [R2.64], R188 ;  /* 0x000000bc02006986 */ /* 0x0009e2000c101908 */
[----:B------:R-:W-:-:S03]  /*5c960*/  ISETP.LT.AND P4, PT, R213, c[0x0][0x178], !P4 ;  /* 0x00005e00d5007a0c */ /* 0x000fc60006781270 */
[----:B--2---:R-:W-:Y:S01]  /*5c970*/  @P0 STG.E [R30.64], R12 ;  /* 0x0000000c1e000986 */ /* 0x004fe2000c101908 */
[----:B------:R-:W-:Y:S02]  /*5c980*/  ISETP.LT.AND P0, PT, R214, c[0x0][0x178], !P3 ;  /* 0x00005e00d6007a0c */ /* 0x000fe40005f01270 */
[----:B------:R-:W-:Y:S01]  /*5c990*/  IADD3 R35, R27, c[0x0][0x198], RZ ;  /* 0x000066001b237a10 */ /* 0x000fe20007ffe0ff */
[----:B------:R-:W2:Y:S01]  /*5c9a0*/  LDS.128 R20, [R252] ;  /* 0x00000000fc147984 */ /* 0x000ea20000000c00 */
[----:B------:R-:W-:Y:S02]  /*5c9b0*/  ISETP.GE.AND P2, PT, R33, c[0x0][0x17c], PT ;  /* 0x00005f0021007a0c */ /* 0x000fe40003f46270 */
[----:B------:R-:W-:Y:S01]  /*5c9c0*/  ISETP.GE.AND P6, PT, R32, c[0x0][0x17c], PT ;  /* 0x00005f0020007a0c */ /* 0x000fe20003fc6270 */
[----:B------:R-:W-:-:S04]  /*5c9d0*/  IMAD.WIDE R32, R27, 0x4, R4 ;  /* 0x000000041b207825 */ /* 0x000fc800078e0204 */
[----:B-1----:R-:W-:Y:S01]  /*5c9e0*/  IMAD.WIDE R8, R27, 0x4, R6 ;  /* 0x000000041b087825 */ /* 0x002fe200078e0206 */
[----:B------:R-:W-:Y:S03]  /*5c9f0*/  @P5 STG.E [R32.64], R189 ;  /* 0x000000bd20005986 */ /* 0x000fe6000c101908 */
[----:B----4-:R-:W-:Y:S01]  /*5ca00*/  IMAD.WIDE R2, R35, 0x4, R4 ;  /* 0x0000000423027825 */ /* 0x010fe200078e0204 */
[----:B------:R-:W-:Y:S04]  /*5ca10*/  @P4 STG.E [R8.64], R13 ;  /* 0x0000000d08004986 */ /* 0x000fe8000c101908 */
[----:B------:R-:W-:Y:S01]  /*5ca20*/  @P0 STG.E [R2.64], R196 ;  /* 0x000000c402000986 */ /* 0x000fe2000c101908 */
[----:B------:R-:W-:-:S03]  /*5ca30*/  ISETP.GE.AND P0, PT, R36, c[0x0][0x17c], PT ;  /* 0x00005f0024007a0c */ /* 0x000fc60003f06270 */
[----:B------:R-:W4:Y:S04]  /*5ca40*/  LDL.LU R36, [R1+0x1714] ;  /* 0x0017140001247983 */ /* 0x000f280000300800 */
[----:B------:R1:W2:Y:S04]  /*5ca50*/  LDS.128 R24, [R0+0x400] ;  /* 0x0004000000187984 */ /* 0x0002a80000000c00 */
[----:B------:R-:W4:Y:S04]  /*5ca60*/  LDL.LU R43, [R1+0x1708] ;  /* 0x00170800012b7983 */ /* 0x000f280000300800 */
[----:B-1----:R-:W4:Y:S01]  /*5ca70*/  LDL.LU R0, [R1+0x1704] ;  /* 0x0017040001007983 */ /* 0x002f220000300800 */
[----:B------:R-:W-:Y:S01]  /*5ca80*/  ISETP.LT.AND P3, PT, R213, c[0x0][0x178], !P3 ;  /* 0x00005e00d5007a0c */ /* 0x000fe20005f61270 */
[C---:B------:R-:W-:Y:S01]  /*5ca90*/  IMAD.WIDE R28, R35.reuse, 0x4, R6 ;  /* 0x00000004231c7825 */ /* 0x040fe200078e0206 */
[----:B------:R-:W-:-:S02]  /*5caa0*/  IADD3 R31, R35, c[0x0][0x198], RZ ;  /* 0x00006600231f7a10 */ /* 0x000fc40007ffe0ff */
[----:B------:R-:W-:Y:S02]  /*5cab0*/  ISETP.LT.AND P5, PT, R214, c[0x0][0x178], !P2 ;  /* 0x00005e00d6007a0c */ /* 0x000fe400057a1270 */
[----:B------:R-:W-:Y:S01]  /*5cac0*/  ISETP.LT.AND P2, PT, R213, c[0x0][0x178], !P2 ;  /* 0x00005e00d5007a0c */ /* 0x000fe20005741270 */
[C---:B------:R-:W-:Y:S01]  /*5cad0*/  IMAD.WIDE R32, R31.reuse, 0x4, R4 ;  /* 0x000000041f207825 */ /* 0x040fe200078e0204 */
[----:B------:R-:W-:Y:S02]  /*5cae0*/  ISETP.GE.AND P4, PT, R34, c[0x0][0x17c], PT ;  /* 0x00005f0022007a0c */ /* 0x000fe40003f86270 */
[----:B------:R-:W-:-:S03]  /*5caf0*/  IADD3 R37, R31, c[0x0][0x198], RZ ;  /* 0x000066001f257a10 */ /* 0x000fc60007ffe0ff */
[----:B---3--:R-:W-:Y:S01]  /*5cb00*/  @P3 STG.E [R28.64], R16 ;  /* 0x000000101c003986 */ /* 0x008fe2000c101908 */
[C---:B------:R-:W-:Y:S01]  /*5cb10*/  ISETP.LT.AND P3, PT, R214.reuse, c[0x0][0x178], !P1 ;  /* 0x00005e00d6007a0c */ /* 0x040fe20004f61270 */
[----:B------:R-:W-:Y:S02]  /*5cb20*/  IMAD.WIDE R34, R31, 0x4, R6 ;  /* 0x000000041f227825 */ /* 0x000fe400078e0206 */
[----:B------:R-:W1:Y:S01]  /*5cb30*/  LDS.128 R28, [R220+0x400] ;  /* 0x00040000dc1c7984 */ /* 0x000e620000000c00 */
[----:B------:R-:W-:Y:S01]  /*5cb40*/  ISETP.LT.AND P1, PT, R213, c[0x0][0x178], !P1 ;  /* 0x00005e00d5007a0c */ /* 0x000fe20004f21270 */
[C---:B------:R-:W-:Y:S02]  /*5cb50*/  IMAD.WIDE R2, R37.reuse, 0x4, R4 ;  /* 0x0000000425027825 */ /* 0x040fe400078e0204 */
[----:B------:R-:W-:Y:S02]  /*5cb60*/  @P5 STG.E [R32.64], R197 ;  /* 0x000000c520005986 */ /* 0x000fe4000c101908 */
[C---:B------:R-:W-:Y:S01]  /*5cb70*/  IMAD.WIDE R8, R37.reuse, 0x4, R6 ;  /* 0x0000000425087825 */ /* 0x040fe200078e0206 */
[----:B------:R-:W-:Y:S01]  /*5cb80*/  IADD3 R37, R37, c[0x0][0x198], RZ ;  /* 0x0000660025257a10 */ /* 0x000fe20007ffe0ff */
[----:B------:R3:W-:Y:S01]  /*5cb90*/  @P2 STG.E [R34.64], R17 ;  /* 0x0000001122002986 */ /* 0x0007e2000c101908 */
[----:B------:R-:W-:-:S02]  /*5cba0*/  ISETP.LT.AND P5, PT, R214, c[0x0][0x178], !P6 ;  /* 0x00005e00d6007a0c */ /* 0x000fc400077a1270 */
[----:B------:R-:W-:Y:S01]  /*5cbb0*/  ISETP.LT.AND P6, PT, R213, c[0x0][0x178], !P6 ;  /* 0x00005e00d5007a0c */ /* 0x000fe200077c1270 */
[----:B------:R2:W-:Y:S01]  /*5cbc0*/  @P3 STG.E [R2.64], R204 ;  /* 0x000000cc02003986 */ /* 0x0005e2000c101908 */
[----:B------:R-:W-:Y:S01]  /*5cbd0*/  ISETP.LT.AND P3, PT, R214, c[0x0][0x178], !P4 ;  /* 0x00005e00d6007a0c */ /* 0x000fe20006761270 */
[----:B------:R-:W-:Y:S01]  /*5cbe0*/  IMAD.WIDE R12, R37, 0x4, R4 ;  /* 0x00000004250c7825 */ /* 0x000fe200078e0204 */
[----:B------:R-:W-:-:S03]  /*5cbf0*/  ISETP.LT.AND P4, PT, R213, c[0x0][0x178], !P4 ;  /* 0x00005e00d5007a0c */ /* 0x000fc60006781270 */
[C---:B---3--:R-:W-:Y:S01]  /*5cc00*/  IMAD.WIDE R16, R37.reuse, 0x4, R6 ;  /* 0x0000000425107825 */ /* 0x048fe200078e0206 */
[----:B------:R-:W-:Y:S01]  /*5cc10*/  IADD3 R37, R37, c[0x0][0x198], RZ ;  /* 0x0000660025257a10 */ /* 0x000fe20007ffe0ff */
[----:B--2---:R2:W-:Y:S01]  /*5cc20*/  @P1 STG.E [R8.64], R20 ;  /* 0x0000001408001986 */ /* 0x0045e2000c101908 */
[----:B------:R-:W-:-:S03]  /*5cc30*/  ISETP.GE.AND P2, PT, R40, c[0x0][0x17c], PT ;  /* 0x00005f0028007a0c */ /* 0x000fc60003f46270 */
[----:B------:R-:W-:Y:S01]  /*5cc40*/  IMAD.WIDE R2, R37, 0x4, R4 ;  /* 0x0000000425027825 */ /* 0x000fe200078e0204 */
[----:B------:R-:W-:Y:S01]  /*5cc50*/  @P5 STG.E [R12.64], R205 ;  /* 0x000000cd0c005986 */ /* 0x000fe2000c101908 */
[----:B------:R-:W-:-:S03]  /*5cc60*/  ISETP.LT.AND P5, PT, R214, c[0x0][0x178], !P0 ;  /* 0x00005e00d6007a0c */ /* 0x000fc600047a1270 */
[----:B------:R3:W-:Y:S01]  /*5cc70*/  @P6 STG.E [R16.64], R21 ;  /* 0x0000001510006986 */ /* 0x0007e2000c101908 */
[----:B--2---:R-:W-:-:S03]  /*5cc80*/  IMAD.WIDE R8, R37, 0x4, R6 ;  /* 0x0000000425087825 */ /* 0x004fc600078e0206 */
[----:B------:R2:W-:Y:S01]  /*5cc90*/  @P3 STG.E [R2.64], R184 ;  /* 0x000000b802003986 */ /* 0x0005e2000c101908 */
[----:B------:R-:W-:Y:S02]  /*5cca0*/  ISETP.LT.AND P6, PT, R213, c[0x0][0x178], !P0 ;  /* 0x00005e00d5007a0c */ /* 0x000fe400047c1270 */
[----:B------:R-:W-:Y:S01]  /*5ccb0*/  IADD3 R37, R37, c[0x0][0x198], RZ ;  /* 0x0000660025257a10 */ /* 0x000fe20007ffe0ff */
[----:B------:R1:W-:Y:S01]  /*5ccc0*/  @P4 STG.E [R8.64], R24 ;  /* 0x0000001808004986 */ /* 0x0003e2000c101908 */
[----:B------:R-:W-:Y:S02]  /*5ccd0*/  ISETP.LT.AND P4, PT, R214, c[0x0][0x178], !P2 ;  /* 0x00005e00d6007a0c */ /* 0x000fe40005781270 */
[----:B------:R-:W-:Y:S01]  /*5cce0*/  ISETP.LT.AND P2, PT, R213, c[0x0][0x178], !P2 ;  /* 0x00005e00d5007a0c */ /* 0x000fe20005741270 */
[----:B------:R-:W4:Y:S01]  /*5ccf0*/  LDL.LU R40, [R1+0x16fc] ;  /* 0x0016fc0001287983 */ /* 0x000f220000300800 */
[C---:B---3--:R-:W-:Y:S01]  /*5cd00*/  IADD3 R21, R37.reuse, c[0x0][0x198], RZ ;  /* 0x0000660025157a10 */ /* 0x048fe20007ffe0ff */
[----:B------:R-:W-:-:S02]  /*5cd10*/  IMAD.WIDE R12, R37, 0x4, R4 ;  /* 0x00000004250c7825 */ /* 0x000fc400078e0204 */
[----:B------:R-:W3:Y:S02]  /*5cd20*/  LDL.LU R42, [R1+0x16f8] ;  /* 0x0016f800012a7983 */ /* 0x000ee40000300800 */
[----:B------:R-:W-:Y:S02]  /*5cd30*/  IMAD.WIDE R16, R37, 0x4, R6 ;  /* 0x0000000425107825 */ /* 0x000fe400078e0206 */
[----:B------:R-:W4:Y:S02]  /*5cd40*/  LDS.128 R32, [R215+0x400] ;  /* 0x00040000d7207984 */ /* 0x000f240000000c00 */
[C---:B--2---:R-:W-:Y:S02]  /*5cd50*/  IMAD.WIDE R2, R21.reuse, 0x4, R4 ;  /* 0x0000000415027825 */ /* 0x044fe400078e0204 */
[----:B------:R2:W-:Y:S02]  /*5cd60*/  @P5 STG.E [R12.64], R185 ;  /* 0x000000b90c005986 */ /* 0x0005e4000c101908 */
[----:B-1----:R-:W-:-:S02]  /*5cd70*/  IMAD.WIDE R8, R21, 0x4, R6 ;  /* 0x0000000415087825 */ /* 0x002fc400078e0206 */
[----:B------:R1:W-:Y:S04]  /*5cd80*/  @P6 STG.E [R16.64], R25 ;  /* 0x0000001910006986 */ /* 0x0003e8000c101908 */
[----:B------:R-:W-:Y:S04]  /*5cd90*/  @P4 STG.E [R2.64], R192 ;  /* 0x000000c002004986 */ /* 0x000fe8000c101908 */
[----:B------:R1:W-:Y:S04]  /*5cda0*/  @P2 STG.E [R8.64], R28 ;  /* 0x0000001c08002986 */ /* 0x0003e8000c101908 */
[----:B------:R-:W3:Y:S01]  /*5cdb0*/  LDL.LU R24, [R1+0x16e8] ;  /* 0x0016e80001187983 */ /* 0x000ee20000300800 */
[----:B----4-:R-:W-:-:S03]  /*5cdc0*/  ISETP.GE.AND P2, PT, R0, c[0x0][0x17c], PT ;  /* 0x00005f0000007a0c */ /* 0x010fc60003f46270 */
[----:B------:R-:W4:Y:S01]  /*5cdd0*/  LDL.LU R0, [R1+0x16d4] ;  /* 0x0016d40001007983 */ /* 0x000f220000300800 */
[----:B------:R-:W-:Y:S02]  /*5cde0*/  ISETP.GE.AND P1, PT, R39, c[0x0][0x17c], PT ;  /* 0x00005f0027007a0c */ /* 0x000fe40003f26270 */
[----:B------:R-:W-:Y:S02]  /*5cdf0*/  ISETP.GE.AND P0, PT, R38, c[0x0][0x17c], PT ;  /* 0x00005f0026007a0c */ /* 0x000fe40003f06270 */
[----:B------:R-:W-:Y:S02]  /*5ce00*/  ISETP.GE.AND P3, PT, R36, c[0x0][0x17c], PT ;  /* 0x00005f0024007a0c */ /* 0x000fe40003f66270 */
[----:B------:R-:W3:Y:S01]  /*5ce10*/  LDS.128 R36, [R252+0x400] ;  /* 0x00040000fc247984 */ /* 0x000ee20000000c00 */
[----:B------:R-:W-:Y:S02]  /*5ce20*/  IADD3 R41, R21, c[0x0][0x198], RZ ;  /* 0x0000660015297a10 */ /* 0x000fe40007ffe0ff */
[----:B------:R-:W-:-:S02]  /*5ce30*/  ISETP.LT.AND P5, PT, R214, c[0x0][0x178], !P1 ;  /* 0x00005e00d6007a0c */ /* 0x000fc40004fa1270 */
[----:B------:R-:W-:Y:S02]  /*5ce40*/  ISETP.LT.AND P6, PT, R213, c[0x0][0x178], !P1 ;  /* 0x00005e00d5007a0c */ /* 0x000fe40004fc1270 */
[----:B------:R-:W-:Y:S01]  /*5ce50*/  ISETP.LT.AND P4, PT, R214, c[0x0][0x178], !P0 ;  /* 0x00005e00d6007a0c */ /* 0x000fe20004781270 */
[----:B--2---:R-:W-:-:S04]  /*5ce60*/  IMAD.WIDE R12, R41, 0x4, R4 ;  /* 0x00000004290c7825 */ /* 0x004fc800078e0204 */
[C---:B-1----:R-:W-:Y:S01]  /*5ce70*/  IMAD.WIDE R16, R41.reuse, 0x4, R6 ;  /* 0x0000000429107825 */ /* 0x042fe200078e0206 */
[----:B------:R-:W-:Y:S02]  /*5ce80*/  IADD3 R41, R41, c[0x0][0x198], RZ ;  /* 0x0000660029297a10 */ /* 0x000fe40007ffe0ff */
[----:B------:R-:W-:-:S03]  /*5ce90*/  ISETP.GE.AND P1, PT, R43, c[0x0][0x17c], PT ;  /* 0x00005f002b007a0c */ /* 0x000fc60003f26270 */
[--C-:B------:R-:W-:Y:S01]  /*5cea0*/  IMAD.WIDE R20, R41, 0x4, R4.reuse ;  /* 0x0000000429147825 */ /* 0x100fe200078e0204 */
[----:B------:R1:W-:Y:S01]  /*5ceb0*/  @P5 STG.E [R12.64], R193 ;  /* 0x000000c10c005986 */ /* 0x0003e2000c101908 */
[----:B------:R-:W-:Y:S02]  /*5cec0*/  ISETP.LT.AND P0, PT, R213, c[0x0][0x178], !P0 ;  /* 0x00005e00d5007a0c */ /* 0x000fe40004701270 */
[----:B------:R-:W-:Y:S01]  /*5ced0*/  IADD3 R25, R41, c[0x0][0x198], RZ ;  /* 0x0000660029197a10 */ /* 0x000fe20007ffe0ff */
[----:B------:R2:W-:Y:S01]  /*5cee0*/  @P6 STG.E [R16.64], R29 ;  /* 0x0000001d10006986 */ /* 0x0005e2000c101908 */
[C---:B------:R-:W-:Y:S02]  /*5cef0*/  ISETP.LT.AND P5, PT, R214.reuse, c[0x0][0x178], !P3 ;  /* 0x00005e00d6007a0c */ /* 0x040fe40005fa1270 */
[----:B------:R-:W-:Y:S01]  /*5cf00*/  ISETP.LT.AND P6, PT, R213, c[0x0][0x178], !P3 ;  /* 0x00005e00d5007a0c */ /* 0x000fe20005fc1270 */
[----:B------:R2:W-:Y:S01]  /*5cf10*/  @P4 STG.E [R20.64], R200 ;  /* 0x000000c814004986 */ /* 0x0005e2000c101908 */
[----:B------:R-:W-:Y:S01]  /*5cf20*/  ISETP.LT.AND P4, PT, R214, c[0x0][0x178], !P1 ;  /* 0x00005e00d6007a0c */ /* 0x000fe20004f81270 */
[----:B------:R-:W-:Y:S01]  /*5cf30*/  IMAD.WIDE R8, R25, 0x4, R4 ;  /* 0x0000000419087825 */ /* 0x000fe200078e0204 */
[----:B------:R-:W-:-:S03]  /*5cf40*/  ISETP.LT.AND P1, PT, R213, c[0x0][0x178], !P1 ;  /* 0x00005e00d5007a0c */ /* 0x000fc60004f21270 */
[C---:B-1----:R-:W-:Y:S01]  /*5cf50*/  IMAD.WIDE R12, R25.reuse, 0x4, R6 ;  /* 0x00000004190c7825 */ /* 0x042fe200078e0206 */
[----:B------:R-:W-:-:S03]  /*5cf60*/  IADD3 R25, R25, c[0x0][0x198], RZ ;  /* 0x0000660019197a10 */ /* 0x000fc60007ffe0ff */
[----:B------:R-:W-:-:S04]  /*5cf70*/  IMAD.WIDE R2, R41, 0x4, R6 ;  /* 0x0000000429027825 */ /* 0x000fc800078e0206 */
[C---:B--2---:R-:W-:Y:S01]  /*5cf80*/  IMAD.WIDE R16, R25.reuse, 0x4, R4 ;  /* 0x0000000419107825 */ /* 0x044fe200078e0204 */
[----:B------:R1:W-:Y:S03]  /*5cf90*/  @P0 STG.E [R2.64], R32 ;  /* 0x0000002002000986 */ /* 0x0003e6000c101908 */
[----:B------:R-:W-:Y:S01]  /*5cfa0*/  IMAD.WIDE R20, R25, 0x4, R6 ;  /* 0x0000000419147825 */ /* 0x000fe200078e0206 */
[----:B------:R2:W-:Y:S04]  /*5cfb0*/  @P5 STG.E [R8.64], R201 ;  /* 0x000000c908005986 */ /* 0x0005e8000c101908 */
[----:B------:R1:W-:Y:S01]  /*5cfc0*/  @P6 STG.E [R12.64], R33 ;  /* 0x000000210c006986 */ /* 0x0003e2000c101908 */
[----:B------:R-:W-:-:S03]  /*5cfd0*/  ISETP.GE.AND P3, PT, R40, c[0x0][0x17c], PT ;  /* 0x00005f0028007a0c */ /* 0x000fc60003f66270 */
[----:B------:R-:W-:Y:S04]  /*5cfe0*/  @P4 STG.E [R16.64], R208 ;  /* 0x000000d010004986 */ /* 0x000fe8000c101908 */
[----:B------:R-:W2:Y:S04]  /*5cff0*/  LDL.LU R40, [R1+0x16c4] ;  /* 0x0016c40001287983 */ /* 0x000ea80000300800 */
[----:B---3--:R3:W-:Y:S04]  /*5d000*/  @P1 STG.E [R20.64], R36 ;  /* 0x0000002414001986 */ /* 0x0087e8000c101908 */
[----:B------:R-:W2:Y:S01]  /*5d010*/  LDL.LU R28, [R1+0x16b8] ;  /* 0x0016b800011c7983 */ /* 0x000ea20000300800 */
[----:B----4-:R-:W-:-:S03]  /*5d020*/  ISETP.GE.AND P1, PT, R0, c[0x0][0x17c], PT ;  /* 0x00005f0000007a0c */ /* 0x010fc60003f26270 */
[----:B------:R-:W4:Y:S01]  /*5d030*/  LDL.LU R0, [R1+0x16a8] ;  /* 0x0016a80001007983 */ /* 0x000f220000300800 */
[C---:B------:R-:W-:Y:S02]  /*5d040*/  ISETP.LT.AND P6, PT, R214.reuse, c[0x0][0x178], !P2 ;  /* 0x00005e00d6007a0c */ /* 0x040fe400057c1270 */
[----:B------:R-:W-:Y:S02]  /*5d050*/  IADD3 R25, R25, c[0x0][0x198], RZ ;  /* 0x0000660019197a10 */ /* 0x000fe40007ffe0ff */
[----:B------:R-:W-:Y:S02]  /*5d060*/  ISETP.LT.AND P2, PT, R213, c[0x0][0x178], !P2 ;  /* 0x00005e00d5007a0c */ /* 0x000fe40005741270 */
[----:B------:R-:W-:Y:S02]  /*5d070*/  ISETP.LT.AND P4, PT, R214, c[0x0][0x178], !P3 ;  /* 0x00005e00d6007a0c */ /* 0x000fe40005f81270 */
[C---:B------:R-:W-:Y:S01]  /*5d080*/  IADD3 R29, R25.reuse, c[0x0][0x198], RZ ;  /* 0x00006600191d7a10 */ /* 0x040fe20007ffe0ff */
[----:B-1----:R-:W-:Y:S01]  /*5d090*/  IMAD.WIDE R2, R25, 0x4, R4 ;  /* 0x0000000419027825 */ /* 0x002fe200078e0204 */
[----:B------:R-:W-:-:S02]  /*5d0a0*/  ISETP.GE.AND P0, PT, R42, c[0x0][0x17c], PT ;  /* 0x00005f002a007a0c */ /* 0x000fc40003f06270 */
[----:B------:R-:W-:Y:S01]  /*5d0b0*/  ISETP.GE.AND P5, PT, R24, c[0x0][0x17c], PT ;  /* 0x00005f0018007a0c */ /* 0x000fe20003fa6270 */
[----:B--2---:R-:W-:Y:S01]  /*5d0c0*/  IMAD.WIDE R8, R25, 0x4, R6 ;  /* 0x0000000419087825 */ /* 0x004fe200078e0206 */
[----:B------:R-:W2:Y:S03]  /*5d0d0*/  LDL.LU R24, [R1+0x169c] ;  /* 0x00169c0001187983 */ /* 0x000ea60000300800 */
[----:B------:R-:W-:Y:S01]  /*5d0e0*/  IMAD.WIDE R12, R29, 0x4, R4 ;  /* 0x000000041d0c7825 */ /* 0x000fe200078e0204 */
[----:B------:R-:W-:Y:S01]  /*5d0f0*/  ISETP.LT.AND P3, PT, R213, c[0x0][0x178], !P3 ;  /* 0x00005e00d5007a0c */ /* 0x000fe20005f61270 */
[----:B------:R1:W-:Y:S01]  /*5d100*/  @P6 STG.E [R2.64], R209 ;  /* 0x000000d102006986 */ /* 0x0003e2000c101908 */
[----:B------:R-:W-:Y:S02]  /*5d110*/  IADD3 R25, R29, c[0x0][0x198], RZ ;  /* 0x000066001d197a10 */ /* 0x000fe40007ffe0ff */
[----:B------:R-:W-:Y:S01]  /*5d120*/  ISETP.LT.AND P6, PT, R214, c[0x0][0x178], !P0 ;  /* 0x00005e00d6007a0c */ /* 0x000fe200047c1270 */
[----:B------:R1:W-:Y:S01]  /*5d130*/  @P2 STG.E [R8.64], R37 ;  /* 0x0000002508002986 */ /* 0x0003e2000c101908 */
[----:B------:R-:W-:-:S03]  /*5d140*/  ISETP.LT.AND P0, PT, R213, c[0x0][0x178], !P0 ;  /* 0x00005e00d5007a0c */ /* 0x000fc60004701270 */
[----:B------:R4:W-:Y:S01]  /*5d150*/  @P4 STG.E [R12.64], R182 ;  /* 0x000000b60c004986 */ /* 0x0009e2000c101908 */
[----:B------:R-:W-:Y:S01]  /*5d160*/  ISETP.LT.AND P4, PT, R214, c[0x0][0x178], !P5 ;  /* 0x00005e00d6007a0c */ /* 0x000fe20006f81270 */
[C---:B---3--:R-:W-:Y:S02]  /*5d170*/  IMAD.WIDE R20, R25.reuse, 0x4, R4 ;  /* 0x0000000419147825 */ /* 0x048fe400078e0204 */
[----:B------:R-:W3:Y:S02]  /*5d180*/  LDL.LU R32, [R1+0x1684] ;  /* 0x0016840001207983 */ /* 0x000ee40000300800 */
[C---:B-1----:R-:W-:Y:S01]  /*5d190*/  IMAD.WIDE R2, R25.reuse, 0x4, R6 ;  /* 0x0000000419027825 */ /* 0x042fe200078e0206 */
[----:B------:R-:W-:-:S03]  /*5d1a0*/  IADD3 R25, R25, c[0x0][0x198], RZ ;  /* 0x0000660019197a10 */ /* 0x000fc60007ffe0ff */
[----:B------:R-:W-:-:S04]  /*5d1b0*/  IMAD.WIDE R16, R29, 0x4, R6 ;  /* 0x000000041d107825 */ /* 0x000fc800078e0206 */
[----:B------:R-:W-:Y:S01]  /*5d1c0*/  IMAD.WIDE R8, R25, 0x4, R4 ;  /* 0x0000000419087825 */ /* 0x000fe200078e0204 */
[----:B------:R-:W-:Y:S04]  /*5d1d0*/  @P3 STG.E [R16.64], R10 ;  /* 0x0000000a10003986 */ /* 0x000fe8000c101908 */
[----:B------:R-:W-:Y:S04]  /*5d1e0*/  @P6 STG.E [R20.64], R183 ;  /* 0x000000b714006986 */ /* 0x000fe8000c101908 */
[----:B------:R1:W-:Y:S04]  /*5d1f0*/  @P0 STG.E [R2.64], R11 ;  /* 0x0000000b02000986 */ /* 0x0003e8000c101908 */
[----:B------:R1:W-:Y:S01]  /*5d200*/  @P4 STG.E [R8.64], R190 ;  /* 0x000000be08004986 */ /* 0x0003e2000c101908 */
[----:B------:R-:W-:-:S03]  /*5d210*/  ISETP.GE.AND P3, PT, R28, c[0x0][0x17c], PT ;  /* 0x00005f001c007a0c */ /* 0x000fc60003f66270 */
[----:B------:R-:W3:Y:S01]  /*5d220*/  LDL.LU R28, [R1+0x1678] ;  /* 0x00167800011c7983 */ /* 0x000ee20000300800 */
[----:B----4-:R-:W-:-:S03]  /*5d230*/  ISETP.GE.AND P4, PT, R0, c[0x0][0x17c], PT ;  /* 0x00005f0000007a0c */ /* 0x010fc60003f86270 */
[----:B------:R-:W4:Y:S01]  /*5d240*/  LDL.LU R0, [R1+0x1668] ;  /* 0x0016680001007983 */ /* 0x000f220000300800 */
[C---:B------:R-:W-:Y:S02]  /*5d250*/  ISETP.LT.AND P5, PT, R213.reuse, c[0x0][0x178], !P5 ;  /* 0x00005e00d5007a0c */ /* 0x040fe40006fa1270 */
[----:B------:R-:W-:Y:S02]  /*5d260*/  ISETP.LT.AND P0, PT, R214, c[0x0][0x178], !P1 ;  /* 0x00005e00d6007a0c */ /* 0x000fe40004f01270 */
[----:B------:R-:W-:Y:S01]  /*5d270*/  ISETP.LT.AND P1, PT, R213, c[0x0][0x178], !P1 ;  /* 0x00005e00d5007a0c */ /* 0x000fe20004f21270 */
[C---:B------:R-:W-:Y:S01]  /*5d280*/  IMAD.WIDE R12, R25.reuse, 0x4, R6 ;  /* 0x00000004190c7825 */ /* 0x040fe200078e0206 */
[----:B------:R-:W-:Y:S02]  /*5d290*/  IADD3 R29, R25, c[0x0][0x198], RZ ;  /* 0x00006600191d7a10 */ /* 0x000fe40007ffe0ff */
[----:B------:R-:W-:-:S03]  /*5d2a0*/  ISETP.GE.AND P2, PT, R40, c[0x0][0x17c], PT ;  /* 0x00005f0028007a0c */ /* 0x000fc60003f46270 */
[C---:B-1----:R-:W-:Y:S02]  /*5d2b0*/  IMAD.WIDE R2, R29.reuse, 0x4, R4 ;  /* 0x000000041d027825 */ /* 0x042fe400078e0204 */
[----:B------:R-:W-:Y:S01]  /*5d2c0*/  @P5 STG.E [R12.64], R14 ;  /* 0x0000000e0c005986 */ /* 0x000fe2000c101908 */
[----:B--2---:R-:W-:Y:S01]  /*5d2d0*/  ISETP.GE.AND P5, PT, R24, c[0x0][0x17c], PT ;  /* 0x00005f0018007a0c */ /* 0x004fe20003fa6270 */
[C---:B------:R-:W-:Y:S01]  /*5d2e0*/  IMAD.WIDE R10, R29.reuse, 0x4, R6 ;  /* 0x000000041d0a7825 */ /* 0x040fe200078e0206 */
[----:B------:R-:W-:Y:S01]  /*5d2f0*/  ISETP.LT.AND P6, PT, R214, c[0x0][0x178], !P2 ;  /* 0x00005e00d6007a0c */ /* 0x000fe200057c1270 */
[----:B------:R-:W2:Y:S01]  /*5d300*/  LDL.LU R24, [R1+0x1658] ;  /* 0x0016580001187983 */ /* 0x000ea20000300800 */
[----:B------:R-:W-:Y:S02]  /*5d310*/  IADD3 R33, R29, c[0x0][0x198], RZ ;  /* 0x000066001d217a10 */ /* 0x000fe40007ffe0ff */
[----:B------:R-:W-:Y:S01]  /*5d320*/  ISETP.LT.AND P2, PT, R213, c[0x0][0x178], !P2 ;  /* 0x00005e00d5007a0c */ /* 0x000fe20005741270 */
[----:B------:R1:W-:Y:S04]  /*5d330*/  @P0 STG.E [R2.64], R191 ;  /* 0x000000bf02000986 */ /* 0x0003e8000c101908 */
[----:B------:R-:W2:Y:S01]  /*5d340*/  LDL.LU R20, [R1+0x164c] ;  /* 0x00164c0001147983 */ /* 0x000ea20000300800 */
[----:B------:R-:W-:-:S03]  /*5d350*/  IMAD.WIDE R16, R33, 0x4, R4 ;  /* 0x0000000421107825 */ /* 0x000fc600078e0204 */
[----:B------:R1:W-:Y:S01]  /*5d360*/  @P1 STG.E [R10.64], R15 ;  /* 0x0000000f0a001986 */ /* 0x0003e2000c101908 */
[----:B------:R-:W-:Y:S01]  /*5d370*/  ISETP.LT.AND P1, PT, R214, c[0x0][0x178], !P3 ;  /* 0x00005e00d6007a0c */ /* 0x000fe20005f21270 */
[----:B------:R-:W-:Y:S01]  /*5d380*/  IMAD.WIDE R8, R33, 0x4, R6 ;  /* 0x0000000421087825 */ /* 0x000fe200078e0206 */
[----:B------:R-:W-:Y:S02]  /*5d390*/  ISETP.LT.AND P3, PT, R213, c[0x0][0x178], !P3 ;  /* 0x00005e00d5007a0c */ /* 0x000fe40005f61270 */
[----:B------:R-:W-:Y:S01]  /*5d3a0*/  IADD3 R33, R33, c[0x0][0x198], RZ ;  /* 0x0000660021217a10 */ /* 0x000fe20007ffe0ff */
[----:B------:R-:W-:Y:S04]  /*5d3b0*/  @P6 STG.E [R16.64], R198 ;  /* 0x000000c610006986 */ /* 0x000fe8000c101908 */
[C---:B-1----:R-:W-:Y:S01]  /*5d3c0*/  IMAD.WIDE R2, R33.reuse, 0x4, R4 ;  /* 0x0000000421027825 */ /* 0x042fe200078e0204 */
[----:B------:R1:W-:Y:S03]  /*5d3d0*/  @P2 STG.E [R8.64], R18 ;  /* 0x0000001208002986 */ /* 0x0003e6000c101908 */
[----:B------:R-:W-:Y:S01]  /*5d3e0*/  IMAD.WIDE R10, R33, 0x4, R6 ;  /* 0x00000004210a7825 */ /* 0x000fe200078e0206 */
[----:B------:R2:W-:Y:S04]  /*5d3f0*/  @P1 STG.E [R2.64], R199 ;  /* 0x000000c702001986 */ /* 0x0005e8000c101908 */
[----:B------:R2:W-:Y:S04]  /*5d400*/  @P3 STG.E [R10.64], R19 ;  /* 0x000000130a003986 */ /* 0x0005e8000c101908 */
[----:B-1----:R-:W2:Y:S04]  /*5d410*/  LDL.LU R18, [R1+0x1634] ;  /* 0x0016340001127983 */ /* 0x002ea80000300800 */
        /* <DEDUP_REMOVED lines=8> */
[----:B------:R-:W-:Y:S01]  /*5d4a0*/  IMAD.WIDE R12, R21, 0x4, R4 ;  /* 0x00000004150c7825 */ /* 0x000fe200078e0204 */
[----:B---3--:R-:W-:-:S03]  /*5d4b0*/  ISETP.GE.AND P0, PT, R32, c[0x0][0x17c], PT ;  /* 0x00005f0020007a0c */ /* 0x008fc60003f06270 */
[----:B------:R-:W-:Y:S01]  /*5d4c0*/  IMAD.WIDE R8, R21, 0x4, R6 ;  /* 0x0000000415087825 */ /* 0x000fe200078e0206 */
[----:B------:R-:W-:-:S03]  /*5d4d0*/  ISETP.GE.AND P1, PT, R28, c[0x0][0x17c], PT ;  /* 0x00005f001c007a0c */ /* 0x000fc60003f26270 */
[----:B------:R-:W-:Y:S01]  /*5d4e0*/  IMAD.WIDE R14, R17, 0x4, R4 ;  /* 0x00000004110e7825 */ /* 0x000fe200078e0204 */
[----:B------:R-:W-:Y:S01]  /*5d4f0*/  @P6 STG.E [R12.64], R206 ;  /* 0x000000ce0c006986 */ /* 0x000fe2000c101908 */
[----:B------:R-:W-:Y:S02]  /*5d500*/  ISETP.LT.AND P5, PT, R213, c[0x0][0x178], !P5 ;  /* 0x00005e00d5007a0c */ /* 0x000fe40006fa1270 */
[C---:B------:R-:W-:Y:S01]  /*5d510*/  ISETP.LT.AND P6, PT, R214.reuse, c[0x0][0x178], !P0 ;  /* 0x00005e00d6007a0c */ /* 0x040fe200047c1270 */
[----:B------:R1:W-:Y:S01]  /*5d520*/  @P4 STG.E [R8.64], R22 ;  /* 0x0000001608004986 */ /* 0x0003e2000c101908 */
[----:B------:R-:W-:Y:S02]  /*5d530*/  IADD3 R21, R17, c[0x0][0x198], RZ ;  /* 0x0000660011157a10 */ /* 0x000fe40007ffe0ff */
[----:B------:R-:W-:Y:S01]  /*5d540*/  ISETP.LT.AND P0, PT, R213, c[0x0][0x178], !P0 ;  /* 0x00005e00d5007a0c */ /* 0x000fe20004701270 */
[----:B------:R3:W-:Y:S01]  /*5d550*/  @P2 STG.E [R14.64], R207 ;  /* 0x000000cf0e002986 */ /* 0x0007e2000c101908 */
[----:B------:R-:W-:Y:S01]  /*5d560*/  ISETP.LT.AND P2, PT, R214, c[0x0][0x178], !P1 ;  /* 0x00005e00d6007a0c */ /* 0x000fe20004f41270 */
[----:B--2---:R-:W-:Y:S01]  /*5d570*/  IMAD.WIDE R2, R17, 0x4, R6 ;  /* 0x0000000411027825 */ /* 0x004fe200078e0206 */
[----:B------:R-:W-:-:S02]  /*5d580*/  ISETP.LT.AND P4, PT, R213, c[0x0][0x178], !P1 ;  /* 0x00005e00d5007a0c */ /* 0x000fc40004f81270 */
[C---:B------:R-:W-:Y:S01]  /*5d590*/  IADD3 R17, R21.reuse, c[0x0][0x198], RZ ;  /* 0x0000660015117a10 */ /* 0x040fe20007ffe0ff */
[----:B------:R-:W-:Y:S01]  /*5d5a0*/  IMAD.WIDE R10, R21, 0x4, R4 ;  /* 0x00000004150a7825 */ /* 0x000fe200078e0204 */
[----:B------:R-:W-:-:S03]  /*5d5b0*/  ISETP.GE.AND P1, PT, R24, c[0x0][0x17c], PT ;  /* 0x00005f0018007a0c */ /* 0x000fc60003f26270 */
[----:B-1----:R-:W-:Y:S01]  /*5d5c0*/  IMAD.WIDE R8, R21, 0x4, R6 ;  /* 0x0000000415087825 */ /* 0x002fe200078e0206 */
[----:B------:R1:W-:Y:S03]  /*5d5d0*/  @P5 STG.E [R2.64], R23 ;  /* 0x0000001702005986 */ /* 0x0003e6000c101908 */
[C---:B------:R-:W-:Y:S01]  /*5d5e0*/  IMAD.WIDE R12, R17.reuse, 0x4, R4 ;  /* 0x00000004110c7825 */ /* 0x040fe200078e0204 */
[----:B------:R-:W-:Y:S01]  /*5d5f0*/  @P6 STG.E [R10.64], R186 ;  /* 0x000000ba0a006986 */ /* 0x000fe2000c101908 */
[----:B------:R-:W-:Y:S02]  /*5d600*/  ISETP.LT.AND P6, PT, R214, c[0x0][0x178], !P3 ;  /* 0x00005e00d6007a0c */ /* 0x000fe40005fc1270 */
[C---:B---3--:R-:W-:Y:S01]  /*5d610*/  IMAD.WIDE R14, R17.reuse, 0x4, R6 ;  /* 0x00000004110e7825 */ /* 0x048fe200078e0206 */
[----:B------:R-:W-:Y:S01]  /*5d620*/  IADD3 R17, R17, c[0x0][0x198], RZ ;  /* 0x0000660011117a10 */ /* 0x000fe20007ffe0ff */
[----:B------:R2:W-:Y:S01]  /*5d630*/  @P0 STG.E [R8.64], R26 ;  /* 0x0000001a08000986 */ /* 0x0005e2000c101908 */
[----:B------:R-:W-:-:S02]  /*5d640*/  ISETP.GE.AND P5, PT, R20, c[0x0][0x17c], PT ;  /* 0x00005f0014007a0c */ /* 0x000fc40003fa6270 */
[C---:B------:R-:W-:Y:S01]  /*5d650*/  ISETP.LT.AND P3, PT, R213.reuse, c[0x0][0x178], !P3 ;  /* 0x00005e00d5007a0c */ /* 0x040fe20005f61270 */
[----:B------:R3:W-:Y:S01]  /*5d660*/  @P2 STG.E [R12.64], R187 ;  /* 0x000000bb0c002986 */ /* 0x0007e2000c101908 */
[C---:B------:R-:W-:Y:S02]  /*5d670*/  ISETP.LT.AND P2, PT, R214.reuse, c[0x0][0x178], !P1 ;  /* 0x00005e00d6007a0c */ /* 0x040fe40004f41270 */
[----:B------:R-:W-:Y:S01]  /*5d680*/  ISETP.LT.AND P1, PT, R213, c[0x0][0x178], !P1 ;  /* 0x00005e00d5007a0c */ /* 0x000fe20004f21270 */
[----:B------:R3:W-:Y:S01]  /*5d690*/  @P4 STG.E [R14.64], R27 ;  /* 0x0000001b0e004986 */ /* 0x0007e2000c101908 */
[C---:B------:R-:W-:Y:S02]  /*5d6a0*/  IADD3 R19, R17.reuse, c[0x0][0x198], RZ ;  /* 0x0000660011137a10 */ /* 0x040fe40007ffe0ff */
[----:B------:R-:W-:Y:S01]  /*5d6b0*/  ISETP.LT.AND P4, PT, R214, c[0x0][0x178], !P5 ;  /* 0x00005e00d6007a0c */ /* 0x000fe20006f81270 */
[----:B-1----:R-:W-:Y:S01]  /*5d6c0*/  IMAD.WIDE R2, R17, 0x4, R4 ;  /* 0x0000000411027825 */ /* 0x002fe200078e0204 */
[----:B------:R-:W-:-:S03]  /*5d6d0*/  IADD3 R21, R19, c[0x0][0x198], RZ ;  /* 0x0000660013157a10 */ /* 0x000fc60007ffe0ff */
[----:B--2---:R-:W-:Y:S01]  /*5d6e0*/  IMAD.WIDE R8, R17, 0x4, R6 ;  /* 0x0000000411087825 */ /* 0x004fe200078e0206 */
[----:B------:R1:W-:Y:S03]  /*5d6f0*/  @P6 STG.E [R2.64], R194 ;  /* 0x000000c202006986 */ /* 0x0003e6000c101908 */
[----:B------:R-:W-:Y:S01]  /*5d700*/  IMAD.WIDE R10, R19, 0x4, R4 ;  /* 0x00000004130a7825 */ /* 0x000fe200078e0204 */
[----:B------:R-:W-:-:S03]  /*5d710*/  ISETP.GE.AND P0, PT, R18, c[0x0][0x17c], PT ;  /* 0x00005f0012007a0c */ /* 0x000fc60003f06270 */
[----:B---3--:R-:W-:Y:S01]  /*5d720*/  IMAD.WIDE R12, R19, 0x4, R6 ;  /* 0x00000004130c7825 */ /* 0x008fe200078e0206 */
[----:B------:R2:W-:Y:S03]  /*5d730*/  @P3 STG.E [R8.64], R30 ;  /* 0x0000001e08003986 */ /* 0x0005e6000c101908 */
[C---:B------:R-:W-:Y:S01]  /*5d740*/  IMAD.WIDE R14, R21.reuse, 0x4, R4 ;  /* 0x00000004150e7825 */ /* 0x040fe200078e0204 */
[----:B------:R3:W-:Y:S01]  /*5d750*/  @P2 STG.E [R10.64], R195 ;  /* 0x000000c30a002986 */ /* 0x0007e2000c101908 */
[----:B------:R-:W-:Y:S02]  /*5d760*/  ISETP.GE.AND P6, PT, R16, c[0x0][0x17c], PT ;  /* 0x00005f0010007a0c */ /* 0x000fe40003fc6270 */
[----:B------:R-:W-:Y:S01]  /*5d770*/  IADD3 R17, R21, c[0x0][0x198], RZ ;  /* 0x0000660015117a10 */ /* 0x000fe20007ffe0ff */
[----:B------:R1:W-:Y:S01]  /*5d780*/  @P1 STG.E [R12.64], R31 ;  /* 0x0000001f0c001986 */ /* 0x0003e2000c101908 */
[----:B------:R-:W-:-:S03]  /*5d790*/  ISETP.LT.AND P5, PT, R213, c[0x0][0x178], !P5 ;  /* 0x00005e00d5007a0c */ /* 0x000fc60006fa1270 */
[----:B------:R2:W-:Y:S01]  /*5d7a0*/  @P4 STG.E [R14.64], R202 ;  /* 0x000000ca0e004986 */ /* 0x0005e2000c101908 */
[C---:B------:R-:W-:Y:S02]  /*5d7b0*/  ISETP.LT.AND P4, PT, R214.reuse, c[0x0][0x178], !P0 ;  /* 0x00005e00d6007a0c */ /* 0x040fe40004781270 */
[----:B------:R-:W-:Y:S02]  /*5d7c0*/  ISETP.LT.AND P0, PT, R213, c[0x0][0x178], !P0 ;  /* 0x00005e00d5007a0c */ /* 0x000fe40004701270 */
[----:B------:R-:W-:Y:S02]  /*5d7d0*/  ISETP.LT.AND P2, PT, R214, c[0x0][0x178], !P6 ;  /* 0x00005e00d6007a0c */ /* 0x000fe40007741270 */
[----:B------:R-:W-:Y:S02]  /*5d7e0*/  IADD3 R19, R17, c[0x0][0x198], RZ ;  /* 0x0000660011137a10 */ /* 0x000fe40007ffe0ff */
[----:B------:R-:W-:Y:S01]  /*5d7f0*/  ISETP.LT.AND P6, PT, R213, c[0x0][0x178], !P6 ;  /* 0x00005e00d5007a0c */ /* 0x000fe200077c1270 */
[----:B-1----:R-:W-:Y:S01]  /*5d800*/  IMAD.WIDE R2, R21, 0x4, R6 ;  /* 0x0000000415027825 */ /* 0x002fe200078e0206 */
[----:B------:R-:W-:-:S03]  /*5d810*/  IADD3 R21, R19, c[0x0][0x198], RZ ;  /* 0x0000660013157a10 */ /* 0x000fc60007ffe0ff */
[C---:B--2---:R-:W-:Y:S01]  /*5d820*/  IMAD.WIDE R8, R17.reuse, 0x4, R4 ;  /* 0x0000000411087825 */ /* 0x044fe200078e0204 */
[----:B------:R1:W-:Y:S03]  /*5d830*/  @P5 STG.E [R2.64], R34 ;  /* 0x0000002202005986 */ /* 0x0003e6000c101908 */
[----:B---3--:R-:W-:Y:S01]  /*5d840*/  IMAD.WIDE R10, R17, 0x4, R6 ;  /* 0x00000004110a7825 */ /* 0x008fe200078e0206 */
[----:B------:R1:W-:Y:S03]  /*5d850*/  @P4 STG.E [R8.64], R203 ;  /* 0x000000cb08004986 */ /* 0x0003e6000c101908 */
[C---:B------:R-:W-:Y:S01]  /*5d860*/  IMAD.WIDE R12, R19.reuse, 0x4, R4 ;  /* 0x00000004130c7825 */ /* 0x040fe200078e0204 */
[----:B------:R1:W-:Y:S03]  /*5d870*/  @P0 STG.E [R10.64], R35 ;  /* 0x000000230a000986 */ /* 0x0003e6000c101908 */
[----:B------:R-:W-:Y:S01]  /*5d880*/  IMAD.WIDE R14, R19, 0x4, R6 ;  /* 0x00000004130e7825 */ /* 0x000fe200078e0206 */
[----:B------:R1:W-:Y:S03]  /*5d890*/  @P2 STG.E [R12.64], R210 ;  /* 0x000000d20c002986 */ /* 0x0003e6000c101908 */
[C---:B------:R-:W-:Y:S01]  /*5d8a0*/  IMAD.WIDE R4, R21.reuse, 0x4, R4 ;  /* 0x0000000415047825 */ /* 0x040fe200078e0204 */
[----:B------:R1:W-:Y:S03]  /*5d8b0*/  @P6 STG.E [R14.64], R38 ;  /* 0x000000260e006986 */ /* 0x0003e6000c101908 */
[----:B------:R-:W-:Y:S01]  /*5d8c0*/  IMAD.WIDE R6, R21, 0x4, R6 ;  /* 0x0000000415067825 */ /* 0x000fe200078e0206 */
[----:B----4-:R-:W-:-:S04]  /*5d8d0*/  ISETP.GE.AND P3, PT, R0, c[0x0][0x17c], PT ;  /* 0x00005f0000007a0c */ /* 0x010fc80003f66270 */
[----:B------:R-:W-:Y:S02]  /*5d8e0*/  ISETP.LT.AND P1, PT, R214, c[0x0][0x178], !P3 ;  /* 0x00005e00d6007a0c */ /* 0x000fe40005f21270 */
[----:B------:R-:W-:-:S11]  /*5d8f0*/  ISETP.LT.AND P3, PT, R213, c[0x0][0x178], !P3 ;  /* 0x00005e00d5007a0c */ /* 0x000fd60005f61270 */
[----:B------:R1:W-:Y:S02]  /*5d900*/  @P1 STG.E [R4.64], R211 ;  /* 0x000000d304001986 */ /* 0x0003e4000c101908 */
[----:B------:R-:W-:Y:S05]  /*5d910*/  @!P3 EXIT ;  /* 0x000000000000b94d */ /* 0x000fea0003800000 */
[----:B------:R-:W-:Y:S01]  /*5d920*/  STG.E [R6.64], R39 ;  /* 0x0000002706007986 */ /* 0x000fe2000c101908 */
[----:B------:R-:W-:Y:S05]  /*5d930*/  EXIT ;  /* 0x000000000000794d */ /* 0x000fea0003800000 */
.L_x_2:
[----:B------:R-:W-:-:S00]  /*5d940*/  BRA `(.L_x_2) ;  /* 0xfffffff000007947 */ /* 0x000fc0000383ffff */
[----:B------:R-:W-:-:S00]  /*5d950*/  NOP ;  /* 0x0000000000007918 */ /* 0x000fc00000000000 */
        /* <DEDUP_REMOVED lines=10> */
.L_x_3:


//--------------------- .nv.shared.matmul_kernel  --------------------------
	.section	.nv.shared.matmul_kernel,"aw",@nobits
	.sectionflags	@""
	.align	16
